def matmul_kernel(
    a_ptr,
    b_ptr,
    c_ptr,
    M,
    N,
    K,
    stride_am,
    stride_ak,
    stride_bk,
    stride_bn,
    stride_cm,
    stride_cn,
    BLOCK_M: tl.constexpr,
    BLOCK_N: tl.constexpr,
    BLOCK_K: tl.constexpr,
    GROUP_M: tl.constexpr,
):
    pid = tl.program_id(axis=0)
    num_pid_m = tl.cdiv(M, BLOCK_M)
    num_pid_n = tl.cdiv(N, BLOCK_N)
    num_pid_in_group = GROUP_M * num_pid_n
    group_id = pid // num_pid_in_group
    first_pid_m = group_id * GROUP_M
    group_size_m = min(num_pid_m - first_pid_m, GROUP_M)
    pid_m = first_pid_m + ((pid % num_pid_in_group) % group_size_m)
    pid_n = (pid % num_pid_in_group) // group_size_m

    offs_am = (pid_m * BLOCK_M + tl.arange(0, BLOCK_M)) % M
    offs_bn = (pid_n * BLOCK_N + tl.arange(0, BLOCK_N)) % N
    offs_k = tl.arange(0, BLOCK_K)
    a_ptrs = a_ptr + offs_am[:, None] * stride_am + offs_k[None, :] * stride_ak
    b_ptrs = b_ptr + offs_k[:, None] * stride_bk + offs_bn[None, :] * stride_bn

    acc = tl.zeros((BLOCK_M, BLOCK_N), dtype=tl.float32)
    for kk in range(0, tl.cdiv(K, BLOCK_K)):
        a = tl.load(a_ptrs, mask=offs_k[None, :] < K - kk * BLOCK_K, other=0.0)
        b = tl.load(b_ptrs, mask=offs_k[:, None] < K - kk * BLOCK_K, other=0.0)
        acc = tl.dot(a, b, acc)
        a_ptrs += BLOCK_K * stride_ak
        b_ptrs += BLOCK_K * stride_bk

    c = acc.to(c_ptr.dtype.element_ty)
    offs_cm = pid_m * BLOCK_M + tl.arange(0, BLOCK_M)
    offs_cn = pid_n * BLOCK_N + tl.arange(0, BLOCK_N)
    c_ptrs = c_ptr + offs_cm[:, None] * stride_cm + offs_cn[None, :] * stride_cn
    mask = (offs_cm[:, None] < M) & (offs_cn[None, :] < N)
    tl.store(c_ptrs, c, mask=mask)

# config = {"BLOCK_K": 256, "BLOCK_M": 256, "BLOCK_N": 128, "GROUP_M": 8, "arch": "sm_80", "dtype": "fp16", "num_ctas": 1, "num_stages": 3, "num_warps": 4}
# arch = sm_80


// ===== COMPILED SASS (sm_80) =====

	.target	sm_80

	.elftype	@"ET_EXEC"


//--------------------- .note.nv.tkinfo           --------------------------
	.section	.note.nv.tkinfo,"",@"SHT_NOTE"
	.sectionflags	@"SHF_NOTE_NV_TKINFO"
	.tkinfo
        /*0018*/ 	.word	0x00000002
        /*0030*/ 	.string	""
        /*0030*/ 	.string	"ptxas"
        /*0030*/ 	.string	"Cuda compilation tools, release 13.0, V13.0.88"
        /*0030*/ 	.string	"Build cuda_13.0.r13.0/compiler.36424714_0"
        /*0030*/ 	.string	"-v  -suppress-debug-info  -lineinfo  -arch sm_80 "



//--------------------- .note.nv.cuinfo           --------------------------
	.section	.note.nv.cuinfo,"",@"SHT_NOTE"
	.sectionflags	@"SHF_NOTE_NV_CUINFO"
        /*0018*/ 	.short	0x0002
        /*001a*/ 	.short	0x0050
        /*001c*/ 	.short	0x0082
	.zero		2


//--------------------- .nv.info                  --------------------------
	.section	.nv.info,"",@"SHT_CUDA_INFO"
	.align	4


	//----- nvinfo : EIATTR_REGCOUNT
	.align		4
        /*0000*/ 	.byte	0x04, 0x2f
        /*0002*/ 	.short	(.L_1 - .L_0)
	.align		4
.L_0:
        /*0004*/ 	.word	index@(matmul_kernel)
        /*0008*/ 	.word	0x00000020


	//----- nvinfo : EIATTR_FRAME_SIZE
	.align		4
.L_1:
        /*000c*/ 	.byte	0x04, 0x11
        /*000e*/ 	.short	(.L_3 - .L_2)
	.align		4
.L_2:
        /*0010*/ 	.word	index@(matmul_kernel)
        /*0014*/ 	.word	0x00005558


	//----- nvinfo : EIATTR_MIN_STACK_SIZE
	.align		4
.L_3:
        /*0018*/ 	.byte	0x04, 0x12
        /*001a*/ 	.short	(.L_5 - .L_4)
	.align		4
.L_4:
        /*001c*/ 	.word	index@(matmul_kernel)
        /*0020*/ 	.word	0x00005558
.L_5:


//--------------------- .nv.info.matmul_kernel    --------------------------
	.section	.nv.info.matmul_kernel,"",@"SHT_CUDA_INFO"
	.sectionflags	@""
	.align	4


	//----- nvinfo : EIATTR_CUDA_API_VERSION
	.align		4
        /*0000*/ 	.byte	0x04, 0x37
        /*0002*/ 	.short	(.L_7 - .L_6)
.L_6:
        /*0004*/ 	.word	0x00000082


	//----- nvinfo : EIATTR_SW2861232_WAR
	.align		4
.L_7:
        /*0008*/ 	.byte	0x01, 0x35
	.zero		2


	//----- nvinfo : EIATTR_PARAM_CBANK
	.align		4
        /*000c*/ 	.byte	0x04, 0x0a
        /*000e*/ 	.short	(.L_9 - .L_8)
	.align		4
.L_8:
        /*0010*/ 	.word	index@(.nv.constant0.matmul_kernel)
        /*0014*/ 	.short	0x0160
        /*0016*/ 	.short	0x0050


	//----- nvinfo : EIATTR_CBANK_PARAM_SIZE
	.align		4
.L_9:
        /*0018*/ 	.byte	0x03, 0x19
        /*001a*/ 	.short	0x0050


	//----- nvinfo : EIATTR_KPARAM_INFO
	.align		4
        /*001c*/ 	.byte	0x04, 0x17
        /*001e*/ 	.short	(.L_11 - .L_10)
.L_10:
        /*0020*/ 	.word	0x00000000
        /*0024*/ 	.short	0x000d
        /*0026*/ 	.short	0x0048
        /*0028*/ 	.byte	0x00, 0xf4, 0x21, 0x00


	//----- nvinfo : EIATTR_KPARAM_INFO
	.align		4
.L_11:
        /*002c*/ 	.byte	0x04, 0x17
        /*002e*/ 	.short	(.L_13 - .L_12)
.L_12:
        /*0030*/ 	.word	0x00000000
        /*0034*/ 	.short	0x000c
        /*0036*/ 	.short	0x0040
        /*0038*/ 	.byte	0x00, 0xf4, 0x21, 0x00


	//----- nvinfo : EIATTR_KPARAM_INFO
	.align		4
.L_13:
        /*003c*/ 	.byte	0x04, 0x17
        /*003e*/ 	.short	(.L_15 - .L_14)
.L_14:
        /*0040*/ 	.word	0x00000000
        /*0044*/ 	.short	0x000b
        /*0046*/ 	.short	0x0038
        /*0048*/ 	.byte	0x00, 0xf0, 0x11, 0x00


	//----- nvinfo : EIATTR_KPARAM_INFO
	.align		4
.L_15:
        /*004c*/ 	.byte	0x04, 0x17
        /*004e*/ 	.short	(.L_17 - .L_16)
.L_16:
        /*0050*/ 	.word	0x00000000
        /*0054*/ 	.short	0x000a
        /*0056*/ 	.short	0x0034
        /*0058*/ 	.byte	0x00, 0xf0, 0x11, 0x00


	//----- nvinfo : EIATTR_KPARAM_INFO
	.align		4
.L_17:
        /*005c*/ 	.byte	0x04, 0x17
        /*005e*/ 	.short	(.L_19 - .L_18)
.L_18:
        /*0060*/ 	.word	0x00000000
        /*0064*/ 	.short	0x0009
        /*0066*/ 	.short	0x0030
        /*0068*/ 	.byte	0x00, 0xf0, 0x11, 0x00


	//----- nvinfo : EIATTR_KPARAM_INFO
	.align		4
.L_19:
        /*006c*/ 	.byte	0x04, 0x17
        /*006e*/ 	.short	(.L_21 - .L_20)
.L_20:
        /*0070*/ 	.word	0x00000000
        /*0074*/ 	.short	0x0008
        /*0076*/ 	.short	0x002c
        /*0078*/ 	.byte	0x00, 0xf0, 0x11, 0x00


	//----- nvinfo : EIATTR_KPARAM_INFO
	.align		4
.L_21:
        /*007c*/ 	.byte	0x04, 0x17
        /*007e*/ 	.short	(.L_23 - .L_22)
.L_22:
        /*0080*/ 	.word	0x00000000
        /*0084*/ 	.short	0x0007
        /*0086*/ 	.short	0x0028
        /*0088*/ 	.byte	0x00, 0xf0, 0x11, 0x00


	//----- nvinfo : EIATTR_KPARAM_INFO
	.align		4
.L_23:
        /*008c*/ 	.byte	0x04, 0x17
        /*008e*/ 	.short	(.L_25 - .L_24)
.L_24:
        /*0090*/ 	.word	0x00000000
        /*0094*/ 	.short	0x0006
        /*0096*/ 	.short	0x0024
        /*0098*/ 	.byte	0x00, 0xf0, 0x11, 0x00


	//----- nvinfo : EIATTR_KPARAM_INFO
	.align		4
.L_25:
        /*009c*/ 	.byte	0x04, 0x17
        /*009e*/ 	.short	(.L_27 - .L_26)
.L_26:
        /*00a0*/ 	.word	0x00000000
        /*00a4*/ 	.short	0x0005
        /*00a6*/ 	.short	0x0020
        /*00a8*/ 	.byte	0x00, 0xf0, 0x11, 0x00


	//----- nvinfo : EIATTR_KPARAM_INFO
	.align		4
.L_27:
        /*00ac*/ 	.byte	0x04, 0x17
        /*00ae*/ 	.short	(.L_29 - .L_28)
.L_28:
        /*00b0*/ 	.word	0x00000000
        /*00b4*/ 	.short	0x0004
        /*00b6*/ 	.short	0x001c
        /*00b8*/ 	.byte	0x00, 0xf0, 0x11, 0x00


	//----- nvinfo : EIATTR_KPARAM_INFO
	.align		4
.L_29:
        /*00bc*/ 	.byte	0x04, 0x17
        /*00be*/ 	.short	(.L_31 - .L_30)
.L_30:
        /*00c0*/ 	.word	0x00000000
        /*00c4*/ 	.short	0x0003
        /*00c6*/ 	.short	0x0018
        /*00c8*/ 	.byte	0x00, 0xf0, 0x11, 0x00


	//----- nvinfo : EIATTR_KPARAM_INFO
	.align		4
.L_31:
        /*00cc*/ 	.byte	0x04, 0x17
        /*00ce*/ 	.short	(.L_33 - .L_32)
.L_32:
        /*00d0*/ 	.word	0x00000000
        /*00d4*/ 	.short	0x0002
        /*00d6*/ 	.short	0x0010
        /*00d8*/ 	.byte	0x00, 0xf4, 0x21, 0x00


	//----- nvinfo : EIATTR_KPARAM_INFO
	.align		4
.L_33:
        /*00dc*/ 	.byte	0x04, 0x17
        /*00de*/ 	.short	(.L_35 - .L_34)
.L_34:
        /*00e0*/ 	.word	0x00000000
        /*00e4*/ 	.short	0x0001
        /*00e6*/ 	.short	0x0008
        /*00e8*/ 	.byte	0x00, 0xf4, 0x21, 0x00


	//----- nvinfo : EIATTR_KPARAM_INFO
	.align		4
.L_35:
        /*00ec*/ 	.byte	0x04, 0x17
        /*00ee*/ 	.short	(.L_37 - .L_36)
.L_36:
        /*00f0*/ 	.word	0x00000000
        /*00f4*/ 	.short	0x0000
        /*00f6*/ 	.short	0x0000
        /*00f8*/ 	.byte	0x00, 0xf4, 0x21, 0x00


	//----- nvinfo : EIATTR_MAXREG_COUNT
	.align		4
.L_37:
        /*00fc*/ 	.byte	0x03, 0x1b
        /*00fe*/ 	.short	0x00ff


	//----- nvinfo : EIATTR_NUM_BARRIERS
	.align		4
        /*0100*/ 	.byte	0x02, 0x4c
        /*0102*/ 	.byte	0x01
	.zero		1


	//----- nvinfo : EIATTR_ANNOTATIONS
	.align		4
        /*0104*/ 	.byte	0x04, 0x55
        /*0106*/ 	.short	(.L_39 - .L_38)


	//   ....[0]....
.L_38:
        /*0108*/ 	.word	0x00000001
        /*010c*/ 	.byte	0x70, 0x00, 0x00, 0x00, 0x01, 0x00, 0x00, 0x00, 0xb0, 0x00, 0x00, 0x00, 0x01, 0x00, 0x00, 0x00
        /* <DEDUP_REMOVED lines=3779> */
        /*ed4c*/ 	.byte	0xb0, 0x77, 0x03, 0x00, 0x01, 0x00, 0x00, 0x00, 0xd0, 0x77, 0x03, 0x00


	//----- nvinfo : EIATTR_MERCURY_ISA_VERSION
	.align		4
.L_39:
        /*ed58*/ 	.byte	0x03, 0x5f
        /*ed5a*/ 	.short	0x0000


	//----- nvinfo : EIATTR_EXIT_INSTR_OFFSETS
	.align		4
        /*ed5c*/ 	.byte	0x04, 0x1c
        /*ed5e*/ 	.short	(.L_41 - .L_40)


	//   ....[0]....
.L_40:
        /*ed60*/ 	.word	0x00098130


	//   ....[1]....
        /*ed64*/ 	.word	0x00098160


	//----- nvinfo : EIATTR_REQNTID
	.align		4
.L_41:
        /*ed68*/ 	.byte	0x04, 0x10
        /*ed6a*/ 	.short	(.L_43 - .L_42)
.L_42:
        /*ed6c*/ 	.word	0x00000080
        /*ed70*/ 	.word	0x00000001
        /*ed74*/ 	.word	0x00000001
.L_43:


//--------------------- .nv.callgraph             --------------------------
	.section	.nv.callgraph,"",@"SHT_CUDA_CALLGRAPH"
	.align	4
	.sectionentsize	8
	.align		4
        /*0000*/ 	.word	0x00000000
	.align		4
        /*0004*/ 	.word	0xffffffff
	.align		4
        /*0008*/ 	.word	0x00000000
	.align		4
        /*000c*/ 	.word	0xfffffffe
	.align		4
        /*0010*/ 	.word	0x00000000
	.align		4
        /*0014*/ 	.word	0xfffffffd
	.align		4
        /*0018*/ 	.word	0x00000000
	.align		4
        /*001c*/ 	.word	0xfffffffc


//--------------------- .nv.rel.action            --------------------------
	.section	.nv.rel.action,"",@"SHT_CUDA_RELOCINFO"
	.align	8
	.sectionentsize	8
        /*0000*/ 	.byte	0x73, 0x00, 0x00, 0x00, 0x00, 0x00, 0x00, 0x00, 0x00, 0x00, 0x00, 0x11, 0x25, 0x00, 0x05, 0x36


//--------------------- .nv.constant0.matmul_kernel --------------------------
	.section	.nv.constant0.matmul_kernel,"a",@progbits
	.sectionflags	@""
	.align	4
.nv.constant0.matmul_kernel:
	.zero		432


//--------------------- .text.matmul_kernel       --------------------------
	.section	.text.matmul_kernel,"ax",@progbits
	.sectioninfo	@"SHI_REGISTERS=32"
	.align	128
        .global         matmul_kernel
        .type           matmul_kernel,@function
        .size           matmul_kernel,(.L_x_4 - matmul_kernel)
        .other          matmul_kernel,@"STO_CUDA_ENTRY STV_DEFAULT"
matmul_kernel:
.text.matmul_kernel:
[----:B------:R-:W-:-:S04]  /*0000*/  IMAD.MOV.U32 R1, RZ, RZ, c[0x0][0x28] ;  /* 0x00000a00ff017624 */ /* 0x000fc800078e00ff */
[----:B------:R-:W-:Y:S01]  /*0010*/  IMAD.MOV.U32 R0, RZ, RZ, c[0x0][0x17c] ;  /* 0x00005f00ff007624 */ /* 0x000fe200078e00ff */
[----:B------:R-:W-:Y:S01]  /*0020*/  IADD3 R1, R1, -0x5558, RZ ;  /* 0xffffaaa801017810 */ /* 0x000fe20007ffe0ff */
[----:B------:R-:W-:Y:S01]  /*0030*/  CS2R R12, SRZ ;  /* 0x00000000000c7805 */ /* 0x000fe2000001ff00 */
[----:B------:R-:W-:Y:S01]  /*0040*/  CS2R R14, SRZ ;  /* 0x00000000000e7805 */ /* 0x000fe2000001ff00 */
[----:B------:R-:W-:Y:S01]  /*0050*/  CS2R R16, SRZ ;  /* 0x0000000000107805 */ /* 0x000fe2000001ff00 */
[----:B------:R-:W-:Y:S01]  /*0060*/  IADD3 R0, R0, 0x7f, RZ ;  /* 0x0000007f00007810 */ /* 0x000fe20007ffe0ff */
[----:B------:R-:W-:Y:S01]  /*0070*/  STL [R1+0x90], RZ ;  /* 0x000090ff01007387 */ /* 0x000fe20000100800 */
[----:B------:R-:W-:Y:S01]  /*0080*/  CS2R R18, SRZ ;  /* 0x0000000000127805 */ /* 0x000fe2000001ff00 */
[----:B------:R-:W-:Y:S01]  /*0090*/  CS2R R20, SRZ ;  /* 0x0000000000147805 */ /* 0x000fe2000001ff00 */
[----:B------:R-:W-:Y:S01]  /*00a0*/  SHF.R.S32.HI R3, RZ, 0x1f, R0 ;  /* 0x0000001fff037819 */ /* 0x000fe20000011400 */
[----:B------:R-:W-:Y:S01]  /*00b0*/  STL [R1+0x94], RZ ;  /* 0x000094ff01007387 */ /* 0x000fe20000100800 */
[----:B------:R-:W-:Y:S01]  /*00c0*/  CS2R R22, SRZ ;  /* 0x0000000000167805 */ /* 0x000fe2000001ff00 */
[----:B------:R-:W-:Y:S01]  /*00d0*/  CS2R R24, SRZ ;  /* 0x0000000000187805 */ /* 0x000fe2000001ff00 */
[----:B------:R-:W-:Y:S01]  /*00e0*/  LEA.HI R3, R3, R0, RZ, 0x7 ;  /* 0x0000000003037211 */ /* 0x000fe200078f38ff */
[----:B------:R-:W-:Y:S01]  /*00f0*/  STL [R1+0x98], RZ ;  /* 0x000098ff01007387 */ /* 0x000fe20000100800 */
[----:B------:R-:W-:-:S02]  /*0100*/  CS2R R26, SRZ ;  /* 0x00000000001a7805 */ /* 0x000fc4000001ff00 */
[----:B------:R-:W-:Y:S01]  /*0110*/  SHF.R.S32.HI R0, RZ, 0x7, R3 ;  /* 0x00000007ff007819 */ /* 0x000fe20000011403 */
[----:B------:R-:W-:Y:S04]  /*0120*/  STL [R1+0x9c], RZ ;  /* 0x00009cff01007387 */ /* 0x000fe80000100800 */
[----:B------:R-:W-:Y:S01]  /*0130*/  IMAD.SHL.U32 R0, R0, 0x8, RZ ;  /* 0x0000000800007824 */ /* 0x000fe200078e00ff */
[----:B------:R-:W0:Y:S04]  /*0140*/  S2R R3, SR_CTAID.X ;  /* 0x0000000000037919 */ /* 0x000e280000002500 */
[-C--:B------:R-:W-:Y:S01]  /*0150*/  IABS R7, R0.reuse ;  /* 0x0000000000077213 */ /* 0x080fe20000000000 */
[----:B------:R-:W-:Y:S01]  /*0160*/  STL [R1+0x80], RZ ;  /* 0x000080ff01007387 */ /* 0x000fe20000100800 */
[----:B------:R-:W-:-:S02]  /*0170*/  IABS R10, R0 ;  /* 0x00000000000a7213 */ /* 0x000fc40000000000 */
[----:B------:R-:W1:Y:S01]  /*0180*/  I2F.RP R2, R7 ;  /* 0x0000000700027306 */ /* 0x000e620000209400 */
[----:B------:R-:W-:Y:S04]  /*0190*/  STL [R1+0x84], RZ ;  /* 0x000084ff01007387 */ /* 0x000fe80000100800 */
[----:B------:R-:W-:Y:S04]  /*01a0*/  STL [R1+0x88], RZ ;  /* 0x000088ff01007387 */ /* 0x000fe80000100800 */
[----:B------:R-:W-:Y:S04]  /*01b0*/  STL [R1+0x8c], RZ ;  /* 0x00008cff01007387 */ /* 0x000fe80000100800 */
[----:B------:R-:W-:Y:S01]  /*01c0*/  STL [R1+0x70], RZ ;  /* 0x000070ff01007387 */ /* 0x000fe20000100800 */
[----:B-1----:R-:W1:Y:S01]  /*01d0*/  MUFU.RCP R2, R2 ;  /* 0x0000000200027308 */ /* 0x002e620000001000 */
[----:B0-----:R-:W-:-:S02]  /*01e0*/  IABS R8, R3 ;  /* 0x0000000300087213 */ /* 0x001fc40000000000 */
[----:B------:R-:W-:Y:S04]  /*01f0*/  STL [R1+0x74], RZ ;  /* 0x000074ff01007387 */ /* 0x000fe80000100800 */
[----:B------:R-:W-:Y:S04]  /*0200*/  STL [R1+0x78], RZ ;  /* 0x000078ff01007387 */ /* 0x000fe80000100800 */
[----:B------:R-:W-:Y:S04]  /*0210*/  STL [R1+0x7c], RZ ;  /* 0x00007cff01007387 */ /* 0x000fe80000100800 */
[----:B------:R-:W-:Y:S01]  /*0220*/  STL [R1+0x60], RZ ;  /* 0x000060ff01007387 */ /* 0x000fe20000100800 */
[----:B-1----:R-:W-:Y:S01]  /*0230*/  IADD3 R4, R2, 0xffffffe, RZ ;  /* 0x0ffffffe02047810 */ /* 0x002fe20007ffe0ff */
[----:B------:R-:W-:-:S02]  /*0240*/  IMAD.MOV R2, RZ, RZ, -R10 ;  /* 0x000000ffff027224 */ /* 0x000fc400078e0a0a */
[----:B------:R-:W-:Y:S01]  /*0250*/  STL [R1+0x64], RZ ;  /* 0x000064ff01007387 */ /* 0x000fe20000100800 */
[----:B------:R0:W1:Y:S03]  /*0260*/  F2I.FTZ.U32.TRUNC.NTZ R5, R4 ;  /* 0x0000000400057305 */ /* 0x000066000021f000 */
[----:B------:R-:W-:Y:S04]  /*0270*/  STL [R1+0x68], RZ ;  /* 0x000068ff01007387 */ /* 0x000fe80000100800 */
[----:B------:R-:W-:Y:S01]  /*0280*/  STL [R1+0x6c], RZ ;  /* 0x00006cff01007387 */ /* 0x000fe20000100800 */
[----:B0-----:R-:W-:-:S03]  /*0290*/  IMAD.MOV.U32 R4, RZ, RZ, RZ ;  /* 0x000000ffff047224 */ /* 0x001fc600078e00ff */
[----:B------:R-:W-:Y:S04]  /*02a0*/  STL [R1+0x50], RZ ;  /* 0x000050ff01007387 */ /* 0x000fe80000100800 */
[----:B------:R-:W-:Y:S01]  /*02b0*/  STL [R1+0x54], RZ ;  /* 0x000054ff01007387 */ /* 0x000fe20000100800 */
[----:B-1----:R-:W-:-:S03]  /*02c0*/  IMAD.MOV R6, RZ, RZ, -R5 ;  /* 0x000000ffff067224 */ /* 0x002fc600078e0a05 */
[----:B------:R-:W-:Y:S01]  /*02d0*/  STL [R1+0x58], RZ ;  /* 0x000058ff01007387 */ /* 0x000fe20000100800 */
[----:B------:R-:W-:Y:S02]  /*02e0*/  IMAD R9, R6, R7, RZ ;  /* 0x0000000706097224 */ /* 0x000fe400078e02ff */
[----:B------:R-:W-:Y:S01]  /*02f0*/  IMAD.MOV.U32 R6, RZ, RZ, R8 ;  /* 0x000000ffff067224 */ /* 0x000fe200078e0008 */
[----:B------:R-:W-:Y:S01]  /*0300*/  STL [R1+0x5c], RZ ;  /* 0x00005cff01007387 */ /* 0x000fe20000100800 */
[----:B------:R-:W-:-:S03]  /*0310*/  IMAD.HI.U32 R5, R5, R9, R4 ;  /* 0x0000000905057227 */ /* 0x000fc600078e0004 */
[----:B------:R-:W-:Y:S03]  /*0320*/  STL [R1+0x40], RZ ;  /* 0x000040ff01007387 */ /* 0x000fe60000100800 */
[----:B------:R-:W-:Y:S01]  /*0330*/  IMAD.HI.U32 R5, R5, R6, RZ ;  /* 0x0000000605057227 */ /* 0x000fe200078e00ff */
[----:B------:R-:W-:Y:S03]  /*0340*/  STL [R1+0x44], RZ ;  /* 0x000044ff01007387 */ /* 0x000fe60000100800 */
[----:B------:R-:W-:Y:S01]  /*0350*/  IMAD R2, R5, R2, R6 ;  /* 0x0000000205027224 */ /* 0x000fe200078e0206 */
[----:B------:R-:W-:Y:S04]  /*0360*/  STL [R1+0x48], RZ ;  /* 0x000048ff01007387 */ /* 0x000fe80000100800 */
[----:B------:R-:W-:Y:S01]  /*0370*/  ISETP.GT.U32.AND P1, PT, R7, R2, PT ;  /* 0x000000020700720c */ /* 0x000fe20003f24070 */
[----:B------:R-:W-:Y:S04]  /*0380*/  STL [R1+0x4c], RZ ;  /* 0x00004cff01007387 */ /* 0x000fe80000100800 */
[----:B------:R-:W-:Y:S04]  /*0390*/  STL [R1+0x30], RZ ;  /* 0x000030ff01007387 */ /* 0x000fe80000100800 */
[----:B------:R-:W-:Y:S04]  /*03a0*/  STL [R1+0x34], RZ ;  /* 0x000034ff01007387 */ /* 0x000fe80000100800 */
[----:B------:R-:W-:Y:S01]  /*03b0*/  @!P1 IMAD.IADD R2, R2, 0x1, -R7 ;  /* 0x0000000102029824 */ /* 0x000fe200078e0a07 */
[----:B------:R-:W-:Y:S01]  /*03c0*/  @!P1 IADD3 R5, R5, 0x1, RZ ;  /* 0x0000000105059810 */ /* 0x000fe20007ffe0ff */
[----:B------:R-:W-:Y:S01]  /*03d0*/  STL [R1+0x38], RZ ;  /* 0x000038ff01007387 */ /* 0x000fe20000100800 */
[----:B------:R-:W-:-:S02]  /*03e0*/  ISETP.NE.AND P1, PT, R0, RZ, PT ;  /* 0x000000ff0000720c */ /* 0x000fc40003f25270 */
[----:B------:R-:W-:Y:S01]  /*03f0*/  ISETP.GE.U32.AND P0, PT, R2, R7, PT ;  /* 0x000000070200720c */ /* 0x000fe20003f06070 */
[----:B------:R-:W-:Y:S01]  /*0400*/  STL [R1+0x3c], RZ ;  /* 0x00003cff01007387 */ /* 0x000fe20000100800 */
[----:B------:R-:W-:-:S03]  /*0410*/  LOP3.LUT R2, R3, R0, RZ, 0x3c, !PT ;  /* 0x0000000003027212 */ /* 0x000fc600078e3cff */
[----:B------:R-:W-:Y:S01]  /*0420*/  STL [R1+0x20], RZ ;  /* 0x000020ff01007387 */ /* 0x000fe20000100800 */
[----:B------:R-:W-:Y:S01]  /*0430*/  ISETP.GE.AND P2, PT, R2, RZ, PT ;  /* 0x000000ff0200720c */ /* 0x000fe20003f46270 */
[----:B------:R-:W-:Y:S02]  /*0440*/  IMAD.MOV.U32 R2, RZ, RZ, c[0x0][0x178] ;  /* 0x00005e00ff027624 */ /* 0x000fe400078e00ff */
[----:B------:R-:W-:Y:S03]  /*0450*/  STL [R1+0x24], RZ ;  /* 0x000024ff01007387 */ /* 0x000fe60000100800 */
[----:B------:R-:W-:Y:S01]  /*0460*/  IADD3 R2, R2, 0xff, RZ ;  /* 0x000000ff02027810 */ /* 0x000fe20007ffe0ff */
[----:B------:R-:W-:Y:S01]  /*0470*/  STL [R1+0x28], RZ ;  /* 0x000028ff01007387 */ /* 0x000fe20000100800 */
[----:B------:R-:W-:-:S03]  /*0480*/  @P0 IADD3 R5, R5, 0x1, RZ ;  /* 0x0000000105050810 */ /* 0x000fc60007ffe0ff */
[----:B------:R-:W-:Y:S02]  /*0490*/  STL [R1+0x2c], RZ ;  /* 0x00002cff01007387 */ /* 0x000fe40000100800 */
[----:B------:R-:W-:Y:S01]  /*04a0*/  IMAD.MOV.U32 R4, RZ, RZ, R5 ;  /* 0x000000ffff047224 */ /* 0x000fe200078e0005 */
[----:B------:R-:W-:Y:S01]  /*04b0*/  SHF.R.S32.HI R5, RZ, 0x1f, R2 ;  /* 0x0000001fff057819 */ /* 0x000fe20000011402 */
[----:B------:R-:W-:Y:S02]  /*04c0*/  STL [R1+0x10], RZ ;  /* 0x000010ff01007387 */ /* 0x000fe40000100800 */
[----:B------:R-:W-:Y:S01]  /*04d0*/  @!P2 IMAD.MOV R4, RZ, RZ, -R4 ;  /* 0x000000ffff04a224 */ /* 0x000fe200078e0a04 */
[----:B------:R-:W-:Y:S01]  /*04e0*/  @!P1 LOP3.LUT R4, RZ, R0, RZ, 0x33, !PT ;  /* 0x00000000ff049212 */ /* 0x000fe200078e33ff */
[----:B------:R-:W-:Y:S01]  /*04f0*/  STL [R1+0x14], RZ ;  /* 0x000014ff01007387 */ /* 0x000fe20000100800 */
[----:B------:R-:W-:-:S03]  /*0500*/  LEA.HI R5, R5, R2, RZ, 0x8 ;  /* 0x0000000205057211 */ /* 0x000fc600078f40ff */
[----:B------:R-:W-:Y:S01]  /*0510*/  IMAD.SHL.U32 R2, R4, 0x8, RZ ;  /* 0x0000000804027824 */ /* 0x000fe200078e00ff */
[----:B------:R-:W-:Y:S01]  /*0520*/  STL [R1+0x18], RZ ;  /* 0x000018ff01007387 */ /* 0x000fe20000100800 */
[----:B------:R-:W-:-:S03]  /*0530*/  IMAD.MOV R4, RZ, RZ, -R4 ;  /* 0x000000ffff047224 */ /* 0x000fc600078e0a04 */
[----:B------:R-:W-:Y:S01]  /*0540*/  LEA.HI.SX32 R5, R5, -R2, 0x18 ;  /* 0x8000000205057211 */ /* 0x000fe200078fc2ff */
[----:B------:R-:W-:Y:S01]  /*0550*/  IMAD R9, R0, R4, R3 ;  /* 0x0000000400097224 */ /* 0x000fe200078e0203 */
[----:B------:R-:W-:Y:S01]  /*0560*/  STL [R1+0x1c], RZ ;  /* 0x00001cff01007387 */ /* 0x000fe20000100800 */
[----:B------:R-:W-:Y:S01]  /*0570*/  IMAD.MOV.U32 R4, RZ, RZ, RZ ;  /* 0x000000ffff047224 */ /* 0x000fe200078e00ff */
[----:B------:R-:W-:Y:S02]  /*0580*/  IMNMX R10, R5, 0x8, PT ;  /* 0x00000008050a7817 */ /* 0x000fe40003800200 */
[----:B------:R-:W-:Y:S02]  /*0590*/  STL [R1], RZ ;  /* 0x000000ff01007387 */ /* 0x000fe40000100800 */
[-C--:B------:R-:W-:Y:S02]  /*05a0*/  IABS R8, R10.reuse ;  /* 0x0000000a00087213 */ /* 0x080fe40000000000 */
[----:B------:R-:W-:Y:S01]  /*05b0*/  IABS R0, R10 ;  /* 0x0000000a00007213 */ /* 0x000fe20000000000 */
[----:B------:R-:W-:Y:S01]  /*05c0*/  STL [R1+0x4], RZ ;  /* 0x000004ff01007387 */ /* 0x000fe20000100800 */
[----:B------:R-:W0:Y:S03]  /*05d0*/  I2F.RP R6, R8 ;  /* 0x0000000800067306 */ /* 0x000e260000209400 */
[----:B------:R-:W-:Y:S04]  /*05e0*/  STL [R1+0x8], RZ ;  /* 0x000008ff01007387 */ /* 0x000fe80000100800 */
[----:B------:R-:W-:Y:S01]  /*05f0*/  STL [R1+0xc], RZ ;  /* 0x00000cff01007387 */ /* 0x000fe20000100800 */
[----:B0-----:R-:W0:Y:S02]  /*0600*/  MUFU.RCP R6, R6 ;  /* 0x0000000600067308 */ /* 0x001e240000001000 */
[----:B0-----:R-:W-:-:S06]  /*0610*/  IADD3 R5, R6, 0xffffffe, RZ ;  /* 0x0ffffffe06057810 */ /* 0x001fcc0007ffe0ff */
[----:B------:R-:W0:Y:S02]  /*0620*/  F2I.FTZ.U32.TRUNC.NTZ R5, R5 ;  /* 0x0000000500057305 */ /* 0x000e24000021f000 */
[----:B0-----:R-:W-:-:S04]  /*0630*/  IMAD.MOV R7, RZ, RZ, -R5 ;  /* 0x000000ffff077224 */ /* 0x001fc800078e0a05 */
[----:B------:R-:W-:Y:S01]  /*0640*/  IMAD.MOV.U32 R3, RZ, RZ, R7 ;  /* 0x000000ffff037224 */ /* 0x000fe200078e0007 */
[----:B------:R-:W-:-:S03]  /*0650*/  IABS R7, R9 ;  /* 0x0000000900077213 */ /* 0x000fc60000000000 */
[----:B------:R-:W-:-:S04]  /*0660*/  IMAD R3, R3, R8, RZ ;  /* 0x0000000803037224 */ /* 0x000fc800078e02ff */
[----:B------:R-:W-:-:S04]  /*0670*/  IMAD.HI.U32 R4, R5, R3, R4 ;  /* 0x0000000305047227 */ /* 0x000fc800078e0004 */
[----:B------:R-:W-:Y:S02]  /*0680*/  IMAD.MOV R3, RZ, RZ, -R0 ;  /* 0x000000ffff037224 */ /* 0x000fe400078e0a00 */
[----:B------:R-:W-:-:S04]  /*0690*/  IMAD.HI.U32 R0, R4, R7, RZ ;  /* 0x0000000704007227 */ /* 0x000fc800078e00ff */
[----:B------:R-:W-:Y:S01]  /*06a0*/  IMAD R3, R0, R3, R7 ;  /* 0x0000000300037224 */ /* 0x000fe200078e0207 */
[----:B------:R-:W-:Y:S01]  /*06b0*/  ULDC.64 UR4, c[0x0][0x118] ;  /* 0x0000460000047ab9 */ /* 0x000fe20000000a00 */
[----:B------:R-:W-:-:S03]  /*06c0*/  CS2R R6, SRZ ;  /* 0x0000000000067805 */ /* 0x000fc6000001ff00 */
[----:B------:R-:W-:-:S13]  /*06d0*/  ISETP.GT.U32.AND P1, PT, R8, R3, PT ;  /* 0x000000030800720c */ /* 0x000fda0003f24070 */
[----:B------:R-:W-:Y:S01]  /*06e0*/  @!P1 IMAD.IADD R3, R3, 0x1, -R8 ;  /* 0x0000000103039824 */ /* 0x000fe200078e0a08 */
[----:B------:R-:W-:Y:S02]  /*06f0*/  @!P1 IADD3 R0, R0, 0x1, RZ ;  /* 0x0000000100009810 */ /* 0x000fe40007ffe0ff */
[----:B------:R-:W-:Y:S02]  /*0700*/  ISETP.NE.AND P1, PT, R10, RZ, PT ;  /* 0x000000ff0a00720c */ /* 0x000fe40003f25270 */
[----:B------:R-:W-:Y:S02]  /*0710*/  ISETP.GE.U32.AND P0, PT, R3, R8, PT ;  /* 0x000000080300720c */ /* 0x000fe40003f06070 */
[----:B------:R-:W-:-:S04]  /*0720*/  LOP3.LUT R3, R9, R10, RZ, 0x3c, !PT ;  /* 0x0000000a09037212 */ /* 0x000fc800078e3cff */
[----:B------:R-:W-:Y:S01]  /*0730*/  ISETP.GE.AND P2, PT, R3, RZ, PT ;  /* 0x000000ff0300720c */ /* 0x000fe20003f46270 */
[----:B------:R-:W-:-:S05]  /*0740*/  IMAD.MOV.U32 R3, RZ, RZ, c[0x0][0x180] ;  /* 0x00006000ff037624 */ /* 0x000fca00078e00ff */
[----:B------:R-:W-:Y:S02]  /*0750*/  IADD3 R3, R3, 0xff, RZ ;  /* 0x000000ff03037810 */ /* 0x000fe40007ffe0ff */
[----:B------:R-:W-:Y:S02]  /*0760*/  @P0 IADD3 R0, R0, 0x1, RZ ;  /* 0x0000000100000810 */ /* 0x000fe40007ffe0ff */
[----:B------:R-:W-:-:S03]  /*0770*/  ISETP.GE.AND P0, PT, R3, 0x100, PT ;  /* 0x000001000300780c */ /* 0x000fc60003f06270 */
[----:B------:R-:W-:Y:S01]  /*0780*/  @!P2 IMAD.MOV R0, RZ, RZ, -R0 ;  /* 0x000000ffff00a224 */ /* 0x000fe200078e0a00 */
[----:B------:R-:W-:-:S05]  /*0790*/  @!P1 LOP3.LUT R0, RZ, R10, RZ, 0x33, !PT ;  /* 0x0000000aff009212 */ /* 0x000fca00078e33ff */
[----:B------:R-:W-:-:S04]  /*07a0*/  IMAD.MOV R5, RZ, RZ, -R0 ;  /* 0x000000ffff057224 */ /* 0x000fc800078e0a00 */
[----:B------:R-:W-:Y:S02]  /*07b0*/  IMAD R5, R10, R5, R9 ;  /* 0x000000050a057224 */ /* 0x000fe400078e0209 */
[----:B------:R-:W-:Y:S01]  /*07c0*/  CS2R R8, SRZ ;  /* 0x0000000000087805 */ /* 0x000fe2000001ff00 */
[----:B------:R-:W-:Y:S01]  /*07d0*/  CS2R R10, SRZ ;  /* 0x00000000000a7805 */ /* 0x000fe2000001ff00 */
[----:B------:R-:W-:Y:S02]  /*07e0*/  IMAD.IADD R2, R2, 0x1, R5 ;  /* 0x0000000102027824 */ /* 0x000fe400078e0205 */
[----:B------:R-:W-:-:S05]  /*07f0*/  CS2R R4, SRZ ;  /* 0x0000000000047805 */ /* 0x000fca000001ff00 */
[----:B------:R0:W-:Y:S04]  /*0800*/  STL [R1+0x25e8], R4 ;  /* 0x0025e80401007387 */ /* 0x0001e80000100800 */
[----:B------:R-:W-:Y:S04]  /*0810*/  STL [R1+0x25ec], R5 ;  /* 0x0025ec0501007387 */ /* 0x000fe80000100800 */
[----:B------:R-:W-:Y:S01]  /*0820*/  STL [R1+0x160], RZ ;  /* 0x000160ff01007387 */ /* 0x000fe20000100800 */
[----:B0-----:R-:W-:-:S03]  /*0830*/  IMAD.SHL.U32 R4, R0, 0x80, RZ ;  /* 0x0000008000047824 */ /* 0x001fc600078e00ff */
[----:B------:R-:W-:Y:S02]  /*0840*/  STL [R1+0x164], RZ ;  /* 0x000164ff01007387 */ /* 0x000fe40000100800 */
[C---:B------:R-:W-:Y:S02]  /*0850*/  IADD3 R28, R4.reuse, 0x1, RZ ;  /* 0x00000001041c7810 */ /* 0x040fe40007ffe0ff */
[----:B------:R-:W-:Y:S01]  /*0860*/  STL [R1+0x168], RZ ;  /* 0x000168ff01007387 */ /* 0x000fe20000100800 */
[C---:B------:R-:W-:Y:S02]  /*0870*/  IADD3 R3, R4.reuse, 0x2, RZ ;  /* 0x0000000204037810 */ /* 0x040fe40007ffe0ff */
[C---:B------:R-:W-:Y:S01]  /*0880*/  IADD3 R0, R4.reuse, 0x3, RZ ;  /* 0x0000000304007810 */ /* 0x040fe20007ffe0ff */
[----:B------:R-:W-:Y:S01]  /*0890*/  STL [R1+0x16c], RZ ;  /* 0x00016cff01007387 */ /* 0x000fe20000100800 */
[----:B------:R-:W-:-:S03]  /*08a0*/  IADD3 R29, R4, 0x5, RZ ;  /* 0x00000005041d7810 */ /* 0x000fc60007ffe0ff */
[----:B------:R-:W-:Y:S04]  /*08b0*/  STL [R1+0x150], RZ ;  /* 0x000150ff01007387 */ /* 0x000fe80000100800 */
        /* <DEDUP_REMOVED lines=59> */
[----:B------:R-:W-:Y:S04]  /*0c70*/  STL [R1+0xbc4], R4 ;  /* 0x000bc40401007387 */ /* 0x000fe80000100800 */
[----:B------:R0:W-:Y:S04]  /*0c80*/  STL [R1+0x2400], R28 ;  /* 0x0024001c01007387 */ /* 0x0001e80000100800 */
[----:B------:R1:W-:Y:S04]  /*0c90*/  STL [R1+0x23fc], R3 ;  /* 0x0023fc0301007387 */ /* 0x0003e80000100800 */
[----:B------:R2:W-:Y:S01]  /*0ca0*/  STL [R1+0x23f8], R0 ;  /* 0x0023f80001007387 */ /* 0x0005e20000100800 */
[----:B0-----:R-:W-:-:S03]  /*0cb0*/  IADD3 R28, R4, 0x4, RZ ;  /* 0x00000004041c7810 */ /* 0x001fc60007ffe0ff */
[----:B------:R0:W-:Y:S01]  /*0cc0*/  STL [R1+0x23f0], R29 ;  /* 0x0023f01d01007387 */ /* 0x0001e20000100800 */
[----:B-1----:R-:W-:-:S03]  /*0cd0*/  IADD3 R3, R4, 0x6, RZ ;  /* 0x0000000604037810 */ /* 0x002fc60007ffe0ff */
[----:B------:R-:W-:Y:S01]  /*0ce0*/  STL [R1+0x23f4], R28 ;  /* 0x0023f41c01007387 */ /* 0x000fe20000100800 */
[----:B--2---:R-:W-:-:S03]  /*0cf0*/  IADD3 R0, R4, 0x7, RZ ;  /* 0x0000000704007810 */ /* 0x004fc60007ffe0ff */
[----:B------:R1:W-:Y:S01]  /*0d00*/  STL [R1+0x23ec], R3 ;  /* 0x0023ec0301007387 */ /* 0x0003e20000100800 */
[----:B0-----:R-:W-:-:S03]  /*0d10*/  IADD3 R29, R4, 0x9, RZ ;  /* 0x00000009041d7810 */ /* 0x001fc60007ffe0ff */
[----:B------:R0:W-:Y:S04]  /*0d20*/  STL [R1+0x2404], R0 ;  /* 0x0024040001007387 */ /* 0x0001e80000100800 */
[----:B------:R-:W2:Y:S01]  /*0d30*/  S2R R5, SR_TID.X ;  /* 0x0000000000057919 */ /* 0x000ea20000002100 */
[C---:B-1----:R-:W-:Y:S02]  /*0d40*/  IADD3 R3, R4.reuse, 0x8, RZ ;  /* 0x0000000804037810 */ /* 0x042fe40007ffe0ff */
[----:B0-----:R-:W-:-:S03]  /*0d50*/  IADD3 R0, R4, 0xa, RZ ;  /* 0x0000000a04007810 */ /* 0x001fc60007ffe0ff */
[----:B------:R0:W-:Y:S04]  /*0d60*/  STL [R1+0x2408], R3 ;  /* 0x0024080301007387 */ /* 0x0001e80000100800 */
[----:B------:R1:W-:Y:S04]  /*0d70*/  STL [R1+0x2410], R29 ;  /* 0x0024101d01007387 */ /* 0x0003e80000100800 */
[----:B------:R3:W-:Y:S01]  /*0d80*/  STL [R1+0x240c], R0 ;  /* 0x00240c0001007387 */ /* 0x0007e20000100800 */
[C---:B0-----:R-:W-:Y:S02]  /*0d90*/  IADD3 R3, R4.reuse, 0xb, RZ ;  /* 0x0000000b04037810 */ /* 0x041fe40007ffe0ff */
[----:B-1----:R-:W-:-:S03]  /*0da0*/  IADD3 R29, R4, 0xc, RZ ;  /* 0x0000000c041d7810 */ /* 0x002fc60007ffe0ff */
[----:B------:R0:W-:Y:S01]  /*0db0*/  STL [R1+0x2418], R3 ;  /* 0x0024180301007387 */ /* 0x0001e20000100800 */
[----:B---3--:R-:W-:-:S03]  /*0dc0*/  IADD3 R0, R4, 0xd, RZ ;  /* 0x0000000d04007810 */ /* 0x008fc60007ffe0ff */
        /* <DEDUP_REMOVED lines=23> */
[----:B---3--:R-:W-:-:S05]  /*0f40*/  IADD3 R0, R4, 0x19, RZ ;  /* 0x0000001904007810 */ /* 0x008fca0007ffe0ff */
[----:B------:R1:W-:Y:S01]  /*0f50*/  STL [R1+0x2450], R0 ;  /* 0x0024500001007387 */ /* 0x0003e20000100800 */
[----:B0-----:R-:W-:-:S03]  /*0f60*/  IADD3 R3, R4, 0x1a, RZ ;  /* 0x0000001a04037810 */ /* 0x001fc60007ffe0ff */
[----:B------:R-:W-:Y:S04]  /*0f70*/  STL [R1+0x2444], R29 ;  /* 0x0024441d01007387 */ /* 0x000fe80000100800 */
[----:B------:R0:W-:Y:S01]  /*0f80*/  STL [R1+0x244c], R3 ;  /* 0x00244c0301007387 */ /* 0x0001e20000100800 */
[----:B-1----:R-:W-:-:S05]  /*0f90*/  IADD3 R0, R4, 0x1b, RZ ;  /* 0x0000001b04007810 */ /* 0x002fca0007ffe0ff */
[----:B------:R1:W-:Y:S01]  /*0fa0*/  STL [R1+0x2458], R0 ;  /* 0x0024580001007387 */ /* 0x0003e20000100800 */
[----:B0-----:R-:W-:-:S05]  /*0fb0*/  IADD3 R3, R4, 0x1c, RZ ;  /* 0x0000001c04037810 */ /* 0x001fca0007ffe0ff */
        /* <DEDUP_REMOVED lines=155> */
[----:B--2---:R-:W-:Y:S02]  /*1970*/  LOP3.LUT R3, R5, 0x7f, RZ, 0xc0, !PT ;  /* 0x0000007f05037812 */ /* 0x004fe400078ec0ff */
[----:B------:R-:W-:-:S05]  /*1980*/  IADD3 R5, R4, 0x6a, RZ ;  /* 0x0000006a04057810 */ /* 0x000fca0007ffe0ff */
[----:B------:R1:W-:Y:S01]  /*1990*/  STL [R1+0x2590], R5 ;  /* 0x0025900501007387 */ /* 0x0003e20000100800 */
[----:B0-----:R-:W-:Y:S01]  /*19a0*/  IMAD.SHL.U32 R0, R2, 0x100, RZ ;  /* 0x0000010002007824 */ /* 0x001fe200078e00ff */
[----:B------:R-:W-:Y:S02]  /*19b0*/  PRMT R2, R3, 0x6540, R2 ;  /* 0x0000654003027816 */ /* 0x000fe40000000002 */
[----:B-1----:R-:W-:-:S05]  /*19c0*/  IADD3 R5, R4, 0x6b, RZ ;  /* 0x0000006b04057810 */ /* 0x002fca0007ffe0ff */
[----:B------:R0:W-:Y:S04]  /*19d0*/  STL [R1+0x2598], R5 ;  /* 0x0025980501007387 */ /* 0x0001e80000100800 */
[----:B0-----:R0:W5:Y:S04]  /*19e0*/  LDL.LU R5, [R1+0x25ec] ;  /* 0x0025ec0001057983 */ /* 0x0011680000300800 */
[----:B------:R1:W-:Y:S02]  /*19f0*/  STL [R1+0xbc8], R2 ;  /* 0x000bc80201007387 */ /* 0x0003e40000100800 */
[----:B-1----:R-:W-:-:S02]  /*1a00*/  LOP3.LUT R2, R0, 0x80, R3, 0xfe, !PT ;  /* 0x0000008000027812 */ /* 0x002fc400078efe03 */
[C---:B------:R-:W-:Y:S02]  /*1a10*/  IADD3 R3, R4.reuse, 0x6c, RZ ;  /* 0x0000006c04037810 */ /* 0x040fe40007ffe0ff */
[C---:B------:R-:W-:Y:S01]  /*1a20*/  IADD3 R0, R4.reuse, 0x6d, RZ ;  /* 0x0000006d04007810 */ /* 0x040fe20007ffe0ff */
[----:B------:R1:W-:Y:S04]  /*1a30*/  STL [R1+0xbcc], R2 ;  /* 0x000bcc0201007387 */ /* 0x0003e80000100800 */
[----:B------:R2:W-:Y:S04]  /*1a40*/  STL [R1+0x2594], R3 ;  /* 0x0025940301007387 */ /* 0x0005e80000100800 */
[----:B------:R3:W-:Y:S01]  /*1a50*/  STL [R1+0x259c], R0 ;  /* 0x00259c0001007387 */ /* 0x0007e20000100800 */
[----:B-1----:R-:W-:-:S02]  /*1a60*/  IADD3 R2, R4, 0x6e, RZ ;  /* 0x0000006e04027810 */ /* 0x002fc40007ffe0ff */
[----:B--2---:R-:W-:-:S03]  /*1a70*/  IADD3 R3, R4, 0x6f, RZ ;  /* 0x0000006f04037810 */ /* 0x004fc60007ffe0ff */
[----:B------:R1:W-:Y:S01]  /*1a80*/  STL [R1+0x25a0], R2 ;  /* 0x0025a00201007387 */ /* 0x0003e20000100800 */
[----:B---3--:R-:W-:-:S03]  /*1a90*/  IADD3 R0, R4, 0x70, RZ ;  /* 0x0000007004007810 */ /* 0x008fc60007ffe0ff */
[----:B------:R2:W-:Y:S04]  /*1aa0*/  STL [R1+0x25a4], R3 ;  /* 0x0025a40301007387 */ /* 0x0005e80000100800 */
[----:B------:R3:W-:Y:S01]  /*1ab0*/  STL [R1+0x25a8], R0 ;  /* 0x0025a80001007387 */ /* 0x0007e20000100800 */
[C---:B-1----:R-:W-:Y:S02]  /*1ac0*/  IADD3 R2, R4.reuse, 0x71, RZ ;  /* 0x0000007104027810 */ /* 0x042fe40007ffe0ff */
[----:B--2---:R-:W-:-:S03]  /*1ad0*/  IADD3 R3, R4, 0x72, RZ ;  /* 0x0000007204037810 */ /* 0x004fc60007ffe0ff */
[----:B------:R1:W-:Y:S01]  /*1ae0*/  STL [R1+0x25ac], R2 ;  /* 0x0025ac0201007387 */ /* 0x0003e20000100800 */
[----:B---3--:R-:W-:-:S03]  /*1af0*/  IADD3 R0, R4, 0x73, RZ ;  /* 0x0000007304007810 */ /* 0x008fc60007ffe0ff */
[----:B------:R2:W-:Y:S01]  /*1b00*/  STL [R1+0x25b0], R3 ;  /* 0x0025b00301007387 */ /* 0x0005e20000100800 */
[C---:B-1----:R-:W-:Y:S02]  /*1b10*/  IADD3 R2, R4.reuse, 0x74, RZ ;  /* 0x0000007404027810 */ /* 0x042fe40007ffe0ff */
[----:B--2---:R-:W-:-:S03]  /*1b20*/  IADD3 R3, R4, 0x75, RZ ;  /* 0x0000007504037810 */ /* 0x004fc60007ffe0ff */
[----:B------:R1:W-:Y:S04]  /*1b30*/  STL [R1+0x25b8], R2 ;  /* 0x0025b80201007387 */ /* 0x0003e80000100800 */
[----:B------:R-:W-:Y:S04]  /*1b40*/  STL [R1+0x25b4], R0 ;  /* 0x0025b40001007387 */ /* 0x000fe80000100800 */
[----:B------:R2:W-:Y:S01]  /*1b50*/  STL [R1+0x25bc], R3 ;  /* 0x0025bc0301007387 */ /* 0x0005e20000100800 */
[----:B-1----:R-:W-:-:S05]  /*1b60*/  IADD3 R2, R4, 0x76, RZ ;  /* 0x0000007604027810 */ /* 0x002fca0007ffe0ff */
[----:B------:R1:W-:Y:S01]  /*1b70*/  STL [R1+0x25c0], R2 ;  /* 0x0025c00201007387 */ /* 0x0003e20000100800 */
[----:B--2---:R-:W-:-:S05]  /*1b80*/  IADD3 R3, R4, 0x77, RZ ;  /* 0x0000007704037810 */ /* 0x004fca0007ffe0ff */
[----:B------:R2:W-:Y:S01]  /*1b90*/  STL [R1+0x25c8], R3 ;  /* 0x0025c80301007387 */ /* 0x0005e20000100800 */
[C---:B-1----:R-:W-:Y:S02]  /*1ba0*/  IADD3 R2, R4.reuse, 0x78, RZ ;  /* 0x0000007804027810 */ /* 0x042fe40007ffe0ff */
[----:B--2---:R-:W-:-:S05]  /*1bb0*/  IADD3 R3, R4, 0x79, RZ ;  /* 0x0000007904037810 */ /* 0x004fca0007ffe0ff */
[----:B------:R1:W-:Y:S02]  /*1bc0*/  STL [R1+0x25d0], R3 ;  /* 0x0025d00301007387 */ /* 0x0003e40000100800 */
[----:B-1----:R-:W-:-:S05]  /*1bd0*/  IADD3 R3, R4, 0x7a, RZ ;  /* 0x0000007a04037810 */ /* 0x002fca0007ffe0ff */
[----:B------:R1:W-:Y:S04]  /*1be0*/  STL [R1+0x25cc], R3 ;  /* 0x0025cc0301007387 */ /* 0x0003e80000100800 */
[----:B------:R-:W-:Y:S01]  /*1bf0*/  STL [R1+0x25c4], R2 ;  /* 0x0025c40201007387 */ /* 0x000fe20000100800 */
[----:B-1----:R-:W-:-:S05]  /*1c00*/  IADD3 R3, R4, 0x7b, RZ ;  /* 0x0000007b04037810 */ /* 0x002fca0007ffe0ff */
[----:B------:R1:W-:Y:S02]  /*1c10*/  STL [R1+0x25d8], R3 ;  /* 0x0025d80301007387 */ /* 0x0003e40000100800 */
[----:B-1----:R-:W-:-:S05]  /*1c20*/  IADD3 R3, R4, 0x7c, RZ ;  /* 0x0000007c04037810 */ /* 0x002fca0007ffe0ff */
[----:B------:R1:W-:Y:S02]  /*1c30*/  STL [R1+0x25d4], R3 ;  /* 0x0025d40301007387 */ /* 0x0003e40000100800 */
[----:B-1----:R-:W-:-:S05]  /*1c40*/  IADD3 R3, R4, 0x7d, RZ ;  /* 0x0000007d04037810 */ /* 0x002fca0007ffe0ff */
[----:B------:R1:W-:Y:S02]  /*1c50*/  STL [R1+0x25e4], R3 ;  /* 0x0025e40301007387 */ /* 0x0003e40000100800 */
[----:B-1----:R-:W-:-:S05]  /*1c60*/  IADD3 R3, R4, 0x7e, RZ ;  /* 0x0000007e04037810 */ /* 0x002fca0007ffe0ff */
[----:B------:R1:W-:Y:S02]  /*1c70*/  STL [R1+0x25e0], R3 ;  /* 0x0025e00301007387 */ /* 0x0003e40000100800 */
[----:B-1----:R-:W-:Y:S02]  /*1c80*/  IADD3 R3, R4, 0x7f, RZ ;  /* 0x0000007f04037810 */ /* 0x002fe40007ffe0ff */
[----:B------:R0:W5:Y:S04]  /*1c90*/  LDL.LU R4, [R1+0x25e8] ;  /* 0x0025e80001047983 */ /* 0x0001680000300800 */
[----:B------:R1:W-:Y:S02]  /*1ca0*/  STL [R1+0x25dc], R3 ;  /* 0x0025dc0301007387 */ /* 0x0003e40000100800 */
[----:B-1----:R-:W-:-:S05]  /*1cb0*/  IMAD.MOV.U32 R3, RZ, RZ, c[0x0][0x180] ;  /* 0x00006000ff037624 */ /* 0x002fca00078e00ff */
[----:B------:R-:W-:Y:S01]  /*1cc0*/  IADD3 R3, R3, 0xff, RZ ;  /* 0x000000ff03037810 */ /* 0x000fe20007ffe0ff */
[----:B------:R-:W-:Y:S05]  /*1cd0*/  @!P0 BRA `(.L_x_0) ;  /* 0x0008f4b000008947 */ /* 0x000fea0003800000 */
[----:B0-----:R-:W-:Y:S01]  /*1ce0*/  IMAD.MOV.U32 R25, RZ, RZ, R0 ;  /* 0x000000ffff197224 */ /* 0x001fe200078e0000 */
[----:B------:R-:W-:Y:S01]  /*1cf0*/  IABS R0, c[0x0][0x178] ;  /* 0x00005e0000007a13 */ /* 0x000fe20000000000 */
[----:B------:R-:W-:Y:S01]  /*1d00*/  IMAD.MOV.U32 R19, RZ, RZ, R2 ;  /* 0x000000ffff137224 */ /* 0x000fe200078e0002 */
[----:B------:R-:W2:Y:S03]  /*1d10*/  LDL R14, [R1+0xbc4] ;  /* 0x000bc400010e7983 */ /* 0x000ea60000100800 */
[----:B------:R-:W-:Y:S01]  /*1d20*/  IMAD.MOV.U32 R8, RZ, RZ, R0 ;  /* 0x000000ffff087224 */ /* 0x000fe200078e0000 */
[----:B------:R-:W3:Y:S03]  /*1d30*/  LDL R13, [R1+0xbc8] ;  /* 0x000bc800010d7983 */ /* 0x000ee60000100800 */
[----:B------:R-:W0:Y:S01]  /*1d40*/  I2F.RP R2, R8 ;  /* 0x0000000800027306 */ /* 0x000e220000209400 */
[----:B------:R-:W4:Y:S04]  /*1d50*/  LDL R12, [R1+0xbcc] ;  /* 0x000bcc00010c7983 */ /* 0x000f280000100800 */
[----:B------:R-:W4:Y:S04]  /*1d60*/  LDL R26, [R1+0x25b0] ;  /* 0x0025b000011a7983 */ /* 0x000f280000100800 */
[----:B------:R-:W4:Y:S04]  /*1d70*/  LDL R10, [R1+0x25e4] ;  /* 0x0025e400010a7983 */ /* 0x000f280000100800 */
[----:B------:R-:W4:Y:S01]  /*1d80*/  LDL R9, [R1+0x25e0] ;  /* 0x0025e00001097983 */ /* 0x000f220000100800 */
[----:B0-----:R-:W0:Y:S01]  /*1d90*/  MUFU.RCP R2, R2 ;  /* 0x0000000200027308 */ /* 0x001e220000001000 */
[----:B-----5:R-:W-:-:S02]  /*1da0*/  SHF.R.S32.HI R4, RZ, 0x1f, R3 ;  /* 0x0000001fff047819 */ /* 0x020fc40000011403 */
[----:B------:R-:W4:Y:S04]  /*1db0*/  LDL R24, [R1+0x25b8] ;  /* 0x0025b80001187983 */ /* 0x000f280000100800 */
[----:B------:R-:W4:Y:S04]  /*1dc0*/  LDL R21, [R1+0x25c0] ;  /* 0x0025c00001157983 */ /* 0x000f280000100800 */
[----:B------:R-:W4:Y:S04]  /*1dd0*/  LDL R16, [R1+0x25d8] ;  /* 0x0025d80001107983 */ /* 0x000f280000100800 */
[----:B------:R-:W4:Y:S01]  /*1de0*/  LDL R27, [R1+0x25ac] ;  /* 0x0025ac00011b7983 */ /* 0x000f220000100800 */
[----:B0-----:R-:W-:-:S03]  /*1df0*/  IADD3 R2, R2, 0xffffffe, RZ ;  /* 0x0ffffffe02027810 */ /* 0x001fc60007ffe0ff */
[----:B------:R-:W4:Y:S01]  /*1e00*/  LDL R17, [R1+0x25cc] ;  /* 0x0025cc0001117983 */ /* 0x000f220000100800 */
[----:B------:R-:W0:Y:S01]  /*1e10*/  F2I.FTZ.U32.TRUNC.NTZ R5, R2 ;  /* 0x0000000200057305 */ /* 0x000e22000021f000 */
[----:B------:R-:W-:Y:S02]  /*1e20*/  LEA.HI R3, R4, R3, RZ, 0x8 ;  /* 0x0000000304037211 */ /* 0x000fe400078f40ff */
[----:B------:R-:W4:Y:S04]  /*1e30*/  LDL R23, [R1+0x25bc] ;  /* 0x0025bc0001177983 */ /* 0x000f280000100800 */
[----:B------:R-:W4:Y:S04]  /*1e40*/  LDL R22, [R1+0x25a8] ;  /* 0x0025a80001167983 */ /* 0x000f280000100800 */
[----:B------:R-:W4:Y:S04]  /*1e50*/  LDL R11, [R1+0x25d4] ;  /* 0x0025d400010b7983 */ /* 0x000f280000100800 */
[----:B------:R-:W4:Y:S01]  /*1e60*/  LDL R20, [R1+0x25c8] ;  /* 0x0025c80001147983 */ /* 0x000f220000100800 */
[----:B0-----:R-:W-:-:S03]  /*1e70*/  IMAD.MOV R2, RZ, RZ, -R5 ;  /* 0x000000ffff027224 */ /* 0x001fc600078e0a05 */
[----:B------:R-:W4:Y:S04]  /*1e80*/  LDL R18, [R1+0x25d0] ;  /* 0x0025d00001127983 */ /* 0x000f280000100800 */
[----:B------:R0:W-:Y:S02]  /*1e90*/  STL [R1+0x798], R3 ;  /* 0x0007980301007387 */ /* 0x0001e40000100800 */
[----:B0-----:R-:W-:Y:S02]  /*1ea0*/  IMAD R3, R2, R8, RZ ;  /* 0x0000000802037224 */ /* 0x001fe400078e02ff */
[----:B------:R-:W4:Y:S01]  /*1eb0*/  LDL R2, [R1+0x25dc] ;  /* 0x0025dc0001027983 */ /* 0x000f220000100800 */
[----:B------:R-:W-:-:S04]  /*1ec0*/  IABS R15, c[0x0][0x17c] ;  /* 0x00005f00000f7a13 */ /* 0x000fc80000000000 */
[----:B------:R-:W0:Y:S08]  /*1ed0*/  I2F.RP R0, R15 ;  /* 0x0000000f00007306 */ /* 0x000e300000209400 */
[----:B0-----:R-:W0:Y:S01]  /*1ee0*/  MUFU.RCP R0, R0 ;  /* 0x0000000000007308 */ /* 0x001e220000001000 */
[----:B------:R-:W-:-:S04]  /*1ef0*/  IMAD.MOV.U32 R4, RZ, RZ, RZ ;  /* 0x000000ffff047224 */ /* 0x000fc800078e00ff */
[----:B------:R-:W-:Y:S02]  /*1f00*/  IMAD.HI.U32 R3, R5, R3, R4 ;  /* 0x0000000305037227 */ /* 0x000fe400078e0004 */
[----:B------:R-:W1:Y:S01]  /*1f10*/  S2R R5, SR_TID.X ;  /* 0x0000000000057919 */ /* 0x000e620000002100 */
[----:B0-----:R-:W-:-:S04]  /*1f20*/  IADD3 R0, R0, 0xffffffe, RZ ;  /* 0x0ffffffe00007810 */ /* 0x001fc80007ffe0ff */
[----:B------:R-:W0:Y:S01]  /*1f30*/  F2I.FTZ.U32.TRUNC.NTZ R7, R0 ;  /* 0x0000000000077305 */ /* 0x000e22000021f000 */
[----:B------:R-:W-:Y:S02]  /*1f40*/  IMAD.MOV.U32 R6, RZ, RZ, RZ ;  /* 0x000000ffff067224 */ /* 0x000fe400078e00ff */
[----:B0-----:R-:W-:-:S04]  /*1f50*/  IMAD.MOV R0, RZ, RZ, -R7 ;  /* 0x000000ffff007224 */ /* 0x001fc800078e0a07 */
[----:B------:R-:W-:Y:S02]  /*1f60*/  IMAD R0, R0, R15, RZ ;  /* 0x0000000f00007224 */ /* 0x000fe400078e02ff */
[----:B--2---:R-:W-:Y:S01]  /*1f70*/  IMAD.MOV.U32 R4, RZ, RZ, R14 ;  /* 0x000000ffff047224 */ /* 0x004fe200078e000e */
[----:B---3--:R-:W-:Y:S01]  /*1f80*/  IABS R13, R13 ;  /* 0x0000000d000d7213 */ /* 0x008fe20000000000 */
[----:B------:R-:W-:Y:S01]  /*1f90*/  IMAD.HI.U32 R14, R7, R0, R6 ;  /* 0x00000000070e7227 */ /* 0x000fe200078e0006 */
[----:B----4-:R-:W-:Y:S02]  /*1fa0*/  IABS R12, R12 ;  /* 0x0000000c000c7213 */ /* 0x010fe40000000000 */
[----:B------:R-:W-:Y:S01]  /*1fb0*/  IABS R0, R4 ;  /* 0x0000000400007213 */ /* 0x000fe20000000000 */
[----:B------:R-:W-:-:S04]  /*1fc0*/  IMAD.HI.U32 R4, R3, R13, RZ ;  /* 0x0000000d03047227 */ /* 0x000fc800078e00ff */
[----:B------:R-:W-:-:S04]  /*1fd0*/  IMAD.HI.U32 R3, R3, R12, RZ ;  /* 0x0000000c03037227 */ /* 0x000fc800078e00ff */
[----:B-1----:R-:W-:Y:S02]  /*1fe0*/  IMAD.SHL.U32 R6, R5, 0x2, RZ ;  /* 0x0000000205067824 */ /* 0x002fe400078e00ff */
[----:B------:R-:W-:Y:S02]  /*1ff0*/  IMAD.MOV R4, RZ, RZ, -R4 ;  /* 0x000000ffff047224 */ /* 0x000fe400078e0a04 */
[----:B------:R-:W-:Y:S01]  /*2000*/  IMAD.MOV R3, RZ, RZ, -R3 ;  /* 0x000000ffff037224 */ /* 0x000fe200078e0a03 */
[----:B------:R-:W-:Y:S01]  /*2010*/  SHF.R.U32.HI R5, RZ, 0x1, R5 ;  /* 0x00000001ff057819 */ /* 0x000fe20000011605 */
[----:B------:R-:W-:Y:S01]  /*2020*/  IMAD R13, R8, R4, R13 ;  /* 0x00000004080d7224 */ /* 0x000fe200078e020d */
[----:B------:R-:W-:Y:S01]  /*2030*/  LOP3.LUT R6, R6, 0x10, RZ, 0xc0, !PT ;  /* 0x0000001006067812 */ /* 0x000fe200078ec0ff */
[----:B------:R-:W-:Y:S01]  /*2040*/  IMAD R12, R8, R3, R12 ;  /* 0x00000003080c7224 */ /* 0x000fe200078e020c */
[----:B------:R-:W-:Y:S02]  /*2050*/  IABS R8, R9 ;  /* 0x0000000900087213 */ /* 0x000fe40000000000 */
[----:B------:R-:W-:-:S03]  /*2060*/  LOP3.LUT R5, R6, 0x20, R5, 0xf8, !PT ;  /* 0x0000002006057812 */ /* 0x000fc600078ef805 */
[C---:B------:R-:W-:Y:S02]  /*2070*/  IMAD.HI.U32 R9, R14.reuse, R8, RZ ;  /* 0x000000080e097227 */ /* 0x040fe400078e00ff */
[----:B------:R0:W-:Y:S02]  /*2080*/  STL [R1+0x68], R5 ;  /* 0x0000680501007387 */ /* 0x0001e40000100800 */
[----:B------:R-:W-:-:S04]  /*2090*/  IMAD.HI.U32 R6, R14, R0, RZ ;  /* 0x000000000e067227 */ /* 0x000fc800078e00ff */
[----:B------:R-:W-:Y:S01]  /*20a0*/  IMAD.MOV R9, RZ, RZ, -R9 ;  /* 0x000000ffff097224 */ /* 0x000fe200078e0a09 */
[----:B0-----:R-:W-:Y:S01]  /*20b0*/  IABS R5, R10 ;  /* 0x0000000a00057213 */ /* 0x001fe20000000000 */
[----:B------:R-:W-:Y:S02]  /*20c0*/  IMAD.MOV R6, RZ, RZ, -R6 ;  /* 0x000000ffff067224 */ /* 0x000fe400078e0a06 */
[----:B------:R-:W-:Y:S01]  /*20d0*/  IMAD R8, R15, R9, R8 ;  /* 0x000000090f087224 */ /* 0x000fe200078e0208 */
[----:B------:R-:W-:Y:S01]  /*20e0*/  IABS R3, R11 ;  /* 0x0000000b00037213 */ /* 0x000fe20000000000 */
[----:B------:R-:W-:-:S04]  /*20f0*/  IMAD.HI.U32 R7, R14, R5, RZ ;  /* 0x000000050e077227 */ /* 0x000fc800078e00ff */
[----:B------:R-:W-:Y:S01]  /*2100*/  IMAD R0, R15, R6, R0 ;  /* 0x000000060f007224 */ /* 0x000fe200078e0200 */
[----:B------:R-:W-:Y:S02]  /*2110*/  IABS R6, R16 ;  /* 0x0000001000067213 */ /* 0x000fe40000000000 */
[----:B------:R-:W-:-:S05]  /*2120*/  IABS R2, R2 ;  /* 0x0000000200027213 */ /* 0x000fca0000000000 */
[----:B------:R-:W-:-:S04]  /*2130*/  IMAD.HI.U32 R4, R14, R2, RZ ;  /* 0x000000020e047227 */ /* 0x000fc800078e00ff */
[----:B------:R-:W-:-:S04]  /*2140*/  IMAD.MOV R4, RZ, RZ, -R4 ;  /* 0x000000ffff047224 */ /* 0x000fc800078e0a04 */
[----:B------:R-:W-:Y:S02]  /*2150*/  IMAD R2, R15, R4, R2 ;  /* 0x000000040f027224 */ /* 0x000fe400078e0202 */
[----:B------:R-:W-:-:S03]  /*2160*/  IMAD.HI.U32 R4, R14, R3, RZ ;  /* 0x000000030e047227 */ /* 0x000fc600078e00ff */
[----:B------:R0:W-:Y:S01]  /*2170*/  STL [R1+0x64], R2 ;  /* 0x0000640201007387 */ /* 0x0001e20000100800 */
[----:B------:R-:W-:Y:S02]  /*2180*/  IMAD.MOV R7, RZ, RZ, -R7 ;  /* 0x000000ffff077224 */ /* 0x000fe400078e0a07 */
[----:B------:R-:W-:Y:S01]  /*2190*/  IMAD.MOV R4, RZ, RZ, -R4 ;  /* 0x000000ffff047224 */ /* 0x000fe200078e0a04 */
[----:B------:R1:W-:Y:S01]  /*21a0*/  STL [R1+0x60], R8 ;  /* 0x0000600801007387 */ /* 0x0003e20000100800 */
[C---:B------:R-:W-:Y:S01]  /*21b0*/  IMAD R5, R15.reuse, R7, R5 ;  /* 0x000000070f057224 */ /* 0x040fe200078e0205 */
[----:B0-----:R-:W-:Y:S01]  /*21c0*/  IABS R2, R17 ;  /* 0x0000001100027213 */ /* 0x001fe20000000000 */
[----:B------:R-:W-:Y:S01]  /*21d0*/  IMAD R3, R15, R4, R3 ;  /* 0x000000040f037224 */ /* 0x000fe200078e0203 */
[----:B-1----:R-:W-:Y:S01]  /*21e0*/  IABS R8, R18 ;  /* 0x0000001200087213 */ /* 0x002fe20000000000 */
[----:B------:R-:W-:-:S04]  /*21f0*/  IMAD.HI.U32 R7, R14, R6, RZ ;  /* 0x000000060e077227 */ /* 0x000fc800078e00ff */
[----:B------:R-:W-:-:S04]  /*2200*/  IMAD.HI.U32 R4, R14, R2, RZ ;  /* 0x000000020e047227 */ /* 0x000fc800078e00ff */
[----:B------:R-:W-:Y:S01]  /*2210*/  IMAD.HI.U32 R9, R14, R8, RZ ;  /* 0x000000080e097227 */ /* 0x000fe200078e00ff */
[----:B------:R0:W-:Y:S03]  /*2220*/  STL [R1+0x5c], R5 ;  /* 0x00005c0501007387 */ /* 0x0001e60000100800 */
[----:B------:R-:W-:Y:S02]  /*2230*/  IMAD.MOV R7, RZ, RZ, -R7 ;  /* 0x000000ffff077224 */ /* 0x000fe400078e0a07 */
[----:B------:R-:W-:Y:S02]  /*2240*/  IMAD.MOV R4, RZ, RZ, -R4 ;  /* 0x000000ffff047224 */ /* 0x000fe400078e0a04 */
[----:B------:R-:W-:Y:S01]  /*2250*/  IMAD.MOV R9, RZ, RZ, -R9 ;  /* 0x000000ffff097224 */ /* 0x000fe200078e0a09 */
[----:B------:R1:W-:Y:S01]  /*2260*/  STL [R1+0x58], R3 ;  /* 0x0000580301007387 */ /* 0x0003e20000100800 */
[C---:B------:R-:W-:Y:S01]  /*2270*/  IMAD R6, R15.reuse, R7, R6 ;  /* 0x000000070f067224 */ /* 0x040fe200078e0206 */
[----:B0-----:R-:W-:Y:S01]  /*2280*/  IABS R5, R19 ;  /* 0x0000001300057213 */ /* 0x001fe20000000000 */
[----:B------:R-:W-:-:S02]  /*2290*/  IMAD R2, R15, R4, R2 ;  /* 0x000000040f027224 */ /* 0x000fc400078e0202 */
[----:B------:R-:W-:Y:S01]  /*22a0*/  IMAD R8, R15, R9, R8 ;  /* 0x000000090f087224 */ /* 0x000fe200078e0208 */
[----:B------:R-:W-:Y:S01]  /*22b0*/  STL [R1+0x54], R6 ;  /* 0x0000540601007387 */ /* 0x000fe20000100800 */
[----:B-1----:R-:W-:Y:S01]  /*22c0*/  IABS R3, R20 ;  /* 0x0000001400037213 */ /* 0x002fe20000000000 */
[C---:B------:R-:W-:Y:S02]  /*22d0*/  IMAD.HI.U32 R7, R14.reuse, R5, RZ ;  /* 0x000000050e077227 */ /* 0x040fe400078e00ff */
[----:B------:R0:W-:Y:S02]  /*22e0*/  STL [R1+0x50], R2 ;  /* 0x0000500201007387 */ /* 0x0001e40000100800 */
[----:B------:R-:W-:Y:S02]  /*22f0*/  IMAD.HI.U32 R4, R14, R3, RZ ;  /* 0x000000030e047227 */ /* 0x000fe400078e00ff */
[----:B------:R1:W-:Y:S02]  /*2300*/  STL [R1+0x4c], R8 ;  /* 0x00004c0801007387 */ /* 0x0003e40000100800 */
[----:B------:R-:W-:Y:S01]  /*2310*/  IMAD.MOV R7, RZ, RZ, -R7 ;  /* 0x000000ffff077224 */ /* 0x000fe200078e0a07 */
[----:B0-----:R-:W-:-:S02]  /*2320*/  IABS R2, R23 ;  /* 0x0000001700027213 */ /* 0x001fc40000000000 */
[----:B------:R-:W2:Y:S01]  /*2330*/  LDL R23, [R1+0x25a4] ;  /* 0x0025a40001177983 */ /* 0x000ea20000100800 */
[----:B------:R-:W-:Y:S02]  /*2340*/  IMAD.MOV R4, RZ, RZ, -R4 ;  /* 0x000000ffff047224 */ /* 0x000fe400078e0a04 */
[C---:B------:R-:W-:Y:S02]  /*2350*/  IMAD R5, R15.reuse, R7, R5 ;  /* 0x000000070f057224 */ /* 0x040fe400078e0205 */
[----:B------:R-:W-:Y:S01]  /*2360*/  IMAD R3, R15, R4, R3 ;  /* 0x000000040f037224 */ /* 0x000fe200078e0203 */
[----:B-1----:R-:W-:Y:S02]  /*2370*/  IABS R8, R24 ;  /* 0x0000001800087213 */ /* 0x002fe40000000000 */
[----:B------:R0:W-:Y:S04]  /*2380*/  STL [R1+0x48], R5 ;  /* 0x0000480501007387 */ /* 0x0001e80000100800 */
[----:B------:R1:W-:Y:S04]  /*2390*/  STL [R1+0x44], R3 ;  /* 0x0000440301007387 */ /* 0x0003e80000100800 */
[----:B------:R-:W3:Y:S01]  /*23a0*/  LDL R24, [R1+0x25a0] ;  /* 0x0025a00001187983 */ /* 0x000ee20000100800 */
[----:B0-----:R-:W-:-:S03]  /*23b0*/  IABS R5, R25 ;  /* 0x0000001900057213 */ /* 0x001fc60000000000 */
[----:B------:R-:W4:Y:S01]  /*23c0*/  LDL R25, [R1+0x259c] ;  /* 0x00259c0001197983 */ /* 0x000f220000100800 */
[----:B------:R-:W-:Y:S02]  /*23d0*/  IABS R6, R21 ;  /* 0x0000001500067213 */ /* 0x000fe40000000000 */
[----:B-1----:R-:W-:Y:S02]  /*23e0*/  IABS R3, R26 ;  /* 0x0000001a00037213 */ /* 0x002fe40000000000 */
[----:B------:R-:W4:Y:S01]  /*23f0*/  LDL R26, [R1+0x2594] ;  /* 0x00259400011a7983 */ /* 0x000f220000100800 */
[----:B------:R-:W-:-:S04]  /*2400*/  IMAD.HI.U32 R7, R14, R6, RZ ;  /* 0x000000060e077227 */ /* 0x000fc800078e00ff */
[----:B------:R-:W-:-:S04]  /*2410*/  IMAD.HI.U32 R4, R14, R2, RZ ;  /* 0x000000020e047227 */ /* 0x000fc800078e00ff */
[----:B------:R-:W-:Y:S02]  /*2420*/  IMAD.MOV R7, RZ, RZ, -R7 ;  /* 0x000000ffff077224 */ /* 0x000fe400078e0a07 */
[----:B------:R-:W-:Y:S02]  /*2430*/  IMAD.MOV R4, RZ, RZ, -R4 ;  /* 0x000000ffff047224 */ /* 0x000fe400078e0a04 */
[C---:B------:R-:W-:Y:S02]  /*2440*/  IMAD R6, R15.reuse, R7, R6 ;  /* 0x000000070f067224 */ /* 0x040fe400078e0206 */
[----:B------:R-:W-:-:S03]  /*2450*/  IMAD R2, R15, R4, R2 ;  /* 0x000000040f027224 */ /* 0x000fc600078e0202 */
[----:B------:R0:W-:Y:S04]  /*2460*/  STL [R1+0x40], R6 ;  /* 0x0000400601007387 */ /* 0x0001e80000100800 */
[----:B------:R1:W-:Y:S01]  /*2470*/  STL [R1+0x3c], R2 ;  /* 0x00003c0201007387 */ /* 0x0003e20000100800 */
[----:B0-----:R-:W-:-:S03]  /*2480*/  IABS R6, R27 ;  /* 0x0000001b00067213 */ /* 0x001fc60000000000 */
[----:B------:R-:W4:Y:S01]  /*2490*/  LDL R27, [R1+0x2598] ;  /* 0x00259800011b7983 */ /* 0x000f220000100800 */
[----:B------:R-:W-:-:S04]  /*24a0*/  IMAD.HI.U32 R9, R14, R8, RZ ;  /* 0x000000080e097227 */ /* 0x000fc800078e00ff */
[----:B------:R-:W-:-:S04]  /*24b0*/  IMAD.HI.U32 R7, R14, R5, RZ ;  /* 0x000000050e077227 */ /* 0x000fc800078e00ff */
[----:B------:R-:W-:-:S04]  /*24c0*/  IMAD.HI.U32 R4, R14, R3, RZ ;  /* 0x000000030e047227 */ /* 0x000fc800078e00ff */
[----:B------:R-:W-:Y:S02]  /*24d0*/  IMAD.MOV R9, RZ, RZ, -R9 ;  /* 0x000000ffff097224 */ /* 0x000fe400078e0a09 */
[----:B------:R-:W-:Y:S02]  /*24e0*/  IMAD.MOV R7, RZ, RZ, -R7 ;  /* 0x000000ffff077224 */ /* 0x000fe400078e0a07 */
[----:B------:R-:W-:Y:S02]  /*24f0*/  IMAD.MOV R4, RZ, RZ, -R4 ;  /* 0x000000ffff047224 */ /* 0x000fe400078e0a04 */
[C---:B------:R-:W-:Y:S02]  /*2500*/  IMAD R8, R15.reuse, R9, R8 ;  /* 0x000000090f087224 */ /* 0x040fe400078e0208 */
[C---:B------:R-:W-:Y:S02]  /*2510*/  IMAD R5, R15.reuse, R7, R5 ;  /* 0x000000070f057224 */ /* 0x040fe400078e0205 */
[----:B------:R-:W-:Y:S01]  /*2520*/  IMAD R3, R15, R4, R3 ;  /* 0x000000040f037224 */ /* 0x000fe200078e0203 */
[----:B-1----:R-:W-:Y:S01]  /*2530*/  IABS R2, R22 ;  /* 0x0000001600027213 */ /* 0x002fe20000000000 */
[----:B------:R2:W-:Y:S04]  /*2540*/  STL [R1+0x38], R8 ;  /* 0x0000380801007387 */ /* 0x0005e80000100800 */
[----:B------:R-:W4:Y:S04]  /*2550*/  LDL R22, [R1+0x2590] ;  /* 0x0025900001167983 */ /* 0x000f280000100800 */
[----:B------:R3:W-:Y:S04]  /*2560*/  STL [R1+0x34], R5 ;  /* 0x0000340501007387 */ /* 0x0007e80000100800 */
[----:B------:R4:W-:Y:S01]  /*2570*/  STL [R1+0x18c], R3 ;  /* 0x00018c0301007387 */ /* 0x0009e20000100800 */
[----:B------:R-:W-:-:S04]  /*2580*/  IMAD.HI.U32 R7, R14, R6, RZ ;  /* 0x000000060e077227 */ /* 0x000fc800078e00ff */
[----:B------:R-:W-:-:S04]  /*2590*/  IMAD.HI.U32 R4, R14, R2, RZ ;  /* 0x000000020e047227 */ /* 0x000fc800078e00ff */
[----:B------:R-:W-:Y:S02]  /*25a0*/  IMAD.MOV R7, RZ, RZ, -R7 ;  /* 0x000000ffff077224 */ /* 0x000fe400078e0a07 */
[----:B------:R-:W-:Y:S02]  /*25b0*/  IMAD.MOV R4, RZ, RZ, -R4 ;  /* 0x000000ffff047224 */ /* 0x000fe400078e0a04 */
[C---:B------:R-:W-:Y:S02]  /*25c0*/  IMAD R6, R15.reuse, R7, R6 ;  /* 0x000000070f067224 */ /* 0x040fe400078e0206 */
[----:B------:R-:W-:Y:S01]  /*25d0*/  IMAD R2, R15, R4, R2 ;  /* 0x000000040f027224 */ /* 0x000fe200078e0202 */
[----:B--2---:R-:W-:Y:S02]  /*25e0*/  IABS R8, R23 ;  /* 0x0000001700087213 */ /* 0x004fe40000000000 */
[----:B------:R-:W2:Y:S03]  /*25f0*/  LDL R23, [R1+0x258c] ;  /* 0x00258c0001177983 */ /* 0x000ea60000100800 */
[----:B------:R-:W-:Y:S01]  /*2600*/  IMAD.HI.U32 R9, R14, R8, RZ ;  /* 0x000000080e097227 */ /* 0x000fe200078e00ff */
[----:B---3--:R-:W-:-:S02]  /*2610*/  IABS R5, R24 ;  /* 0x0000001800057213 */ /* 0x008fc40000000000 */
[----:B------:R-:W3:Y:S01]  /*2620*/  LDL R24, [R1+0x2588] ;  /* 0x0025880001187983 */ /* 0x000ee20000100800 */
[----:B----4-:R-:W-:-:S03]  /*2630*/  IABS R3, R25 ;  /* 0x0000001900037213 */ /* 0x010fc60000000000 */
[----:B------:R-:W4:Y:S04]  /*2640*/  LDL R25, [R1+0x2584] ;  /* 0x0025840001197983 */ /* 0x000f280000100800 */
[----:B------:R0:W-:Y:S04]  /*2650*/  STL [R1+0x194], R6 ;  /* 0x0001940601007387 */ /* 0x0001e80000100800 */
[----:B------:R1:W-:Y:S01]  /*2660*/  STL [R1+0x198], R2 ;  /* 0x0001980201007387 */ /* 0x0003e20000100800 */
[----:B0-----:R-:W-:-:S03]  /*2670*/  IABS R6, R26 ;  /* 0x0000001a00067213 */ /* 0x001fc60000000000 */
[----:B------:R-:W4:Y:S01]  /*2680*/  LDL R26, [R1+0x2580] ;  /* 0x00258000011a7983 */ /* 0x000f220000100800 */
[----:B------:R-:W-:-:S04]  /*2690*/  IMAD.MOV R9, RZ, RZ, -R9 ;  /* 0x000000ffff097224 */ /* 0x000fc800078e0a09 */
[----:B------:R-:W-:-:S05]  /*26a0*/  IMAD R8, R15, R9, R8 ;  /* 0x000000090f087224 */ /* 0x000fca00078e0208 */
[----:B------:R0:W-:Y:S01]  /*26b0*/  STL [R1+0x174], R8 ;  /* 0x0001740801007387 */ /* 0x0001e20000100800 */
[----:B-1----:R-:W-:-:S03]  /*26c0*/  IABS R2, R27 ;  /* 0x0000001b00027213 */ /* 0x002fc60000000000 */
        /* <DEDUP_REMOVED lines=9> */
[C---:B------:R-:W-:Y:S01]  /*2760*/  IMAD.HI.U32 R7, R14.reuse, R6, RZ ;  /* 0x000000060e077227 */ /* 0x040fe200078e00ff */
[----:B0-----:R-:W-:Y:S02]  /*2770*/  IABS R8, R22 ;  /* 0x0000001600087213 */ /* 0x001fe40000000000 */
[----:B------:R-:W4:Y:S01]  /*2780*/  LDL R22, [R1+0x2578] ;  /* 0x0025780001167983 */ /* 0x000f220000100800 */
[----:B------:R-:W-:-:S04]  /*2790*/  IMAD.HI.U32 R4, R14, R2, RZ ;  /* 0x000000020e047227 */ /* 0x000fc800078e00ff */
[----:B------:R-:W-:Y:S02]  /*27a0*/  IMAD.MOV R7, RZ, RZ, -R7 ;  /* 0x000000ffff077224 */ /* 0x000fe400078e0a07 */
[----:B------:R-:W-:-:S04]  /*27b0*/  IMAD.HI.U32 R9, R14, R8, RZ ;  /* 0x000000080e097227 */ /* 0x000fc800078e00ff */
[----:B------:R-:W-:Y:S02]  /*27c0*/  IMAD.MOV R4, RZ, RZ, -R4 ;  /* 0x000000ffff047224 */ /* 0x000fe400078e0a04 */
[C---:B------:R-:W-:Y:S02]  /*27d0*/  IMAD R6, R15.reuse, R7, R6 ;  /* 0x000000070f067224 */ /* 0x040fe400078e0206 */
[----:B------:R-:W-:Y:S02]  /*27e0*/  IMAD.MOV R9, RZ, RZ, -R9 ;  /* 0x000000ffff097224 */ /* 0x000fe400078e0a09 */
[C---:B------:R-:W-:Y:S02]  /*27f0*/  IMAD R2, R15.reuse, R4, R2 ;  /* 0x000000040f027224 */ /* 0x040fe400078e0202 */
[----:B------:R-:W-:Y:S01]  /*2800*/  IMAD R8, R15, R9, R8 ;  /* 0x000000090f087224 */ /* 0x000fe200078e0208 */
[----:B--2---:R-:W-:Y:S02]  /*2810*/  IABS R5, R23 ;  /* 0x0000001700057213 */ /* 0x004fe40000000000 */
[----:B------:R-:W2:Y:S03]  /*2820*/  LDL R23, [R1+0x2574] ;  /* 0x0025740001177983 */ /* 0x000ea60000100800 */
[----:B------:R-:W-:Y:S01]  /*2830*/  IMAD.HI.U32 R7, R14, R5, RZ ;  /* 0x000000050e077227 */ /* 0x000fe200078e00ff */
[----:B---3--:R-:W-:-:S02]  /*2840*/  IABS R3, R24 ;  /* 0x0000001800037213 */ /* 0x008fc40000000000 */
[----:B------:R-:W3:Y:S04]  /*2850*/  LDL R24, [R1+0x2570] ;  /* 0x0025700001187983 */ /* 0x000ee80000100800 */
[----:B------:R4:W-:Y:S04]  /*2860*/  STL [R1+0x17c], R6 ;  /* 0x00017c0601007387 */ /* 0x0009e80000100800 */
[----:B------:R0:W-:Y:S01]  /*2870*/  STL [R1+0x180], R2 ;  /* 0x0001800201007387 */ /* 0x0001e20000100800 */
[----:B----4-:R-:W-:-:S03]  /*2880*/  IABS R6, R25 ;  /* 0x0000001900067213 */ /* 0x010fc60000000000 */
[----:B------:R-:W4:Y:S01]  /*2890*/  LDL R25, [R1+0x256c] ;  /* 0x00256c0001197983 */ /* 0x000f220000100800 */
[----:B0-----:R-:W-:-:S03]  /*28a0*/  IABS R2, R26 ;  /* 0x0000001a00027213 */ /* 0x001fc60000000000 */
[----:B------:R0:W-:Y:S04]  /*28b0*/  STL [R1+0x150], R8 ;  /* 0x0001500801007387 */ /* 0x0001e80000100800 */
[----:B------:R-:W4:Y:S01]  /*28c0*/  LDL R26, [R1+0x2568] ;  /* 0x00256800011a7983 */ /* 0x000f220000100800 */
[----:B------:R-:W-:-:S04]  /*28d0*/  IMAD.HI.U32 R4, R14, R3, RZ ;  /* 0x000000030e047227 */ /* 0x000fc800078e00ff */
[----:B------:R-:W-:Y:S02]  /*28e0*/  IMAD.MOV R7, RZ, RZ, -R7 ;  /* 0x000000ffff077224 */ /* 0x000fe400078e0a07 */
[----:B------:R-:W-:Y:S02]  /*28f0*/  IMAD.MOV R4, RZ, RZ, -R4 ;  /* 0x000000ffff047224 */ /* 0x000fe400078e0a04 */
[C---:B------:R-:W-:Y:S02]  /*2900*/  IMAD R5, R15.reuse, R7, R5 ;  /* 0x000000070f057224 */ /* 0x040fe400078e0205 */
[----:B------:R-:W-:Y:S01]  /*2910*/  IMAD R3, R15, R4, R3 ;  /* 0x000000040f037224 */ /* 0x000fe200078e0203 */
[----:B0-----:R-:W-:Y:S02]  /*2920*/  IABS R8, R27 ;  /* 0x0000001b00087213 */ /* 0x001fe40000000000 */
[----:B------:R0:W-:Y:S04]  /*2930*/  STL [R1+0x168], R5 ;  /* 0x0001680501007387 */ /* 0x0001e80000100800 */
[----:B------:R2:W-:Y:S04]  /*2940*/  STL [R1+0x16c], R3 ;  /* 0x00016c0301007387 */ /* 0x0005e80000100800 */
[----:B------:R-:W4:Y:S01]  /*2950*/  LDL R27, [R1+0x2564] ;  /* 0x00256400011b7983 */ /* 0x000f220000100800 */
[----:B------:R-:W-:-:S04]  /*2960*/  IMAD.HI.U32 R7, R14, R6, RZ ;  /* 0x000000060e077227 */ /* 0x000fc800078e00ff */
[----:B------:R-:W-:-:S04]  /*2970*/  IMAD.HI.U32 R4, R14, R2, RZ ;  /* 0x000000020e047227 */ /* 0x000fc800078e00ff */
[----:B------:R-:W-:Y:S02]  /*2980*/  IMAD.MOV R7, RZ, RZ, -R7 ;  /* 0x000000ffff077224 */ /* 0x000fe400078e0a07 */
[----:B------:R-:W-:Y:S02]  /*2990*/  IMAD.MOV R4, RZ, RZ, -R4 ;  /* 0x000000ffff047224 */ /* 0x000fe400078e0a04 */
[----:B------:R-:W-:Y:S01]  /*29a0*/  IMAD.HI.U32 R9, R14, R8, RZ ;  /* 0x000000080e097227 */ /* 0x000fe200078e00ff */
[----:B0-----:R-:W-:Y:S02]  /*29b0*/  IABS R5, R22 ;  /* 0x0000001600057213 */ /* 0x001fe40000000000 */
[----:B------:R-:W4:Y:S01]  /*29c0*/  LDL R22, [R1+0x2560] ;  /* 0x0025600001167983 */ /* 0x000f220000100800 */
[C---:B------:R-:W-:Y:S02]  /*29d0*/  IMAD R6, R15.reuse, R7, R6 ;  /* 0x000000070f067224 */ /* 0x040fe400078e0206 */
[----:B------:R-:W-:-:S02]  /*29e0*/  IMAD R2, R15, R4, R2 ;  /* 0x000000040f027224 */ /* 0x000fc400078e0202 */
[----:B------:R-:W-:-:S04]  /*29f0*/  IMAD.HI.U32 R7, R14, R5, RZ ;  /* 0x000000050e077227 */ /* 0x000fc800078e00ff */
[----:B------:R-:W-:Y:S02]  /*2a00*/  IMAD.MOV R9, RZ, RZ, -R9 ;  /* 0x000000ffff097224 */ /* 0x000fe400078e0a09 */
[----:B------:R-:W-:Y:S02]  /*2a10*/  IMAD.MOV R7, RZ, RZ, -R7 ;  /* 0x000000ffff077224 */ /* 0x000fe400078e0a07 */
[C---:B------:R-:W-:Y:S02]  /*2a20*/  IMAD R8, R15.reuse, R9, R8 ;  /* 0x000000090f087224 */ /* 0x040fe400078e0208 */
[C---:B------:R-:W-:Y:S01]  /*2a30*/  IMAD R5, R15.reuse, R7, R5 ;  /* 0x000000070f057224 */ /* 0x040fe200078e0205 */
[----:B--2---:R-:W-:Y:S02]  /*2a40*/  IABS R3, R23 ;  /* 0x0000001700037213 */ /* 0x004fe40000000000 */
[----:B------:R-:W2:Y:S03]  /*2a50*/  LDL R23, [R1+0x255c] ;  /* 0x00255c0001177983 */ /* 0x000ea60000100800 */
[----:B------:R-:W-:Y:S01]  /*2a60*/  IMAD.HI.U32 R4, R14, R3, RZ ;  /* 0x000000030e047227 */ /* 0x000fe200078e00ff */
[----:B------:R3:W-:Y:S03]  /*2a70*/  STL [R1+0x158], R6 ;  /* 0x0001580601007387 */ /* 0x0007e60000100800 */
[----:B------:R-:W-:Y:S01]  /*2a80*/  IMAD.MOV R4, RZ, RZ, -R4 ;  /* 0x000000ffff047224 */ /* 0x000fe200078e0a04 */
[----:B------:R4:W-:Y:S03]  /*2a90*/  STL [R1+0x160], R2 ;  /* 0x0001600201007387 */ /* 0x0009e60000100800 */
[----:B------:R-:W-:Y:S01]  /*2aa0*/  IMAD R3, R15, R4, R3 ;  /* 0x000000040f037224 */ /* 0x000fe200078e0203 */
[----:B---3--:R-:W-:-:S02]  /*2ab0*/  IABS R6, R24 ;  /* 0x0000001800067213 */ /* 0x008fc40000000000 */
[----:B------:R-:W3:Y:S04]  /*2ac0*/  LDL R24, [R1+0x2558] ;  /* 0x0025580001187983 */ /* 0x000ee80000100800 */
[----:B------:R0:W-:Y:S01]  /*2ad0*/  STL [R1+0x30], R8 ;  /* 0x0000300801007387 */ /* 0x0001e20000100800 */
[----:B----4-:R-:W-:-:S03]  /*2ae0*/  IABS R2, R25 ;  /* 0x0000001900027213 */ /* 0x010fc60000000000 */
[----:B------:R-:W4:Y:S04]  /*2af0*/  LDL R25, [R1+0x2554] ;  /* 0x0025540001197983 */ /* 0x000f280000100800 */
[----:B------:R1:W-:Y:S01]  /*2b00*/  STL [R1+0x140], R5 ;  /* 0x0001400501007387 */ /* 0x0003e20000100800 */
[----:B0-----:R-:W-:-:S03]  /*2b10*/  IABS R8, R26 ;  /* 0x0000001a00087213 */ /* 0x001fc60000000000 */
[----:B------:R0:W-:Y:S04]  /*2b20*/  STL [R1+0x14c], R3 ;  /* 0x00014c0301007387 */ /* 0x0001e80000100800 */
[----:B------:R-:W4:Y:S01]  /*2b30*/  LDL R26, [R1+0x2550] ;  /* 0x00255000011a7983 */ /* 0x000f220000100800 */
[----:B-1----:R-:W-:-:S03]  /*2b40*/  IABS R5, R27 ;  /* 0x0000001b00057213 */ /* 0x002fc60000000000 */
[----:B------:R-:W4:Y:S01]  /*2b50*/  LDL R27, [R1+0x254c] ;  /* 0x00254c00011b7983 */ /* 0x000f220000100800 */
[----:B------:R-:W-:-:S04]  /*2b60*/  IMAD.HI.U32 R7, R14, R6, RZ ;  /* 0x000000060e077227 */ /* 0x000fc800078e00ff */
[----:B------:R-:W-:-:S04]  /*2b70*/  IMAD.HI.U32 R4, R14, R2, RZ ;  /* 0x000000020e047227 */ /* 0x000fc800078e00ff */
[----:B------:R-:W-:Y:S02]  /*2b80*/  IMAD.MOV R7, RZ, RZ, -R7 ;  /* 0x000000ffff077224 */ /* 0x000fe400078e0a07 */
[----:B------:R-:W-:Y:S02]  /*2b90*/  IMAD.MOV R4, RZ, RZ, -R4 ;  /* 0x000000ffff047224 */ /* 0x000fe400078e0a04 */
[C---:B------:R-:W-:Y:S02]  /*2ba0*/  IMAD R6, R15.reuse, R7, R6 ;  /* 0x000000070f067224 */ /* 0x040fe400078e0206 */
[----:B------:R-:W-:Y:S02]  /*2bb0*/  IMAD R2, R15, R4, R2 ;  /* 0x000000040f027224 */ /* 0x000fe400078e0202 */
[C---:B------:R-:W-:Y:S01]  /*2bc0*/  IMAD.HI.U32 R9, R14.reuse, R8, RZ ;  /* 0x000000080e097227 */ /* 0x040fe200078e00ff */
[----:B0-----:R-:W-:Y:S02]  /*2bd0*/  IABS R3, R22 ;  /* 0x0000001600037213 */ /* 0x001fe40000000000 */
[----:B------:R-:W4:Y:S01]  /*2be0*/  LDL R22, [R1+0x2548] ;  /* 0x0025480001167983 */ /* 0x000f220000100800 */
[----:B------:R-:W-:-:S03]  /*2bf0*/  IMAD.HI.U32 R7, R14, R5, RZ ;  /* 0x000000050e077227 */ /* 0x000fc600078e00ff */
[----:B------:R2:W-:Y:S01]  /*2c00*/  STL [R1+0x138], R6 ;  /* 0x0001380601007387 */ /* 0x0005e20000100800 */
[----:B------:R-:W-:-:S03]  /*2c10*/  IMAD.HI.U32 R4, R14, R3, RZ ;  /* 0x000000030e047227 */ /* 0x000fc600078e00ff */
[----:B------:R3:W-:Y:S01]  /*2c20*/  STL [R1+0x13c], R2 ;  /* 0x00013c0201007387 */ /* 0x0007e20000100800 */
[----:B------:R-:W-:Y:S02]  /*2c30*/  IMAD.MOV R9, RZ, RZ, -R9 ;  /* 0x000000ffff097224 */ /* 0x000fe400078e0a09 */
[----:B------:R-:W-:Y:S02]  /*2c40*/  IMAD.MOV R7, RZ, RZ, -R7 ;  /* 0x000000ffff077224 */ /* 0x000fe400078e0a07 */
[----:B------:R-:W-:Y:S02]  /*2c50*/  IMAD.MOV R4, RZ, RZ, -R4 ;  /* 0x000000ffff047224 */ /* 0x000fe400078e0a04 */
[C---:B------:R-:W-:Y:S02]  /*2c60*/  IMAD R8, R15.reuse, R9, R8 ;  /* 0x000000090f087224 */ /* 0x040fe400078e0208 */
[C---:B------:R-:W-:Y:S02]  /*2c70*/  IMAD R5, R15.reuse, R7, R5 ;  /* 0x000000070f057224 */ /* 0x040fe400078e0205 */
[----:B------:R-:W-:Y:S01]  /*2c80*/  IMAD R3, R15, R4, R3 ;  /* 0x000000040f037224 */ /* 0x000fe200078e0203 */
[----:B--2---:R-:W-:-:S02]  /*2c90*/  IABS R6, R23 ;  /* 0x0000001700067213 */ /* 0x004fc40000000000 */
[----:B------:R-:W2:Y:S04]  /*2ca0*/  LDL R23, [R1+0x2544] ;  /* 0x0025440001177983 */ /* 0x000ea80000100800 */
[----:B------:R4:W-:Y:S01]  /*2cb0*/  STL [R1+0x2c], R8 ;  /* 0x00002c0801007387 */ /* 0x0009e20000100800 */
[----:B---3--:R-:W-:-:S03]  /*2cc0*/  IABS R2, R24 ;  /* 0x0000001800027213 */ /* 0x008fc60000000000 */
[----:B------:R-:W3:Y:S04]  /*2cd0*/  LDL R24, [R1+0x2540] ;  /* 0x0025400001187983 */ /* 0x000ee80000100800 */
[----:B------:R0:W-:Y:S04]  /*2ce0*/  STL [R1+0x11c], R5 ;  /* 0x00011c0501007387 */ /* 0x0001e80000100800 */
[----:B------:R1:W-:Y:S01]  /*2cf0*/  STL [R1+0x134], R3 ;  /* 0x0001340301007387 */ /* 0x0003e20000100800 */
[----:B----4-:R-:W-:-:S03]  /*2d00*/  IABS R8, R25 ;  /* 0x0000001900087213 */ /* 0x010fc60000000000 */
[----:B------:R-:W4:Y:S01]  /*2d10*/  LDL R25, [R1+0x253c] ;  /* 0x00253c0001197983 */ /* 0x000f220000100800 */
[----:B0-----:R-:W-:-:S03]  /*2d20*/  IABS R5, R26 ;  /* 0x0000001a00057213 */ /* 0x001fc60000000000 */
[----:B------:R-:W4:Y:S01]  /*2d30*/  LDL R26, [R1+0x2538] ;  /* 0x00253800011a7983 */ /* 0x000f220000100800 */
[----:B-1----:R-:W-:-:S03]  /*2d40*/  IABS R3, R27 ;  /* 0x0000001b00037213 */ /* 0x002fc60000000000 */
[----:B------:R-:W4:Y:S01]  /*2d50*/  LDL R27, [R1+0x2534] ;  /* 0x00253400011b7983 */ /* 0x000f220000100800 */
[----:B------:R-:W-:-:S04]  /*2d60*/  IMAD.HI.U32 R7, R14, R6, RZ ;  /* 0x000000060e077227 */ /* 0x000fc800078e00ff */
[----:B------:R-:W-:-:S04]  /*2d70*/  IMAD.HI.U32 R4, R14, R2, RZ ;  /* 0x000000020e047227 */ /* 0x000fc800078e00ff */
[----:B------:R-:W-:Y:S02]  /*2d80*/  IMAD.MOV R7, RZ, RZ, -R7 ;  /* 0x000000ffff077224 */ /* 0x000fe400078e0a07 */
[----:B------:R-:W-:-:S04]  /*2d90*/  IMAD.HI.U32 R9, R14, R8, RZ ;  /* 0x000000080e097227 */ /* 0x000fc800078e00ff */
[----:B------:R-:W-:Y:S02]  /*2da0*/  IMAD.MOV R4, RZ, RZ, -R4 ;  /* 0x000000ffff047224 */ /* 0x000fe400078e0a04 */
[C---:B------:R-:W-:Y:S02]  /*2db0*/  IMAD R6, R15.reuse, R7, R6 ;  /* 0x000000070f067224 */ /* 0x040fe400078e0206 */
[----:B------:R-:W-:Y:S02]  /*2dc0*/  IMAD.MOV R9, RZ, RZ, -R9 ;  /* 0x000000ffff097224 */ /* 0x000fe400078e0a09 */
[C---:B------:R-:W-:Y:S01]  /*2dd0*/  IMAD R2, R15.reuse, R4, R2 ;  /* 0x000000040f027224 */ /* 0x040fe200078e0202 */
[----:B------:R0:W-:Y:S01]  /*2de0*/  STL [R1+0x124], R6 ;  /* 0x0001240601007387 */ /* 0x0001e20000100800 */
[----:B------:R-:W-:Y:S02]  /*2df0*/  IMAD R8, R15, R9, R8 ;  /* 0x000000090f087224 */ /* 0x000fe400078e0208 */
[C---:B------:R-:W-:Y:S01]  /*2e00*/  IMAD.HI.U32 R7, R14.reuse, R5, RZ ;  /* 0x000000050e077227 */ /* 0x040fe200078e00ff */
[----:B------:R2:W-:Y:S03]  /*2e10*/  STL [R1+0x12c], R2 ;  /* 0x00012c0201007387 */ /* 0x0005e60000100800 */
[----:B------:R-:W-:Y:S01]  /*2e20*/  IMAD.HI.U32 R4, R14, R3, RZ ;  /* 0x000000030e047227 */ /* 0x000fe200078e00ff */
[----:B0-----:R-:W-:-:S02]  /*2e30*/  IABS R6, R22 ;  /* 0x0000001600067213 */ /* 0x001fc40000000000 */
[----:B------:R-:W4:Y:S01]  /*2e40*/  LDL R22, [R1+0x2530] ;  /* 0x0025300001167983 */ /* 0x000f220000100800 */
[----:B------:R-:W-:-:S03]  /*2e50*/  IMAD.MOV R7, RZ, RZ, -R7 ;  /* 0x000000ffff077224 */ /* 0x000fc600078e0a07 */
[----:B------:R3:W-:Y:S01]  /*2e60*/  STL [R1+0x100], R8 ;  /* 0x0001000801007387 */ /* 0x0007e20000100800 */
[----:B------:R-:W-:Y:S02]  /*2e70*/  IMAD.MOV R4, RZ, RZ, -R4 ;  /* 0x000000ffff047224 */ /* 0x000fe400078e0a04 */
[C---:B------:R-:W-:Y:S02]  /*2e80*/  IMAD R5, R15.reuse, R7, R5 ;  /* 0x000000070f057224 */ /* 0x040fe400078e0205 */
[----:B------:R-:W-:Y:S02]  /*2e90*/  IMAD R3, R15, R4, R3 ;  /* 0x000000040f037224 */ /* 0x000fe400078e0203 */
[----:B------:R-:W-:-:S04]  /*2ea0*/  IMAD.HI.U32 R7, R14, R6, RZ ;  /* 0x000000060e077227 */ /* 0x000fc800078e00ff */
[----:B------:R-:W-:-:S04]  /*2eb0*/  IMAD.MOV R7, RZ, RZ, -R7 ;  /* 0x000000ffff077224 */ /* 0x000fc800078e0a07 */
[----:B------:R-:W-:Y:S01]  /*2ec0*/  IMAD R6, R15, R7, R6 ;  /* 0x000000070f067224 */ /* 0x000fe200078e0206 */
[----:B--2---:R-:W-:Y:S02]  /*2ed0*/  IABS R2, R23 ;  /* 0x0000001700027213 */ /* 0x004fe40000000000 */
[----:B------:R-:W2:Y:S04]  /*2ee0*/  LDL R23, [R1+0x252c] ;  /* 0x00252c0001177983 */ /* 0x000ea80000100800 */
[----:B------:R4:W-:Y:S04]  /*2ef0*/  STL [R1+0x114], R5 ;  /* 0x0001140501007387 */ /* 0x0009e80000100800 */
[----:B------:R0:W-:Y:S01]  /*2f00*/  STL [R1+0x118], R3 ;  /* 0x0001180301007387 */ /* 0x0001e20000100800 */
[----:B---3--:R-:W-:-:S03]  /*2f10*/  IABS R8, R24 ;  /* 0x0000001800087213 */ /* 0x008fc60000000000 */
[----:B------:R-:W3:Y:S01]  /*2f20*/  LDL R24, [R1+0x2528] ;  /* 0x0025280001187983 */ /* 0x000ee20000100800 */
[----:B------:R-:W-:Y:S01]  /*2f30*/  IMAD.HI.U32 R4, R14, R2, RZ ;  /* 0x000000020e047227 */ /* 0x000fe200078e00ff */
[----:B----4-:R-:W-:Y:S02]  /*2f40*/  IABS R5, R25 ;  /* 0x0000001900057213 */ /* 0x010fe40000000000 */
[----:B------:R-:W4:Y:S01]  /*2f50*/  LDL R25, [R1+0x2524] ;  /* 0x0025240001197983 */ /* 0x000f220000100800 */
[----:B------:R-:W-:Y:S01]  /*2f60*/  IMAD.MOV R4, RZ, RZ, -R4 ;  /* 0x000000ffff047224 */ /* 0x000fe200078e0a04 */
[----:B0-----:R-:W-:Y:S02]  /*2f70*/  IABS R3, R26 ;  /* 0x0000001a00037213 */ /* 0x001fe40000000000 */
[----:B------:R-:W4:Y:S01]  /*2f80*/  LDL R26, [R1+0x251c] ;  /* 0x00251c00011a7983 */ /* 0x000f220000100800 */
        /* <DEDUP_REMOVED lines=14> */
[----:B------:R2:W-:Y:S01]  /*3070*/  STL [R1+0x28], R8 ;  /* 0x0000280801007387 */ /* 0x0005e20000100800 */
[----:B------:R-:W-:Y:S01]  /*3080*/  IMAD.HI.U32 R7, R14, R6, RZ ;  /* 0x000000060e077227 */ /* 0x000fe200078e00ff */
[----:B-1----:R-:W-:-:S02]  /*3090*/  IABS R2, R22 ;  /* 0x0000001600027213 */ /* 0x002fc40000000000 */
[----:B------:R-:W4:Y:S04]  /*30a0*/  LDL R22, [R1+0x2514] ;  /* 0x0025140001167983 */ /* 0x000f280000100800 */
[----:B------:R3:W-:Y:S04]  /*30b0*/  STL [R1+0xe4], R5 ;  /* 0x0000e40501007387 */ /* 0x0007e80000100800 */
[----:B------:R4:W-:Y:S01]  /*30c0*/  STL [R1+0xf8], R3 ;  /* 0x0000f80301007387 */ /* 0x0009e20000100800 */
        /* <DEDUP_REMOVED lines=10> */
[----:B------:R-:W-:Y:S01]  /*3170*/  IMAD.MOV R9, RZ, RZ, -R9 ;  /* 0x000000ffff097224 */ /* 0x000fe200078e0a09 */
[----:B----4-:R-:W-:Y:S02]  /*3180*/  IABS R3, R25 ;  /* 0x0000001900037213 */ /* 0x010fe40000000000 */
[----:B------:R-:W4:Y:S04]  /*3190*/  LDL R25, [R1+0x250c] ;  /* 0x00250c0001197983 */ /* 0x000f280000100800 */
[----:B------:R0:W-:Y:S04]  /*31a0*/  STL [R1+0xe8], R6 ;  /* 0x0000e80601007387 */ /* 0x0001e80000100800 */
[----:B------:R1:W-:Y:S01]  /*31b0*/  STL [R1+0xf0], R2 ;  /* 0x0000f00201007387 */ /* 0x0003e20000100800 */
[----:B0-----:R-:W-:-:S03]  /*31c0*/  IABS R6, R26 ;  /* 0x0000001a00067213 */ /* 0x001fc60000000000 */
[----:B------:R-:W4:Y:S01]  /*31d0*/  LDL R26, [R1+0x2508] ;  /* 0x00250800011a7983 */ /* 0x000f220000100800 */
        /* <DEDUP_REMOVED lines=12> */
[----:B------:R-:W-:-:S04]  /*32a0*/  IMAD.HI.U32 R7, R14, R6, RZ ;  /* 0x000000060e077227 */ /* 0x000fc800078e00ff */
[C---:B------:R-:W-:Y:S01]  /*32b0*/  IMAD.HI.U32 R4, R14.reuse, R2, RZ ;  /* 0x000000020e047227 */ /* 0x040fe200078e00ff */
[----:B0-----:R-:W-:Y:S02]  /*32c0*/  IABS R8, R22 ;  /* 0x0000001600087213 */ /* 0x001fe40000000000 */
[----:B------:R-:W4:Y:S01]  /*32d0*/  LDL R22, [R1+0x2500] ;  /* 0x0025000001167983 */ /* 0x000f220000100800 */
        /* <DEDUP_REMOVED lines=15> */
[----:B------:R-:W4:Y:S04]  /*33d0*/  LDL R25, [R1+0x24f4] ;  /* 0x0024f40001197983 */ /* 0x000f280000100800 */
[----:B------:R1:W-:Y:S01]  /*33e0*/  STL [R1+0xb4], R8 ;  /* 0x0000b40801007387 */ /* 0x0003e20000100800 */
[----:B------:R-:W-:Y:S01]  /*33f0*/  IMAD.HI.U32 R4, R14, R3, RZ ;  /* 0x000000030e047227 */ /* 0x000fe200078e00ff */
[----:B0-----:R-:W-:Y:S02]  /*3400*/  IABS R2, R26 ;  /* 0x0000001a00027213 */ /* 0x001fe40000000000 */
[----:B------:R-:W4:Y:S01]  /*3410*/  LDL R26, [R1+0x24f0] ;  /* 0x0024f000011a7983 */ /* 0x000f220000100800 */
[----:B------:R-:W-:Y:S02]  /*3420*/  IMAD.MOV R7, RZ, RZ, -R7 ;  /* 0x000000ffff077224 */ /* 0x000fe400078e0a07 */
[----:B------:R-:W-:-:S02]  /*3430*/  IMAD.MOV R4, RZ, RZ, -R4 ;  /* 0x000000ffff047224 */ /* 0x000fc400078e0a04 */
[C---:B------:R-:W-:Y:S02]  /*3440*/  IMAD R5, R15.reuse, R7, R5 ;  /* 0x000000070f057224 */ /* 0x040fe400078e0205 */
[----:B------:R-:W-:-:S03]  /*3450*/  IMAD R3, R15, R4, R3 ;  /* 0x000000040f037224 */ /* 0x000fc600078e0203 */
[----:B------:R0:W-:Y:S01]  /*3460*/  STL [R1+0xc0], R5 ;  /* 0x0000c00501007387 */ /* 0x0001e20000100800 */
[----:B-1----:R-:W-:-:S03]  /*3470*/  IABS R8, R27 ;  /* 0x0000001b00087213 */ /* 0x002fc60000000000 */
[----:B------:R2:W-:Y:S04]  /*3480*/  STL [R1+0xc4], R3 ;  /* 0x0000c40301007387 */ /* 0x0005e80000100800 */
[----:B------:R-:W4:Y:S01]  /*3490*/  LDL R27, [R1+0x24e8] ;  /* 0x0024e800011b7983 */ /* 0x000f220000100800 */
[----:B------:R-:W-:-:S04]  /*34a0*/  IMAD.HI.U32 R7, R14, R6, RZ ;  /* 0x000000060e077227 */ /* 0x000fc800078e00ff */
[----:B------:R-:W-:-:S04]  /*34b0*/  IMAD.HI.U32 R4, R14, R2, RZ ;  /* 0x000000020e047227 */ /* 0x000fc800078e00ff */
[----:B------:R-:W-:Y:S02]  /*34c0*/  IMAD.MOV R7, RZ, RZ, -R7 ;  /* 0x000000ffff077224 */ /* 0x000fe400078e0a07 */
[----:B------:R-:W-:Y:S02]  /*34d0*/  IMAD.MOV R4, RZ, RZ, -R4 ;  /* 0x000000ffff047224 */ /* 0x000fe400078e0a04 */
[----:B------:R-:W-:-:S04]  /*34e0*/  IMAD.HI.U32 R9, R14, R8, RZ ;  /* 0x000000080e097227 */ /* 0x000fc800078e00ff */
[C---:B------:R-:W-:Y:S02]  /*34f0*/  IMAD R6, R15.reuse, R7, R6 ;  /* 0x000000070f067224 */ /* 0x040fe400078e0206 */
[----:B------:R-:W-:Y:S01]  /*3500*/  IMAD R2, R15, R4, R2 ;  /* 0x000000040f027224 */ /* 0x000fe200078e0202 */
[----:B0-----:R-:W-:Y:S02]  /*3510*/  IABS R5, R22 ;  /* 0x0000001600057213 */ /* 0x001fe40000000000 */
[----:B------:R-:W4:Y:S01]  /*3520*/  LDL R22, [R1+0x24ec] ;  /* 0x0024ec0001167983 */ /* 0x000f220000100800 */
[----:B------:R-:W-:Y:S02]  /*3530*/  IMAD.MOV R9, RZ, RZ, -R9 ;  /* 0x000000ffff097224 */ /* 0x000fe400078e0a09 */
[----:B------:R-:W-:-:S04]  /*3540*/  IMAD.HI.U32 R7, R14, R5, RZ ;  /* 0x000000050e077227 */ /* 0x000fc800078e00ff */
        /* <DEDUP_REMOVED lines=15> */
[----:B------:R1:W-:Y:S04]  /*3640*/  STL [R1+0xac], R5 ;  /* 0x0000ac0501007387 */ /* 0x0003e80000100800 */
[----:B------:R1:W-:Y:S01]  /*3650*/  STL [R1+0xb0], R3 ;  /* 0x0000b00301007387 */ /* 0x0003e20000100800 */
[----:B0-----:R-:W-:-:S03]  /*3660*/  IABS R8, R26 ;  /* 0x0000001a00087213 */ /* 0x001fc60000000000 */
[----:B------:R-:W4:Y:S01]  /*3670*/  LDL R26, [R1+0x24d4] ;  /* 0x0024d400011a7983 */ /* 0x000f220000100800 */
[----:B-1----:R-:W-:-:S03]  /*3680*/  IABS R5, R27 ;  /* 0x0000001b00057213 */ /* 0x002fc60000000000 */
[----:B------:R-:W4:Y:S01]  /*3690*/  LDL R27, [R1+0x24d8] ;  /* 0x0024d800011b7983 */ /* 0x000f220000100800 */
[----:B------:R-:W-:-:S04]  /*36a0*/  IMAD.HI.U32 R7, R14, R6, RZ ;  /* 0x000000060e077227 */ /* 0x000fc800078e00ff */
[----:B------:R-:W-:-:S04]  /*36b0*/  IMAD.HI.U32 R4, R14, R2, RZ ;  /* 0x000000020e047227 */ /* 0x000fc800078e00ff */
[----:B------:R-:W-:Y:S02]  /*36c0*/  IMAD.MOV R7, RZ, RZ, -R7 ;  /* 0x000000ffff077224 */ /* 0x000fe400078e0a07 */
[----:B------:R-:W-:Y:S02]  /*36d0*/  IMAD.MOV R4, RZ, RZ, -R4 ;  /* 0x000000ffff047224 */ /* 0x000fe400078e0a04 */
[----:B------:R-:W-:-:S04]  /*36e0*/  IMAD.HI.U32 R9, R14, R8, RZ ;  /* 0x000000080e097227 */ /* 0x000fc800078e00ff */
[C---:B------:R-:W-:Y:S02]  /*36f0*/  IMAD R6, R15.reuse, R7, R6 ;  /* 0x000000070f067224 */ /* 0x040fe400078e0206 */
[----:B------:R-:W-:Y:S02]  /*3700*/  IMAD R2, R15, R4, R2 ;  /* 0x000000040f027224 */ /* 0x000fe400078e0202 */
[C---:B------:R-:W-:Y:S01]  /*3710*/  IMAD.HI.U32 R7, R14.reuse, R5, RZ ;  /* 0x000000050e077227 */ /* 0x040fe200078e00ff */
[----:B------:R-:W-:Y:S02]  /*3720*/  IABS R3, R22 ;  /* 0x0000001600037213 */ /* 0x000fe40000000000 */
[----:B------:R-:W4:Y:S01]  /*3730*/  LDL R22, [R1+0x24d0] ;  /* 0x0024d00001167983 */ /* 0x000f220000100800 */
[----:B------:R-:W-:Y:S02]  /*3740*/  IMAD.MOV R9, RZ, RZ, -R9 ;  /* 0x000000ffff097224 */ /* 0x000fe400078e0a09 */
[----:B------:R-:W-:-:S04]  /*3750*/  IMAD.HI.U32 R4, R14, R3, RZ ;  /* 0x000000030e047227 */ /* 0x000fc800078e00ff */
[----:B------:R-:W-:Y:S02]  /*3760*/  IMAD.MOV R7, RZ, RZ, -R7 ;  /* 0x000000ffff077224 */ /* 0x000fe400078e0a07 */
[----:B------:R-:W-:Y:S02]  /*3770*/  IMAD.MOV R4, RZ, RZ, -R4 ;  /* 0x000000ffff047224 */ /* 0x000fe400078e0a04 */
[C---:B------:R-:W-:Y:S01]  /*3780*/  IMAD R8, R15.reuse, R9, R8 ;  /* 0x000000090f087224 */ /* 0x040fe200078e0208 */
[----:B------:R2:W-:Y:S01]  /*3790*/  STL [R1+0xa4], R6 ;  /* 0x0000a40601007387 */ /* 0x0005e20000100800 */
[C---:B------:R-:W-:Y:S02]  /*37a0*/  IMAD R5, R15.reuse, R7, R5 ;  /* 0x000000070f057224 */ /* 0x040fe400078e0205 */
[----:B------:R-:W-:Y:S01]  /*37b0*/  IMAD R3, R15, R4, R3 ;  /* 0x000000040f037224 */ /* 0x000fe200078e0203 */
[----:B------:R3:W-:Y:S01]  /*37c0*/  STL [R1+0xa8], R2 ;  /* 0x0000a80201007387 */ /* 0x0007e20000100800 */
[----:B--2---:R-:W-:-:S03]  /*37d0*/  IABS R6, R23 ;  /* 0x0000001700067213 */ /* 0x004fc60000000000 */
        /* <DEDUP_REMOVED lines=18> */
[----:B------:R0:W-:Y:S01]  /*3900*/  STL [R1+0x90], R6 ;  /* 0x0000900601007387 */ /* 0x0001e20000100800 */
[----:B------:R-:W-:-:S03]  /*3910*/  IMAD.HI.U32 R9, R14, R8, RZ ;  /* 0x000000080e097227 */ /* 0x000fc600078e00ff */
[----:B------:R2:W-:Y:S01]  /*3920*/  STL [R1+0x94], R2 ;  /* 0x0000940201007387 */ /* 0x0005e20000100800 */
[C---:B------:R-:W-:Y:S01]  /*3930*/  IMAD.HI.U32 R7, R14.reuse, R5, RZ ;  /* 0x000000050e077227 */ /* 0x040fe200078e00ff */
[----:B0-----:R-:W-:Y:S02]  /*3940*/  IABS R6, R22 ;  /* 0x0000001600067213 */ /* 0x001fe40000000000 */
[----:B------:R-:W4:Y:S01]  /*3950*/  LDL R22, [R1+0x24b4] ;  /* 0x0024b40001167983 */ /* 0x000f220000100800 */
        /* <DEDUP_REMOVED lines=8> */
[----:B------:R-:W-:-:S04]  /*39e0*/  IMAD.HI.U32 R7, R14, R6, RZ ;  /* 0x000000060e077227 */ /* 0x000fc800078e00ff */
[----:B------:R-:W-:-:S04]  /*39f0*/  IMAD.MOV R7, RZ, RZ, -R7 ;  /* 0x000000ffff077224 */ /* 0x000fc800078e0a07 */
[----:B------:R-:W-:Y:S01]  /*3a00*/  IMAD R6, R15, R7, R6 ;  /* 0x000000070f067224 */ /* 0x000fe200078e0206 */
[----:B--2---:R-:W-:Y:S02]  /*3a10*/  IABS R2, R23 ;  /* 0x0000001700027213 */ /* 0x004fe40000000000 */
[----:B------:R-:W2:Y:S04]  /*3a20*/  LDL R23, [R1+0x24b8] ;  /* 0x0024b80001177983 */ /* 0x000ea80000100800 */
[----:B------:R4:W-:Y:S04]  /*3a30*/  STL [R1+0x84], R5 ;  /* 0x0000840501007387 */ /* 0x0009e80000100800 */
[----:B------:R0:W-:Y:S01]  /*3a40*/  STL [R1+0x88], R3 ;  /* 0x0000880301007387 */ /* 0x0001e20000100800 */
[----:B------:R-:W-:Y:S01]  /*3a50*/  IMAD.HI.U32 R4, R14, R2, RZ ;  /* 0x000000020e047227 */ /* 0x000fe200078e00ff */
[----:B---3--:R-:W-:-:S02]  /*3a60*/  IABS R8, R24 ;  /* 0x0000001800087213 */ /* 0x008fc40000000000 */
[----:B------:R-:W3:Y:S01]  /*3a70*/  LDL R24, [R1+0x24ac] ;  /* 0x0024ac0001187983 */ /* 0x000ee20000100800 */
[----:B------:R-:W-:Y:S01]  /*3a80*/  IMAD.MOV R4, RZ, RZ, -R4 ;  /* 0x000000ffff047224 */ /* 0x000fe200078e0a04 */
[----:B----4-:R-:W-:Y:S02]  /*3a90*/  IABS R5, R25 ;  /* 0x0000001900057213 */ /* 0x010fe40000000000 */
[----:B------:R-:W4:Y:S01]  /*3aa0*/  LDL R25, [R1+0x24b0] ;  /* 0x0024b00001197983 */ /* 0x000f220000100800 */
[----:B------:R-:W-:Y:S01]  /*3ab0*/  IMAD R2, R15, R4, R2 ;  /* 0x000000040f027224 */ /* 0x000fe200078e0202 */
[----:B0-----:R-:W-:Y:S02]  /*3ac0*/  IABS R3, R26 ;  /* 0x0000001a00037213 */ /* 0x001fe40000000000 */
[----:B------:R-:W4:Y:S04]  /*3ad0*/  LDL R26, [R1+0x24a4] ;  /* 0x0024a400011a7983 */ /* 0x000f280000100800 */
        /* <DEDUP_REMOVED lines=13> */
[----:B------:R2:W-:Y:S04]  /*3bb0*/  STL [R1+0x6c], R8 ;  /* 0x00006c0801007387 */ /* 0x0005e80000100800 */
[----:B------:R3:W-:Y:S01]  /*3bc0*/  STL [R1+0x74], R5 ;  /* 0x0000740501007387 */ /* 0x0007e20000100800 */
[----:B-1----:R-:W-:-:S03]  /*3bd0*/  IABS R2, R22 ;  /* 0x0000001600027213 */ /* 0x002fc60000000000 */
[----:B------:R4:W-:Y:S04]  /*3be0*/  STL [R1+0x1a4], R3 ;  /* 0x0001a40301007387 */ /* 0x0009e80000100800 */
[----:B------:R-:W4:Y:S01]  /*3bf0*/  LDL R22, [R1+0x24a0] ;  /* 0x0024a00001167983 */ /* 0x000f220000100800 */
[----:B------:R-:W-:-:S03]  /*3c00*/  IMAD.HI.U32 R7, R14, R6, RZ ;  /* 0x000000060e077227 */ /* 0x000fc600078e00ff */
[----:B------:R-:W4:Y:S01]  /*3c10*/  LDL R21, [R1+0x249c] ;  /* 0x00249c0001157983 */ /* 0x000f220000100800 */
[----:B------:R-:W-:-:S04]  /*3c20*/  IMAD.HI.U32 R4, R14, R2, RZ ;  /* 0x000000020e047227 */ /* 0x000fc800078e00ff */
[----:B------:R-:W-:Y:S02]  /*3c30*/  IMAD.MOV R7, RZ, RZ, -R7 ;  /* 0x000000ffff077224 */ /* 0x000fe400078e0a07 */
[----:B------:R-:W-:Y:S02]  /*3c40*/  IMAD.MOV R4, RZ, RZ, -R4 ;  /* 0x000000ffff047224 */ /* 0x000fe400078e0a04 */
[C---:B------:R-:W-:Y:S02]  /*3c50*/  IMAD R6, R15.reuse, R7, R6 ;  /* 0x000000070f067224 */ /* 0x040fe400078e0206 */
[----:B------:R-:W-:Y:S01]  /*3c60*/  IMAD R2, R15, R4, R2 ;  /* 0x000000040f027224 */ /* 0x000fe200078e0202 */
[----:B--2---:R-:W-:Y:S02]  /*3c70*/  IABS R8, R23 ;  /* 0x0000001700087213 */ /* 0x004fe40000000000 */
[----:B------:R-:W2:Y:S03]  /*3c80*/  LDL R23, [R1+0x2494] ;  /* 0x0024940001177983 */ /* 0x000ea60000100800 */
[----:B------:R-:W-:-:S04]  /*3c90*/  IMAD.HI.U32 R9, R14, R8, RZ ;  /* 0x000000080e097227 */ /* 0x000fc800078e00ff */
[----:B------:R-:W-:Y:S01]  /*3ca0*/  IMAD.MOV R9, RZ, RZ, -R9 ;  /* 0x000000ffff097224 */ /* 0x000fe200078e0a09 */
[----:B---3--:R-:W-:-:S05]  /*3cb0*/  IABS R5, R24 ;  /* 0x0000001800057213 */ /* 0x008fca0000000000 */
[----:B------:R-:W-:Y:S01]  /*3cc0*/  IMAD.HI.U32 R7, R14, R5, RZ ;  /* 0x000000050e077227 */ /* 0x000fe200078e00ff */
[----:B----4-:R-:W-:Y:S02]  /*3cd0*/  IABS R3, R25 ;  /* 0x0000001900037213 */ /* 0x010fe40000000000 */
[----:B------:R-:W3:Y:S04]  /*3ce0*/  LDL R25, [R1+0x2498] ;  /* 0x0024980001197983 */ /* 0x000ee80000100800 */
[----:B------:R0:W-:Y:S04]  /*3cf0*/  STL [R1+0x70], R6 ;  /* 0x0000700601007387 */ /* 0x0001e80000100800 */
[----:B------:R1:W-:Y:S01]  /*3d00*/  STL [R1+0x190], R2 ;  /* 0x0001900201007387 */ /* 0x0003e20000100800 */
[----:B0-----:R-:W-:-:S03]  /*3d10*/  IABS R6, R26 ;  /* 0x0000001a00067213 */ /* 0x001fc60000000000 */
[----:B------:R-:W4:Y:S01]  /*3d20*/  LDL R26, [R1+0x248c] ;  /* 0x00248c00011a7983 */ /* 0x000f220000100800 */
[----:B------:R-:W-:Y:S02]  /*3d30*/  IMAD.MOV R7, RZ, RZ, -R7 ;  /* 0x000000ffff077224 */ /* 0x000fe400078e0a07 */
[C---:B------:R-:W-:Y:S02]  /*3d40*/  IMAD R8, R15.reuse, R9, R8 ;  /* 0x000000090f087224 */ /* 0x040fe400078e0208 */
[----:B------:R-:W-:-:S03]  /*3d50*/  IMAD R5, R15, R7, R5 ;  /* 0x000000070f057224 */ /* 0x000fc600078e0205 */
[----:B------:R-:W-:Y:S04]  /*3d60*/  STL [R1+0x154], R8 ;  /* 0x0001540801007387 */ /* 0x000fe80000100800 */
[----:B------:R-:W4:Y:S01]  /*3d70*/  LDL R24, [R1+0x2490] ;  /* 0x0024900001187983 */ /* 0x000f220000100800 */
[----:B-1----:R-:W-:-:S03]  /*3d80*/  IABS R2, R27 ;  /* 0x0000001b00027213 */ /* 0x002fc60000000000 */
[----:B------:R0:W-:Y:S04]  /*3d90*/  STL [R1+0x170], R5 ;  /* 0x0001700501007387 */ /* 0x0001e80000100800 */
[----:B------:R-:W4:Y:S01]  /*3da0*/  LDL R27, [R1+0x2484] ;  /* 0x00248400011b7983 */ /* 0x000f220000100800 */
[----:B------:R-:W-:-:S04]  /*3db0*/  IMAD.HI.U32 R4, R14, R3, RZ ;  /* 0x000000030e047227 */ /* 0x000fc800078e00ff */
[----:B------:R-:W-:-:S04]  /*3dc0*/  IMAD.MOV R4, RZ, RZ, -R4 ;  /* 0x000000ffff047224 */ /* 0x000fc800078e0a04 */
[----:B------:R-:W-:-:S05]  /*3dd0*/  IMAD R3, R15, R4, R3 ;  /* 0x000000040f037224 */ /* 0x000fca00078e0203 */
[----:B------:R2:W-:Y:S01]  /*3de0*/  STL [R1+0x178], R3 ;  /* 0x0001780301007387 */ /* 0x0005e20000100800 */
[----:B------:R-:W-:-:S04]  /*3df0*/  IMAD.HI.U32 R7, R14, R6, RZ ;  /* 0x000000060e077227 */ /* 0x000fc800078e00ff */
[----:B------:R-:W-:-:S04]  /*3e00*/  IMAD.HI.U32 R4, R14, R2, RZ ;  /* 0x000000020e047227 */ /* 0x000fc800078e00ff */
[----:B------:R-:W-:Y:S01]  /*3e10*/  IMAD.MOV R7, RZ, RZ, -R7 ;  /* 0x000000ffff077224 */ /* 0x000fe200078e0a07 */
[----:B0-----:R-:W-:Y:S02]  /*3e20*/  IABS R5, R22 ;  /* 0x0000001600057213 */ /* 0x001fe40000000000 */
[----:B------:R-:W4:Y:S01]  /*3e30*/  LDL R22, [R1+0x2488] ;  /* 0x0024880001167983 */ /* 0x000f220000100800 */
[----:B------:R-:W-:Y:S01]  /*3e40*/  IABS R8, R21 ;  /* 0x0000001500087213 */ /* 0x000fe20000000000 */
[----:B------:R-:W-:-:S04]  /*3e50*/  IMAD.MOV R4, RZ, RZ, -R4 ;  /* 0x000000ffff047224 */ /* 0x000fc800078e0a04 */
[----:B------:R-:W-:-:S04]  /*3e60*/  IMAD.HI.U32 R9, R14, R8, RZ ;  /* 0x000000080e097227 */ /* 0x000fc800078e00ff */
[----:B------:R-:W-:Y:S02]  /*3e70*/  IMAD.MOV R9, RZ, RZ, -R9 ;  /* 0x000000ffff097224 */ /* 0x000fe400078e0a09 */
[C---:B------:R-:W-:Y:S02]  /*3e80*/  IMAD R6, R15.reuse, R7, R6 ;  /* 0x000000070f067224 */ /* 0x040fe400078e0206 */
        /* <DEDUP_REMOVED lines=9> */
[----:B------:R-:W-:-:S04]  /*3f20*/  IMAD.HI.U32 R4, R14, R3, RZ ;  /* 0x000000030e047227 */ /* 0x000fc800078e00ff */
[----:B------:R-:W-:-:S04]  /*3f30*/  IMAD.MOV R4, RZ, RZ, -R4 ;  /* 0x000000ffff047224 */ /* 0x000fc800078e0a04 */
[----:B------:R-:W-:Y:S01]  /*3f40*/  IMAD R3, R15, R4, R3 ;  /* 0x000000040f037224 */ /* 0x000fe200078e0203 */
[----:B---3--:R-:W-:Y:S02]  /*3f50*/  IABS R6, R25 ;  /* 0x0000001900067213 */ /* 0x008fe40000000000 */
        /* <DEDUP_REMOVED lines=17> */
[----:B------:R2:W-:Y:S03]  /*4070*/  STL [R1+0x128], R6 ;  /* 0x0001280601007387 */ /* 0x0005e60000100800 */
[----:B------:R-:W-:Y:S01]  /*4080*/  IMAD.HI.U32 R7, R14, R5, RZ ;  /* 0x000000050e077227 */ /* 0x000fe200078e00ff */
[----:B------:R3:W-:Y:S03]  /*4090*/  STL [R1+0x130], R2 ;  /* 0x0001300201007387 */ /* 0x0007e60000100800 */
[----:B------:R-:W-:Y:S01]  /*40a0*/  IMAD.MOV R9, RZ, RZ, -R9 ;  /* 0x000000ffff097224 */ /* 0x000fe200078e0a09 */
[----:B------:R-:W4:Y:S01]  /*40b0*/  LDL R21, [R1+0x2470] ;  /* 0x0024700001157983 */ /* 0x000f220000100800 */
[----:B------:R-:W-:Y:S01]  /*40c0*/  IABS R3, R22 ;  /* 0x0000001600037213 */ /* 0x000fe20000000000 */
[----:B------:R-:W-:-:S02]  /*40d0*/  IMAD.MOV R7, RZ, RZ, -R7 ;  /* 0x000000ffff077224 */ /* 0x000fc400078e0a07 */
[----:B------:R-:W4:Y:S02]  /*40e0*/  LDL R22, [R1+0x2464] ;  /* 0x0024640001167983 */ /* 0x000f240000100800 */
[----:B------:R-:W-:-:S04]  /*40f0*/  IMAD.HI.U32 R4, R14, R3, RZ ;  /* 0x000000030e047227 */ /* 0x000fc800078e00ff */
[----:B------:R-:W-:Y:S02]  /*4100*/  IMAD.MOV R4, RZ, RZ, -R4 ;  /* 0x000000ffff047224 */ /* 0x000fe400078e0a04 */
[C---:B------:R-:W-:Y:S02]  /*4110*/  IMAD R8, R15.reuse, R9, R8 ;  /* 0x000000090f087224 */ /* 0x040fe400078e0208 */
[C---:B------:R-:W-:Y:S02]  /*4120*/  IMAD R5, R15.reuse, R7, R5 ;  /* 0x000000070f057224 */ /* 0x040fe400078e0205 */
[----:B------:R-:W-:Y:S01]  /*4130*/  IMAD R3, R15, R4, R3 ;  /* 0x000000040f037224 */ /* 0x000fe200078e0203 */
[----:B------:R4:W-:Y:S01]  /*4140*/  STL [R1+0xec], R8 ;  /* 0x0000ec0801007387 */ /* 0x0009e20000100800 */
[----:B--2---:R-:W-:-:S03]  /*4150*/  IABS R6, R23 ;  /* 0x0000001700067213 */ /* 0x004fc60000000000 */
[----:B------:R-:W2:Y:S04]  /*4160*/  LDL R23, [R1+0x2468] ;  /* 0x0024680001177983 */ /* 0x000ea80000100800 */
[----:B------:R0:W-:Y:S04]  /*4170*/  STL [R1+0x10c], R5 ;  /* 0x00010c0501007387 */ /* 0x0001e80000100800 */
[----:B------:R1:W-:Y:S01]  /*4180*/  STL [R1+0x110], R3 ;  /* 0x0001100301007387 */ /* 0x0003e20000100800 */
[----:B------:R-:W-:-:S04]  /*4190*/  IMAD.HI.U32 R7, R14, R6, RZ ;  /* 0x000000060e077227 */ /* 0x000fc800078e00ff */
[----:B------:R-:W-:Y:S01]  /*41a0*/  IMAD.MOV R7, RZ, RZ, -R7 ;  /* 0x000000ffff077224 */ /* 0x000fe200078e0a07 */
[----:B---3--:R-:W-:Y:S02]  /*41b0*/  IABS R2, R25 ;  /* 0x0000001900027213 */ /* 0x008fe40000000000 */
[----:B------:R-:W3:Y:S01]  /*41c0*/  LDL R25, [R1+0x245c] ;  /* 0x00245c0001197983 */ /* 0x000ee20000100800 */
[----:B------:R-:W-:Y:S01]  /*41d0*/  IMAD R6, R15, R7, R6 ;  /* 0x000000070f067224 */ /* 0x000fe200078e0206 */
[----:B----4-:R-:W-:Y:S02]  /*41e0*/  IABS R8, R26 ;  /* 0x0000001a00087213 */ /* 0x010fe40000000000 */
[----:B------:R-:W4:Y:S01]  /*41f0*/  LDL R26, [R1+0x2460] ;  /* 0x00246000011a7983 */ /* 0x000f220000100800 */
[----:B0-----:R-:W-:-:S03]  /*4200*/  IABS R5, R24 ;  /* 0x0000001800057213 */ /* 0x001fc60000000000 */
[----:B------:R-:W4:Y:S04]  /*4210*/  LDL R24, [R1+0x2454] ;  /* 0x0024540001187983 */ /* 0x000f280000100800 */
[----:B------:R0:W-:Y:S01]  /*4220*/  STL [R1+0xf4], R6 ;  /* 0x0000f40601007387 */ /* 0x0001e20000100800 */
[----:B-1----:R-:W-:-:S03]  /*4230*/  IABS R3, R27 ;  /* 0x0000001b00037213 */ /* 0x002fc60000000000 */
[----:B------:R-:W4:Y:S01]  /*4240*/  LDL R27, [R1+0x2458] ;  /* 0x00245800011b7983 */ /* 0x000f220000100800 */
[----:B------:R-:W-:-:S04]  /*4250*/  IMAD.HI.U32 R4, R14, R2, RZ ;  /* 0x000000020e047227 */ /* 0x000fc800078e00ff */
[----:B------:R-:W-:-:S04]  /*4260*/  IMAD.HI.U32 R9, R14, R8, RZ ;  /* 0x000000080e097227 */ /* 0x000fc800078e00ff */
[----:B------:R-:W-:Y:S02]  /*4270*/  IMAD.MOV R4, RZ, RZ, -R4 ;  /* 0x000000ffff047224 */ /* 0x000fe400078e0a04 */
[----:B------:R-:W-:Y:S02]  /*4280*/  IMAD.MOV R9, RZ, RZ, -R9 ;  /* 0x000000ffff097224 */ /* 0x000fe400078e0a09 */
[----:B------:R-:W-:Y:S02]  /*4290*/  IMAD R2, R15, R4, R2 ;  /* 0x000000040f027224 */ /* 0x000fe400078e0202 */
[----:B0-----:R-:W-:-:S04]  /*42a0*/  IMAD.HI.U32 R6, R14, R5, RZ ;  /* 0x000000050e067227 */ /* 0x001fc800078e00ff */
[----:B------:R-:W-:Y:S01]  /*42b0*/  IMAD.HI.U32 R4, R14, R3, RZ ;  /* 0x000000030e047227 */ /* 0x000fe200078e00ff */
[----:B------:R0:W-:Y:S03]  /*42c0*/  STL [R1+0xfc], R2 ;  /* 0x0000fc0201007387 */ /* 0x0001e60000100800 */
[C---:B------:R-:W-:Y:S01]  /*42d0*/  IMAD R8, R15.reuse, R9, R8 ;  /* 0x000000090f087224 */ /* 0x040fe200078e0208 */
[----:B------:R-:W-:Y:S01]  /*42e0*/  IABS R7, R21 ;  /* 0x0000001500077213 */ /* 0x000fe20000000000 */
[----:B------:R-:W-:Y:S02]  /*42f0*/  IMAD.MOV R6, RZ, RZ, -R6 ;  /* 0x000000ffff067224 */ /* 0x000fe400078e0a06 */
[----:B------:R-:W-:Y:S01]  /*4300*/  IMAD.MOV R4, RZ, RZ, -R4 ;  /* 0x000000ffff047224 */ /* 0x000fe200078e0a04 */
[----:B------:R1:W-:Y:S01]  /*4310*/  STL [R1+0x24], R8 ;  /* 0x0000240801007387 */ /* 0x0003e20000100800 */
[C---:B------:R-:W-:Y:S01]  /*4320*/  IMAD R5, R15.reuse, R6, R5 ;  /* 0x000000060f057224 */ /* 0x040fe200078e0205 */
[----:B0-----:R-:W-:Y:S01]  /*4330*/  IABS R2, R22 ;  /* 0x0000001600027213 */ /* 0x001fe20000000000 */
[----:B------:R-:W-:-:S03]  /*4340*/  IMAD R4, R15, R4, R3 ;  /* 0x000000040f047224 */ /* 0x000fc600078e0203 */
[----:B------:R3:W-:Y:S01]  /*4350*/  STL [R1+0xd4], R5 ;  /* 0x0000d40501007387 */ /* 0x0007e20000100800 */
[----:B------:R-:W-:-:S04]  /*4360*/  IMAD.HI.U32 R3, R14, R2, RZ ;  /* 0x000000020e037227 */ /* 0x000fc800078e00ff */
[----:B-1----:R-:W-:Y:S01]  /*4370*/  IMAD.HI.U32 R8, R14, R7, RZ ;  /* 0x000000070e087227 */ /* 0x002fe200078e00ff */
[----:B------:R4:W-:Y:S03]  /*4380*/  STL [R1+0xdc], R4 ;  /* 0x0000dc0401007387 */ /* 0x0009e60000100800 */
[----:B------:R-:W-:Y:S01]  /*4390*/  IMAD.MOV R8, RZ, RZ, -R8 ;  /* 0x000000ffff087224 */ /* 0x000fe200078e0a08 */
[----:B------:R-:W4:Y:S01]  /*43a0*/  LDL R22, [R1+0x2450] ;  /* 0x0024500001167983 */ /* 0x000f220000100800 */
[----:B------:R-:W-:Y:S02]  /*43b0*/  IMAD.MOV R3, RZ, RZ, -R3 ;  /* 0x000000ffff037224 */ /* 0x000fe400078e0a03 */
[C---:B------:R-:W-:Y:S01]  /*43c0*/  IMAD R7, R15.reuse, R8, R7 ;  /* 0x000000080f077224 */ /* 0x040fe200078e0207 */
[----:B------:R-:W4:Y:S01]  /*43d0*/  LDL R21, [R1+0x244c] ;  /* 0x00244c0001157983 */ /* 0x000f220000100800 */
[----:B------:R-:W-:Y:S01]  /*43e0*/  IMAD R2, R15, R3, R2 ;  /* 0x000000030f027224 */ /* 0x000fe200078e0202 */
[----:B--2---:R-:W-:-:S05]  /*43f0*/  IABS R6, R23 ;  /* 0x0000001700067213 */ /* 0x004fca0000000000 */
[----:B------:R-:W-:-:S04]  /*4400*/  IMAD.HI.U32 R8, R14, R6, RZ ;  /* 0x000000060e087227 */ /* 0x000fc800078e00ff */
[----:B------:R-:W-:-:S04]  /*4410*/  IMAD.MOV R10, RZ, RZ, -R8 ;  /* 0x000000ffff0a7224 */ /* 0x000fc800078e0a08 */
[----:B------:R-:W-:Y:S01]  /*4420*/  IMAD R6, R15, R10, R6 ;  /* 0x0000000a0f067224 */ /* 0x000fe200078e0206 */
[----:B---3--:R-:W-:Y:S02]  /*4430*/  IABS R5, R25 ;  /* 0x0000001900057213 */ /* 0x008fe40000000000 */
[----:B------:R-:W2:Y:S04]  /*4440*/  LDL R25, [R1+0x2448] ;  /* 0x0024480001197983 */ /* 0x000ea80000100800 */
[----:B------:R0:W-:Y:S01]  /*4450*/  STL [R1+0x20], R7 ;  /* 0x0000200701007387 */ /* 0x0001e20000100800 */
[----:B----4-:R-:W-:Y:S01]  /*4460*/  IABS R4, R26 ;  /* 0x0000001a00047213 */ /* 0x010fe20000000000 */
[----:B0-----:R-:W-:Y:S02]  /*4470*/  IMAD.HI.U32 R7, R14, R5, RZ ;  /* 0x000000050e077227 */ /* 0x001fe400078e00ff */
[----:B------:R-:W3:Y:S04]  /*4480*/  LDL R26, [R1+0x243c] ;  /* 0x00243c00011a7983 */ /* 0x000ee80000100800 */
[----:B------:R0:W-:Y:S01]  /*4490*/  STL [R1+0x1c], R2 ;  /* 0x00001c0201007387 */ /* 0x0001e20000100800 */
[----:B------:R-:W-:-:S02]  /*44a0*/  IMAD.MOV R8, RZ, RZ, -R7 ;  /* 0x000000ffff087224 */ /* 0x000fc400078e0a07 */
[----:B0-----:R-:W-:-:S04]  /*44b0*/  IMAD.HI.U32 R2, R14, R4, RZ ;  /* 0x000000040e027227 */ /* 0x001fc800078e00ff */
[----:B------:R-:W-:Y:S02]  /*44c0*/  IMAD.MOV R7, RZ, RZ, -R2 ;  /* 0x000000ffff077224 */ /* 0x000fe400078e0a02 */
[C---:B------:R-:W-:Y:S01]  /*44d0*/  IMAD R5, R15.reuse, R8, R5 ;  /* 0x000000080f057224 */ /* 0x040fe200078e0205 */
[----:B------:R0:W-:Y:S01]  /*44e0*/  STL [R1+0x18], R6 ;  /* 0x0000180601007387 */ /* 0x0001e20000100800 */
[----:B------:R-:W-:Y:S01]  /*44f0*/  IMAD R4, R15, R7, R4 ;  /* 0x000000070f047224 */ /* 0x000fe200078e0204 */
[----:B------:R-:W-:Y:S02]  /*4500*/  IABS R3, R24 ;  /* 0x0000001800037213 */ /* 0x000fe40000000000 */
[----:B------:R-:W4:Y:S01]  /*4510*/  LDL R23, [R1+0x2440] ;  /* 0x0024400001177983 */ /* 0x000f220000100800 */
[----:B------:R-:W-:-:S03]  /*4520*/  IABS R9, R27 ;  /* 0x0000001b00097213 */ /* 0x000fc60000000000 */
[----:B------:R1:W-:Y:S04]  /*4530*/  STL [R1+0x14], R5 ;  /* 0x0000140501007387 */ /* 0x0003e80000100800 */
[----:B------:R-:W4:Y:S04]  /*4540*/  LDL R24, [R1+0x2434] ;  /* 0x0024340001187983 */ /* 0x000f280000100800 */
[----:B------:R1:W-:Y:S04]  /*4550*/  STL [R1+0x10], R4 ;  /* 0x0000100401007387 */ /* 0x0003e80000100800 */
[----:B------:R-:W4:Y:S01]  /*4560*/  LDL R27, [R1+0x2438] ;  /* 0x00243800011b7983 */ /* 0x000f220000100800 */
[----:B------:R-:W-:-:S02]  /*4570*/  IMAD.MOV.U32 R2, RZ, RZ, R9 ;  /* 0x000000ffff027224 */ /* 0x000fc400078e0009 */
[----:B0-----:R-:W-:-:S04]  /*4580*/  IMAD.HI.U32 R6, R14, R3, RZ ;  /* 0x000000030e067227 */ /* 0x001fc800078e00ff */
[----:B-1----:R-:W-:-:S04]  /*4590*/  IMAD.HI.U32 R5, R14, R2, RZ ;  /* 0x000000020e057227 */ /* 0x002fc800078e00ff */
[----:B------:R-:W-:Y:S02]  /*45a0*/  IMAD.MOV R8, RZ, RZ, -R6 ;  /* 0x000000ffff087224 */ /* 0x000fe400078e0a06 */
[----:B------:R-:W-:Y:S01]  /*45b0*/  IMAD.MOV R6, RZ, RZ, -R5 ;  /* 0x000000ffff067224 */ /* 0x000fe200078e0a05 */
[----:B------:R-:W-:Y:S01]  /*45c0*/  IABS R29, R29 ;  /* 0x0000001d001d7213 */ /* 0x000fe20000000000 */
[C---:B------:R-:W-:Y:S02]  /*45d0*/  IMAD R3, R15.reuse, R8, R3 ;  /* 0x000000080f037224 */ /* 0x040fe400078e0203 */
[----:B------:R-:W-:Y:S01]  /*45e0*/  IMAD R2, R15, R6, R2 ;  /* 0x000000060f027224 */ /* 0x000fe200078e0202 */
[----:B------:R-:W-:Y:S02]  /*45f0*/  IABS R7, R22 ;  /* 0x0000001600077213 */ /* 0x000fe40000000000 */
[----:B------:R-:W-:-:S03]  /*4600*/  IABS R4, R21 ;  /* 0x0000001500047213 */ /* 0x000fc60000000000 */
[----:B------:R-:W-:Y:S01]  /*4610*/  IMAD.MOV.U32 R5, RZ, RZ, R7 ;  /* 0x000000ffff057224 */ /* 0x000fe200078e0007 */
[----:B------:R0:W-:Y:S01]  /*4620*/  STL [R1+0xc], R3 ;  /* 0x00000c0301007387 */ /* 0x0001e20000100800 */
[----:B------:R-:W-:-:S03]  /*4630*/  IMAD.HI.U32 R7, R14, R4, RZ ;  /* 0x000000040e077227 */ /* 0x000fc600078e00ff */
[----:B------:R2:W-:Y:S01]  /*4640*/  STL [R1+0x8], R2 ;  /* 0x0000080201007387 */ /* 0x0005e20000100800 */
[----:B------:R-:W-:-:S04]  /*4650*/  IMAD.HI.U32 R6, R14, R5, RZ ;  /* 0x000000050e067227 */ /* 0x000fc800078e00ff */
[----:B0-----:R-:W-:-:S04]  /*4660*/  IMAD.HI.U32 R3, R14, R29, RZ ;  /* 0x0000001d0e037227 */ /* 0x001fc800078e00ff */
[----:B------:R-:W-:Y:S02]  /*4670*/  IMAD.MOV R9, RZ, RZ, -R7 ;  /* 0x000000ffff097224 */ /* 0x000fe400078e0a07 */
[----:B------:R-:W-:Y:S02]  /*4680*/  IMAD.MOV R7, RZ, RZ, -R6 ;  /* 0x000000ffff077224 */ /* 0x000fe400078e0a06 */
[----:B------:R-:W-:-:S04]  /*4690*/  IMAD.MOV R6, RZ, RZ, -R3 ;  /* 0x000000ffff067224 */ /* 0x000fc800078e0a03 */
[----:B------:R-:W-:Y:S01]  /*46a0*/  IMAD R29, R15, R6, R29 ;  /* 0x000000060f1d7224 */ /* 0x000fe200078e021d */
[----:B--2---:R-:W-:Y:S02]  /*46b0*/  IABS R2, R25 ;  /* 0x0000001900027213 */ /* 0x004fe40000000000 */
[----:B------:R-:W2:Y:S01]  /*46c0*/  LDL R25, [R1+0x242c] ;  /* 0x00242c0001197983 */ /* 0x000ea20000100800 */
[----:B---3--:R-:W-:-:S03]  /*46d0*/  IABS R8, R26 ;  /* 0x0000001a00087213 */ /* 0x008fc60000000000 */
[----:B------:R-:W3:Y:S02]  /*46e0*/  LDL R26, [R1+0x2430] ;  /* 0x00243000011a7983 */ /* 0x000ee40000100800 */
[----:B------:R-:W-:Y:S02]  /*46f0*/  IMAD.MOV.U32 R3, RZ, RZ, R8 ;  /* 0x000000ffff037224 */ /* 0x000fe400078e0008 */
[C---:B------:R-:W-:Y:S02]  /*4700*/  IMAD R8, R15.reuse, R9, R4 ;  /* 0x000000090f087224 */ /* 0x040fe400078e0204 */
[----:B------:R-:W-:-:S03]  /*4710*/  IMAD R4, R15, R7, R5 ;  /* 0x000000070f047224 */ /* 0x000fc600078e0205 */
[----:B------:R4:W-:Y:S04]  /*4720*/  STL [R1+0x4], R8 ;  /* 0x0000040801007387 */ /* 0x0009e80000100800 */
[----:B------:R-:W-:Y:S04]  /*4730*/  STL [R1+0x28a0], R29 ;  /* 0x0028a01d01007387 */ /* 0x000fe80000100800 */
[----:B------:R0:W-:Y:S01]  /*4740*/  STL [R1], R4 ;  /* 0x0000000401007387 */ /* 0x0001e20000100800 */
[----:B----4-:R-:W-:-:S03]  /*4750*/  IABS R8, R27 ;  /* 0x0000001b00087213 */ /* 0x010fc60000000000 */
[----:B------:R-:W4:Y:S01]  /*4760*/  LDL R27, [R1+0x241c] ;  /* 0x00241c00011b7983 */ /* 0x000f220000100800 */
[C---:B------:R-:W-:Y:S01]  /*4770*/  IMAD.HI.U32 R6, R14.reuse, R2, RZ ;  /* 0x000000020e067227 */ /* 0x040fe200078e00ff */
[----:B------:R-:W-:Y:S02]  /*4780*/  IABS R7, R24 ;  /* 0x0000001800077213 */ /* 0x000fe40000000000 */
[----:B------:R-:W4:Y:S01]  /*4790*/  LDL R24, [R1+0x2428] ;  /* 0x0024280001187983 */ /* 0x000f220000100800 */
[----:B------:R-:W-:Y:S01]  /*47a0*/  IMAD.HI.U32 R5, R14, R3, RZ ;  /* 0x000000030e057227 */ /* 0x000fe200078e00ff */
[----:B0-----:R-:W-:Y:S02]  /*47b0*/  IABS R4, R23 ;  /* 0x0000001700047213 */ /* 0x001fe40000000000 */
[----:B------:R-:W4:Y:S01]  /*47c0*/  LDL R23, [R1+0x2424] ;  /* 0x0024240001177983 */ /* 0x000f220000100800 */
[----:B------:R-:W-:Y:S02]  /*47d0*/  IMAD.MOV R10, RZ, RZ, -R6 ;  /* 0x000000ffff0a7224 */ /* 0x000fe400078e0a06 */
[----:B------:R-:W-:-:S02]  /*47e0*/  IMAD.MOV R9, RZ, RZ, -R5 ;  /* 0x000000ffff097224 */ /* 0x000fc400078e0a05 */
[----:B------:R-:W-:Y:S02]  /*47f0*/  IMAD.MOV.U32 R5, RZ, RZ, R7 ;  /* 0x000000ffff057224 */ /* 0x000fe400078e0007 */
[C---:B------:R-:W-:Y:S02]  /*4800*/  IMAD R2, R15.reuse, R10, R2 ;  /* 0x0000000a0f027224 */ /* 0x040fe400078e0202 */
[----:B------:R-:W-:Y:S02]  /*4810*/  IMAD.MOV.U32 R6, RZ, RZ, R8 ;  /* 0x000000ffff067224 */ /* 0x000fe400078e0008 */
[----:B------:R-:W-:Y:S02]  /*4820*/  IMAD R3, R15, R9, R3 ;  /* 0x000000090f037224 */ /* 0x000fe400078e0203 */
[C---:B------:R-:W-:Y:S01]  /*4830*/  IMAD.HI.U32 R10, R14.reuse, R4, RZ ;  /* 0x000000040e0a7227 */ /* 0x040fe200078e00ff */
[----:B------:R-:W-:Y:S03]  /*4840*/  STL [R1+0x289c], R2 ;  /* 0x00289c0201007387 */ /* 0x000fe60000100800 */
[C---:B------:R-:W-:Y:S01]  /*4850*/  IMAD.HI.U32 R9, R14.reuse, R5, RZ ;  /* 0x000000050e097227 */ /* 0x040fe200078e00ff */
[----:B------:R-:W-:Y:S03]  /*4860*/  STL [R1+0x2898], R3 ;  /* 0x0028980301007387 */ /* 0x000fe60000100800 */
[----:B------:R-:W-:-:S04]  /*4870*/  IMAD.HI.U32 R8, R14, R6, RZ ;  /* 0x000000060e087227 */ /* 0x000fc800078e00ff */
[----:B------:R-:W-:Y:S02]  /*4880*/  IMAD.MOV R16, RZ, RZ, -R10 ;  /* 0x000000ffff107224 */ /* 0x000fe400078e0a0a */
[----:B------:R-:W-:Y:S02]  /*4890*/  IMAD.MOV R10, RZ, RZ, -R9 ;  /* 0x000000ffff0a7224 */ /* 0x000fe400078e0a09 */
[----:B------:R-:W-:Y:S02]  /*48a0*/  IMAD.MOV R9, RZ, RZ, -R8 ;  /* 0x000000ffff097224 */ /* 0x000fe400078e0a08 */
[C---:B------:R-:W-:Y:S02]  /*48b0*/  IMAD R4, R15.reuse, R16, R4 ;  /* 0x000000100f047224 */ /* 0x040fe400078e0204 */
[C---:B------:R-:W-:Y:S02]  /*48c0*/  IMAD R5, R15.reuse, R10, R5 ;  /* 0x0000000a0f057224 */ /* 0x040fe400078e0205 */
[----:B------:R-:W-:Y:S01]  /*48d0*/  IMAD R6, R15, R9, R6 ;  /* 0x000000090f067224 */ /* 0x000fe200078e0206 */
[----:B--2---:R-:W-:-:S02]  /*48e0*/  IABS R7, R25 ;  /* 0x0000001900077213 */ /* 0x004fc40000000000 */
[----:B------:R-:W2:Y:S01]  /*48f0*/  LDL R25, [R1+0x2420] ;  /* 0x0024200001197983 */ /* 0x000ea20000100800 */
[----:B---3--:R-:W-:-:S03]  /*4900*/  IABS R11, R26 ;  /* 0x0000001a000b7213 */ /* 0x008fc60000000000 */
[----:B------:R-:W3:Y:S04]  /*4910*/  LDL R26, [R1+0x2414] ;  /* 0x00241400011a7983 */ /* 0x000ee80000100800 */
[----:B------:R-:W-:Y:S04]  /*4920*/  STL [R1+0x2894], R4 ;  /* 0x0028940401007387 */ /* 0x000fe80000100800 */
[----:B------:R-:W-:Y:S04]  /*4930*/  STL [R1+0x2890], R5 ;  /* 0x0028900501007387 */ /* 0x000fe80000100800 */
[----:B------:R0:W-:Y:S01]  /*4940*/  STL [R1+0x288c], R6 ;  /* 0x00288c0601007387 */ /* 0x0001e20000100800 */
[----:B----4-:R-:W-:-:S03]  /*4950*/  IABS R17, R27 ;  /* 0x0000001b00117213 */ /* 0x010fc60000000000 */
[----:B------:R-:W4:Y:S01]  /*4960*/  LDL R27, [R1+0x2410] ;  /* 0x00241000011b7983 */ /* 0x000f220000100800 */
[----:B------:R-:W-:Y:S02]  /*4970*/  IMAD.MOV.U32 R8, RZ, RZ, R11 ;  /* 0x000000ffff087224 */ /* 0x000fe400078e000b */
[C---:B------:R-:W-:Y:S01]  /*4980*/  IMAD.HI.U32 R11, R14.reuse, R7, RZ ;  /* 0x000000070e0b7227 */ /* 0x040fe200078e00ff */
[----:B------:R-:W-:Y:S02]  /*4990*/  IABS R16, R24 ;  /* 0x0000001800107213 */ /* 0x000fe40000000000 */
[----:B------:R-:W4:Y:S01]  /*49a0*/  LDL R24, [R1+0x240c] ;  /* 0x00240c0001187983 */ /* 0x000f220000100800 */
[----:B------:R-:W-:Y:S01]  /*49b0*/  IMAD.HI.U32 R10, R14, R8, RZ ;  /* 0x000000080e0a7227 */ /* 0x000fe200078e00ff */
[----:B------:R-:W-:Y:S02]  /*49c0*/  IABS R9, R23 ;  /* 0x0000001700097213 */ /* 0x000fe40000000000 */
[----:B------:R-:W4:Y:S01]  /*49d0*/  LDL R23, [R1+0x2418] ;  /* 0x0024180001177983 */ /* 0x000f220000100800 */
[----:B------:R-:W-:-:S02]  /*49e0*/  IMAD.MOV R19, RZ, RZ, -R11 ;  /* 0x000000ffff137224 */ /* 0x000fc400078e0a0b */
[----:B------:R-:W-:Y:S02]  /*49f0*/  IMAD.MOV R18, RZ, RZ, -R10 ;  /* 0x000000ffff127224 */ /* 0x000fe400078e0a0a */
        /* <DEDUP_REMOVED lines=21> */
[----:B------:R-:W-:Y:S04]  /*4b50*/  STL [R1+0x2880], R11 ;  /* 0x0028800b01007387 */ /* 0x000fe80000100800 */
[----:B------:R-:W3:Y:S01]  /*4b60*/  LDL R29, [R1+0x23ec] ;  /* 0x0023ec00011d7983 */ /* 0x000ee20000100800 */
[----:B----4-:R-:W-:-:S03]  /*4b70*/  IABS R22, R27 ;  /* 0x0000001b00167213 */ /* 0x010fc60000000000 */
[----:B------:R-:W4:Y:S01]  /*4b80*/  LDL R27, [R1+0x23f0] ;  /* 0x0023f000011b7983 */ /* 0x000f220000100800 */
[----:B------:R-:W-:Y:S02]  /*4b90*/  IMAD.MOV.U32 R17, RZ, RZ, R20 ;  /* 0x000000ffff117224 */ /* 0x000fe400078e0014 */
[----:B------:R-:W-:Y:S01]  /*4ba0*/  IMAD.HI.U32 R20, R14, R16, RZ ;  /* 0x000000100e147227 */ /* 0x000fe200078e00ff */
[----:B------:R-:W-:-:S03]  /*4bb0*/  IABS R21, R24 ;  /* 0x0000001800157213 */ /* 0x000fc60000000000 */
[----:B------:R-:W-:Y:S01]  /*4bc0*/  IMAD.HI.U32 R19, R14, R17, RZ ;  /* 0x000000110e137227 */ /* 0x000fe200078e00ff */
[----:B------:R-:W-:-:S03]  /*4bd0*/  IABS R18, R23 ;  /* 0x0000001700127213 */ /* 0x000fc60000000000 */
[----:B------:R-:W-:Y:S02]  /*4be0*/  IMAD.MOV R24, RZ, RZ, -R20 ;  /* 0x000000ffff187224 */ /* 0x000fe400078e0a14 */
[----:B------:R-:W-:Y:S02]  /*4bf0*/  IMAD.MOV R23, RZ, RZ, -R19 ;  /* 0x000000ffff177224 */ /* 0x000fe400078e0a13 */
[----:B------:R-:W-:Y:S02]  /*4c00*/  IMAD.MOV.U32 R19, RZ, RZ, R21 ;  /* 0x000000ffff137224 */ /* 0x000fe400078e0015 */
[C---:B------:R-:W-:Y:S02]  /*4c10*/  IMAD R16, R15.reuse, R24, R16 ;  /* 0x000000180f107224 */ /* 0x040fe400078e0210 */
[----:B------:R-:W-:Y:S02]  /*4c20*/  IMAD R17, R15, R23, R17 ;  /* 0x000000170f117224 */ /* 0x000fe400078e0211 */
[----:B------:R-:W-:-:S04]  /*4c30*/  IMAD.HI.U32 R24, R14, R18, RZ ;  /* 0x000000120e187227 */ /* 0x000fc800078e00ff */
[----:B------:R-:W-:-:S04]  /*4c40*/  IMAD.HI.U32 R23, R14, R19, RZ ;  /* 0x000000130e177227 */ /* 0x000fc800078e00ff */
[----:B------:R-:W-:-:S04]  /*4c50*/  IMAD.MOV.U32 R20, RZ, RZ, R22 ;  /* 0x000000ffff147224 */ /* 0x000fc800078e0016 */
[----:B------:R-:W-:Y:S01]  /*4c60*/  IMAD.HI.U32 R22, R14, R20, RZ ;  /* 0x000000140e167227 */ /* 0x000fe200078e00ff */
[----:B------:R-:W-:Y:S04]  /*4c70*/  STL [R1+0x28ac], R16 ;  /* 0x0028ac1001007387 */ /* 0x000fe80000100800 */
[----:B------:R-:W-:Y:S01]  /*4c80*/  STL [R1+0x287c], R17 ;  /* 0x00287c1101007387 */ /* 0x000fe20000100800 */
[----:B--2---:R-:W-:Y:S02]  /*4c90*/  IABS R21, R25 ;  /* 0x0000001900157213 */ /* 0x004fe40000000000 */
[----:B---3--:R-:W-:Y:S01]  /*4ca0*/  IABS R25, R26 ;  /* 0x0000001a00197213 */ /* 0x008fe20000000000 */
[----:B------:R-:W-:Y:S02]  /*4cb0*/  IMAD.MOV R26, RZ, RZ, -R24 ;  /* 0x000000ffff1a7224 */ /* 0x000fe400078e0a18 */
[----:B------:R-:W-:-:S02]  /*4cc0*/  IMAD.MOV R24, RZ, RZ, -R23 ;  /* 0x000000ffff187224 */ /* 0x000fc400078e0a17 */
[----:B------:R-:W-:Y:S02]  /*4cd0*/  IMAD.MOV R23, RZ, RZ, -R22 ;  /* 0x000000ffff177224 */ /* 0x000fe400078e0a16 */
[----:B------:R-:W-:Y:S02]  /*4ce0*/  IMAD R19, R15, R24, R19 ;  /* 0x000000180f137224 */ /* 0x000fe400078e0213 */
[----:B------:R-:W-:-:S04]  /*4cf0*/  IMAD.HI.U32 R24, R14, R21, RZ ;  /* 0x000000150e187227 */ /* 0x000fc800078e00ff */
[C---:B------:R-:W-:Y:S02]  /*4d00*/  IMAD R18, R15.reuse, R26, R18 ;  /* 0x0000001a0f127224 */ /* 0x040fe400078e0212 */
[C---:B------:R-:W-:Y:S01]  /*4d10*/  IMAD R20, R15.reuse, R23, R20 ;  /* 0x000000170f147224 */ /* 0x040fe200078e0214 */
[----:B------:R-:W-:Y:S01]  /*4d20*/  IABS R23, R29 ;  /* 0x0000001d00177213 */ /* 0x000fe20000000000 */
[----:B------:R-:W-:Y:S02]  /*4d30*/  IMAD.MOV R24, RZ, RZ, -R24 ;  /* 0x000000ffff187224 */ /* 0x000fe400078e0a18 */
[----:B------:R-:W-:Y:S01]  /*4d40*/  IMAD.MOV.U32 R22, RZ, RZ, R25 ;  /* 0x000000ffff167224 */ /* 0x000fe200078e0019 */
[----:B------:R-:W-:Y:S01]  /*4d50*/  STL [R1+0x28b0], R18 ;  /* 0x0028b01201007387 */ /* 0x000fe20000100800 */
[----:B------:R-:W-:Y:S02]  /*4d60*/  IMAD R21, R15, R24, R21 ;  /* 0x000000180f157224 */ /* 0x000fe400078e0215 */
[----:B------:R-:W-:Y:S01]  /*4d70*/  IMAD.HI.U32 R25, R14, R22, RZ ;  /* 0x000000160e197227 */ /* 0x000fe200078e00ff */
[----:B------:R-:W-:Y:S04]  /*4d80*/  STL [R1+0x28b4], R19 ;  /* 0x0028b41301007387 */ /* 0x000fe80000100800 */
[----:B------:R1:W-:Y:S01]  /*4d90*/  STL [R1+0x28b8], R20 ;  /* 0x0028b81401007387 */ /* 0x0003e20000100800 */
[----:B------:R-:W-:-:S03]  /*4da0*/  IMAD.MOV R25, RZ, RZ, -R25 ;  /* 0x000000ffff197224 */ /* 0x000fc600078e0a19 */
[----:B0-----:R-:W2:Y:S04]  /*4db0*/  LDL.LU R6, [R1+0x64] ;  /* 0x0000640001067983 */ /* 0x001ea80000300800 */
[----:B------:R-:W3:Y:S04]  /*4dc0*/  LDL.LU R4, [R1+0x60] ;  /* 0x0000600001047983 */ /* 0x000ee80000300800 */
[----:B------:R-:W3:Y:S01]  /*4dd0*/  LDL R5, [R1+0x23f8] ;  /* 0x0023f80001057983 */ /* 0x000ee20000100800 */
[----:B----4-:R-:W-:-:S03]  /*4de0*/  IABS R26, R27 ;  /* 0x0000001b001a7213 */ /* 0x010fc60000000000 */
[----:B------:R-:W4:Y:S02]  /*4df0*/  LDL.LU R3, [R1+0x5c] ;  /* 0x00005c0001037983 */ /* 0x000f240000300800 */
[----:B------:R-:W-:Y:S02]  /*4e00*/  IMAD.MOV.U32 R24, RZ, RZ, R26 ;  /* 0x000000ffff187224 */ /* 0x000fe400078e001a */
[----:B------:R-:W-:Y:S01]  /*4e10*/  IMAD.HI.U32 R26, R14, R23, RZ ;  /* 0x000000170e1a7227 */ /* 0x000fe200078e00ff */
[----:B------:R-:W4:Y:S03]  /*4e20*/  LDL.LU R2, [R1+0x58] ;  /* 0x0000580001027983 */ /* 0x000f260000300800 */
[----:B------:R-:W-:Y:S01]  /*4e30*/  IMAD.MOV R26, RZ, RZ, -R26 ;  /* 0x000000ffff1a7224 */ /* 0x000fe200078e0a1a */
[----:B-1----:R-:W4:Y:S01]  /*4e40*/  LDL.LU R20, [R1+0x4c] ;  /* 0x00004c0001147983 */ /* 0x002f220000300800 */
[----:B------:R-:W-:-:S02]  /*4e50*/  IMAD R22, R15, R25, R22 ;  /* 0x000000190f167224 */ /* 0x000fc400078e0216 */
[----:B------:R-:W-:Y:S01]  /*4e60*/  IMAD R23, R15, R26, R23 ;  /* 0x0000001a0f177224 */ /* 0x000fe200078e0217 */
[----:B------:R-:W4:Y:S04]  /*4e70*/  LDL.LU R19, [R1+0x48] ;  /* 0x0000480001137983 */ /* 0x000f280000300800 */
[----:B------:R-:W4:Y:S04]  /*4e80*/  LDL.LU R18, [R1+0x44] ;  /* 0x0000440001127983 */ /* 0x000f280000300800 */
[----:B------:R-:W4:Y:S04]  /*4e90*/  LDL.LU R17, [R1+0x40] ;  /* 0x0000400001117983 */ /* 0x000f280000300800 */
[----:B------:R-:W4:Y:S04]  /*4ea0*/  LDL.LU R29, [R1+0x3c] ;  /* 0x00003c00011d7983 */ /* 0x000f280000300800 */
[----:B------:R-:W-:Y:S04]  /*4eb0*/  STL [R1+0x28bc], R21 ;  /* 0x0028bc1501007387 */ /* 0x000fe80000100800 */
[----:B------:R-:W-:Y:S04]  /*4ec0*/  STL [R1+0x28c0], R22 ;  /* 0x0028c01601007387 */ /* 0x000fe80000100800 */
[----:B------:R0:W-:Y:S04]  /*4ed0*/  STL [R1+0x28c4], R23 ;  /* 0x0028c41701007387 */ /* 0x0001e80000100800 */
[----:B0-----:R-:W4:Y:S01]  /*4ee0*/  LDL.LU R23, [R1+0x50] ;  /* 0x0000500001177983 */ /* 0x001f220000300800 */
[----:B------:R-:W-:-:S02]  /*4ef0*/  IABS R27, R28 ;  /* 0x0000001c001b7213 */ /* 0x000fc40000000000 */
[----:B------:R-:W-:-:S03]  /*4f00*/  IABS R7, c[0x0][0x178] ;  /* 0x00005e0000077a13 */ /* 0x000fc60000000000 */
[----:B------:R-:W-:Y:S01]  /*4f10*/  IMAD.MOV.U32 R25, RZ, RZ, R27 ;  /* 0x000000ffff197224 */ /* 0x000fe200078e001b */
[----:B------:R-:W-:Y:S01]  /*4f20*/  ISETP.GT.U32.AND P1, PT, R7, R12, PT ;  /* 0x0000000c0700720c */ /* 0x000fe20003f24070 */
[----:B------:R-:W-:-:S04]  /*4f30*/  IMAD.HI.U32 R27, R14, R24, RZ ;  /* 0x000000180e1b7227 */ /* 0x000fc800078e00ff */
[----:B------:R-:W-:-:S04]  /*4f40*/  IMAD.MOV R27, RZ, RZ, -R27 ;  /* 0x000000ffff1b7224 */ /* 0x000fc800078e0a1b */
[----:B------:R-:W-:Y:S02]  /*4f50*/  IMAD R24, R15, R27, R24 ;  /* 0x0000001b0f187224 */ /* 0x000fe400078e0218 */
[----:B------:R-:W4:Y:S01]  /*4f60*/  LDL.LU R27, [R1+0x54] ;  /* 0x00005400011b7983 */ /* 0x000f220000300800 */
[----:B------:R-:W-:Y:S01]  /*4f70*/  ISETP.GT.U32.AND P0, PT, R7, R13, PT ;  /* 0x0000000d0700720c */ /* 0x000fe20003f04070 */
[----:B------:R-:W-:Y:S01]  /*4f80*/  @!P1 IMAD.IADD R12, R12, 0x1, -R7 ;  /* 0x000000010c0c9824 */ /* 0x000fe200078e0a07 */
[----:B------:R-:W-:-:S04]  /*4f90*/  ISETP.GT.U32.AND P4, PT, R15, R0, PT ;  /* 0x000000000f00720c */ /* 0x000fc80003f84070 */
[----:B------:R-:W-:-:S07]  /*4fa0*/  ISETP.GT.U32.AND P3, PT, R7, R12, PT ;  /* 0x0000000c0700720c */ /* 0x000fce0003f64070 */
[----:B------:R-:W-:Y:S02]  /*4fb0*/  @!P0 IMAD.IADD R13, R13, 0x1, -R7 ;  /* 0x000000010d0d8824 */ /* 0x000fe400078e0a07 */
[----:B------:R-:W-:-:S04]  /*4fc0*/  @!P4 IMAD.IADD R0, R0, 0x1, -R15 ;  /* 0x000000010000c824 */ /* 0x000fc800078e0a0f */
[----:B------:R-:W-:Y:S02]  /*4fd0*/  @!P3 IMAD.IADD R12, R12, 0x1, -R7 ;  /* 0x000000010c0cb824 */ /* 0x000fe400078e0a07 */
[----:B------:R-:W-:-:S04]  /*4fe0*/  IMAD.HI.U32 R28, R14, R25, RZ ;  /* 0x000000190e1c7227 */ /* 0x000fc800078e00ff */
[----:B------:R-:W-:Y:S01]  /*4ff0*/  IMAD.MOV R28, RZ, RZ, -R28 ;  /* 0x000000ffff1c7224 */ /* 0x000fe200078e0a1c */
[----:B------:R-:W-:-:S03]  /*5000*/  ISETP.GT.U32.AND P1, PT, R7, R13, PT ;  /* 0x0000000d0700720c */ /* 0x000fc60003f24070 */
[----:B------:R-:W-:Y:S01]  /*5010*/  IMAD R25, R15, R28, R25 ;  /* 0x0000001c0f197224 */ /* 0x000fe200078e0219 */
[----:B------:R-:W-:Y:S04]  /*5020*/  STL [R1+0x28c8], R24 ;  /* 0x0028c81801007387 */ /* 0x000fe80000100800 */
[----:B------:R-:W-:Y:S04]  /*5030*/  STL [R1+0x28cc], R25 ;  /* 0x0028cc1901007387 */ /* 0x000fe80000100800 */
[----:B------:R-:W4:Y:S04]  /*5040*/  LDL.LU R16, [R1+0x38] ;  /* 0x0000380001107983 */ /* 0x000f280000300800 */
[----:B------:R-:W4:Y:S04]  /*5050*/  LDL.LU R11, [R1+0x34] ;  /* 0x00003400010b7983 */ /* 0x000f280000300800 */
[----:B------:R-:W4:Y:S01]  /*5060*/  LDL.LU R10, [R1+0x18c] ;  /* 0x00018c00010a7983 */ /* 0x000f220000300800 */
[----:B------:R-:W-:-:S03]  /*5070*/  @!P1 IMAD.IADD R13, R13, 0x1, -R7 ;  /* 0x000000010d0d9824 */ /* 0x000fc600078e0a07 */
[----:B------:R-:W4:Y:S04]  /*5080*/  LDL.LU R8, [R1+0x194] ;  /* 0x0001940001087983 */ /* 0x000f280000300800 */
[----:B------:R-:W4:Y:S01]  /*5090*/  LDL.LU R7, [R1+0x198] ;  /* 0x0001980001077983 */ /* 0x000f220000300800 */
[C---:B--2---:R-:W-:Y:S02]  /*50a0*/  ISETP.GT.U32.AND P0, PT, R15.reuse, R6, PT ;  /* 0x000000060f00720c */ /* 0x044fe40003f04070 */
[----:B---3--:R-:W-:-:S11]  /*50b0*/  ISETP.GT.U32.AND P2, PT, R15, R4, PT ;  /* 0x000000040f00720c */ /* 0x008fd60003f44070 */
[--C-:B------:R-:W-:Y:S01]  /*50c0*/  @!P0 IMAD.IADD R6, R6, 0x1, -R15.reuse ;  /* 0x0000000106068824 */ /* 0x100fe200078e0a0f */
[C---:B----4-:R-:W-:Y:S01]  /*50d0*/  ISETP.GT.U32.AND P4, PT, R15.reuse, R20, PT ;  /* 0x000000140f00720c */ /* 0x050fe20003f84070 */
[----:B------:R-:W-:Y:S01]  /*50e0*/  @!P2 IMAD.IADD R4, R4, 0x1, -R15 ;  /* 0x000000010404a824 */ /* 0x000fe200078e0a0f */
[----:B------:R-:W-:-:S11]  /*50f0*/  ISETP.GT.U32.AND P5, PT, R15, R3, PT ;  /* 0x000000030f00720c */ /* 0x000fd60003fa4070 */
[----:B------:R-:W-:Y:S01]  /*5100*/  @!P4 IMAD.IADD R20, R20, 0x1, -R15 ;  /* 0x000000011414c824 */ /* 0x000fe200078e0a0f */
[C---:B------:R-:W-:Y:S02]  /*5110*/  ISETP.GT.U32.AND P4, PT, R15.reuse, R4, PT ;  /* 0x000000040f00720c */ /* 0x040fe40003f84070 */
[----:B------:R-:W-:-:S13]  /*5120*/  ISETP.GT.U32.AND P3, PT, R15, R23, PT ;  /* 0x000000170f00720c */ /* 0x000fda0003f64070 */
[--C-:B------:R-:W-:Y:S01]  /*5130*/  @!P3 IMAD.IADD R23, R23, 0x1, -R15.reuse ;  /* 0x000000011717b824 */ /* 0x100fe200078e0a0f */
[C---:B------:R-:W-:Y:S02]  /*5140*/  ISETP.GT.U32.AND P3, PT, R15.reuse, R6, PT ;  /* 0x000000060f00720c */ /* 0x040fe40003f64070 */
[----:B------:R-:W-:Y:S01]  /*5150*/  ISETP.GT.U32.AND P0, PT, R15, R19, PT ;  /* 0x000000130f00720c */ /* 0x000fe20003f04070 */
[--C-:B------:R-:W-:Y:S01]  /*5160*/  @!P4 IMAD.IADD R4, R4, 0x1, -R15.reuse ;  /* 0x000000010404c824 */ /* 0x100fe200078e0a0f */
[----:B------:R-:W-:Y:S02]  /*5170*/  IABS R26, R5 ;  /* 0x00000005001a7213 */ /* 0x000fe40000000000 */
[----:B------:R-:W2:Y:S01]  /*5180*/  LDL.LU R5, [R1+0x174] ;  /* 0x0001740001057983 */ /* 0x000ea20000300800 */
[----:B------:R-:W-:-:S03]  /*5190*/  @!P5 IMAD.IADD R3, R3, 0x1, -R15 ;  /* 0x000000010303d824 */ /* 0x000fc600078e0a0f */
[----:B------:R-:W3:Y:S03]  /*51a0*/  LDL.LU R22, [R1+0x184] ;  /* 0x0001840001167983 */ /* 0x000ee60000300800 */
[----:B------:R-:W-:-:S05]  /*51b0*/  @!P3 IMAD.IADD R6, R6, 0x1, -R15 ;  /* 0x000000010606b824 */ /* 0x000fca00078e0a0f */
[----:B------:R0:W-:Y:S04]  /*51c0*/  STL [R1+0x64], R6 ;  /* 0x0000640601007387 */ /* 0x0001e80000100800 */
[----:B------:R-:W4:Y:S04]  /*51d0*/  LDL.LU R21, [R1+0x188] ;  /* 0x0001880001157983 */ /* 0x000f280000300800 */
[----:B------:R1:W-:Y:S01]  /*51e0*/  STL [R1+0x60], R4 ;  /* 0x0000600401007387 */ /* 0x0003e20000100800 */
[----:B------:R-:W-:-:S03]  /*51f0*/  @!P0 IMAD.IADD R19, R19, 0x1, -R15 ;  /* 0x0000000113138824 */ /* 0x000fc600078e0a0f */
[----:B------:R-:W2:Y:S01]  /*5200*/  LDL.LU R9, [R1+0x17c] ;  /* 0x00017c0001097983 */ /* 0x000ea20000300800 */
[----:B------:R-:W-:-:S03]  /*5210*/  ISETP.GT.U32.AND P0, PT, R15, R3, PT ;  /* 0x000000030f00720c */ /* 0x000fc60003f04070 */
[----:B0-----:R-:W2:Y:S10]  /*5220*/  LDL.LU R6, [R1+0x180] ;  /* 0x0001800001067983 */ /* 0x001eb40000300800 */
[----:B------:R-:W-:-:S05]  /*5230*/  @!P0 IMAD.IADD R3, R3, 0x1, -R15 ;  /* 0x0000000103038824 */ /* 0x000fca00078e0a0f */
[----:B------:R0:W-:Y:S04]  /*5240*/  STL [R1+0x5c], R3 ;  /* 0x00005c0301007387 */ /* 0x0001e80000100800 */
[----:B-1----:R-:W2:Y:S01]  /*5250*/  LDL.LU R4, [R1+0x150] ;  /* 0x0001500001047983 */ /* 0x002ea20000300800 */
[C---:B------:R-:W-:Y:S02]  /*5260*/  ISETP.GT.U32.AND P1, PT, R15.reuse, R27, PT ;  /* 0x0000001b0f00720c */ /* 0x040fe40003f24070 */
[C---:B------:R-:W-:Y:S02]  /*5270*/  ISETP.GT.U32.AND P6, PT, R15.reuse, R2, PT ;  /* 0x000000020f00720c */ /* 0x040fe40003fc4070 */
[C---:B------:R-:W-:Y:S01]  /*5280*/  ISETP.GT.U32.AND P5, PT, R15.reuse, R17, PT ;  /* 0x000000110f00720c */ /* 0x040fe20003fa4070 */
[----:B0-----:R-:W2:Y:S01]  /*5290*/  LDL.LU R3, [R1+0x168] ;  /* 0x0001680001037983 */ /* 0x001ea20000300800 */
[----:B------:R-:W-:-:S07]  /*52a0*/  ISETP.GT.U32.AND P2, PT, R15, R18, PT ;  /* 0x000000120f00720c */ /* 0x000fce0003f44070 */
[--C-:B------:R-:W-:Y:S01]  /*52b0*/  @!P1 IMAD.IADD R27, R27, 0x1, -R15.reuse ;  /* 0x000000011b1b9824 */ /* 0x100fe200078e0a0f */
[C---:B------:R-:W-:Y:S01]  /*52c0*/  ISETP.GT.U32.AND P1, PT, R15.reuse, R0, PT ;  /* 0x000000000f00720c */ /* 0x040fe20003f24070 */
[--C-:B------:R-:W-:Y:S01]  /*52d0*/  @!P6 IMAD.IADD R2, R2, 0x1, -R15.reuse ;  /* 0x000000010202e824 */ /* 0x100fe200078e0a0f */
[----:B------:R-:W-:Y:S01]  /*52e0*/  ISETP.GT.U32.AND P6, PT, R15, R29, PT ;  /* 0x0000001d0f00720c */ /* 0x000fe20003fc4070 */
[--C-:B------:R-:W-:Y:S01]  /*52f0*/  @!P5 IMAD.IADD R17, R17, 0x1, -R15.reuse ;  /* 0x000000011111d824 */ /* 0x100fe200078e0a0f */
[C---:B------:R-:W-:Y:S01]  /*5300*/  ISETP.GT.U32.AND P5, PT, R15.reuse, R27, PT ;  /* 0x0000001b0f00720c */ /* 0x040fe20003fa4070 */
[----:B------:R-:W-:Y:S01]  /*5310*/  @!P2 IMAD.IADD R18, R18, 0x1, -R15 ;  /* 0x000000011212a824 */ /* 0x000fe200078e0a0f */
[C---:B------:R-:W-:Y:S02]  /*5320*/  ISETP.GT.U32.AND P2, PT, R15.reuse, R2, PT ;  /* 0x000000020f00720c */ /* 0x040fe40003f44070 */
[----:B------:R-:W-:-:S05]  /*5330*/  ISETP.GT.U32.AND P3, PT, R15, R20, PT ;  /* 0x000000140f00720c */ /* 0x000fca0003f64070 */
[--C-:B------:R-:W-:Y:S01]  /*5340*/  @!P1 IMAD.IADD R0, R0, 0x1, -R15.reuse ;  /* 0x0000000100009824 */ /* 0x100fe200078e0a0f */
[----:B------:R-:W-:Y:S01]  /*5350*/  ISETP.GT.U32.AND P1, PT, R15, R23, PT ;  /* 0x000000170f00720c */ /* 0x000fe20003f24070 */
[--C-:B------:R-:W-:Y:S01]  /*5360*/  @!P6 IMAD.IADD R29, R29, 0x1, -R15.reuse ;  /* 0x000000011d1de824 */ /* 0x100fe200078e0a0f */
[----:B------:R-:W-:Y:S01]  /*5370*/  ISETP.GT.U32.AND P4, PT, R15, R19, PT ;  /* 0x000000130f00720c */ /* 0x000fe20003f84070 */
[--C-:B------:R-:W-:Y:S01]  /*5380*/  @!P5 IMAD.IADD R27, R27, 0x1, -R15.reuse ;  /* 0x000000011b1bd824 */ /* 0x100fe200078e0a0f */
[C---:B------:R-:W-:Y:S02]  /*5390*/  ISETP.GT.U32.AND P5, PT, R15.reuse, R16, PT ;  /* 0x000000100f00720c */ /* 0x040fe40003fa4070 */
[C---:B------:R-:W-:Y:S01]  /*53a0*/  ISETP.GT.U32.AND P6, PT, R15.reuse, R29, PT ;  /* 0x0000001d0f00720c */ /* 0x040fe20003fc4070 */
[--C-:B------:R-:W-:Y:S02]  /*53b0*/  @!P2 IMAD.IADD R2, R2, 0x1, -R15.reuse ;  /* 0x000000010202a824 */ /* 0x100fe400078e0a0f */
[----:B------:R-:W-:Y:S01]  /*53c0*/  @!P3 IMAD.IADD R20, R20, 0x1, -R15 ;  /* 0x000000011414b824 */ /* 0x000fe200078e0a0f */
[----:B------:R-:W-:-:S03]  /*53d0*/  ISETP.GT.U32.AND P3, PT, R15, R10, PT ;  /* 0x0000000a0f00720c */ /* 0x000fc60003f64070 */
[--C-:B------:R-:W-:Y:S01]  /*53e0*/  @!P1 IMAD.IADD R23, R23, 0x1, -R15.reuse ;  /* 0x0000000117179824 */ /* 0x100fe200078e0a0f */
[----:B------:R-:W-:Y:S01]  /*53f0*/  ISETP.GT.U32.AND P1, PT, R15, R11, PT ;  /* 0x0000000b0f00720c */ /* 0x000fe20003f24070 */
[----:B------:R0:W-:Y:S01]  /*5400*/  STL [R1+0x58], R2 ;  /* 0x0000580201007387 */ /* 0x0001e20000100800 */
[----:B------:R-:W-:-:S03]  /*5410*/  @!P4 IMAD.IADD R19, R19, 0x1, -R15 ;  /* 0x000000011313c824 */ /* 0x000fc600078e0a0f */
[--C-:B------:R-:W-:Y:S01]  /*5420*/  @!P6 IMAD.IADD R29, R29, 0x1, -R15.reuse ;  /* 0x000000011d1de824 */ /* 0x100fe200078e0a0f */
[----:B0-----:R-:W2:Y:S01]  /*5430*/  LDL.LU R2, [R1+0x16c] ;  /* 0x00016c0001027983 */ /* 0x001ea20000300800 */
[----:B------:R-:W-:Y:S01]  /*5440*/  @!P5 IMAD.IADD R16, R16, 0x1, -R15 ;  /* 0x000000011010d824 */ /* 0x000fe200078e0a0f */
[----:B------:R-:W-:-:S05]  /*5450*/  ISETP.GT.U32.AND P0, PT, R15, R18, PT ;  /* 0x000000120f00720c */ /* 0x000fca0003f04070 */
[--C-:B------:R-:W-:Y:S01]  /*5460*/  @!P1 IMAD.IADD R11, R11, 0x1, -R15.reuse ;  /* 0x000000010b0b9824 */ /* 0x100fe200078e0a0f */
[C---:B------:R-:W-:Y:S01]  /*5470*/  ISETP.GT.U32.AND P4, PT, R15.reuse, R8, PT ;  /* 0x000000080f00720c */ /* 0x040fe20003f84070 */
[--C-:B------:R-:W-:Y:S01]  /*5480*/  @!P3 IMAD.IADD R10, R10, 0x1, -R15.reuse ;  /* 0x000000010a0ab824 */ /* 0x100fe200078e0a0f */
[----:B------:R-:W-:Y:S01]  /*5490*/  ISETP.GT.U32.AND P2, PT, R15, R17, PT ;  /* 0x000000110f00720c */ /* 0x000fe20003f44070 */
[----:B------:R-:W-:Y:S04]  /*54a0*/  STL [R1+0x54], R27 ;  /* 0x0000541b01007387 */ /* 0x000fe80000100800 */
[----:B------:R-:W-:Y:S01]  /*54b0*/  STL [R1+0x50], R23 ;  /* 0x0000501701007387 */ /* 0x000fe20000100800 */
[----:B------:R-:W-:-:S05]  /*54c0*/  @!P0 IMAD.IADD R18, R18, 0x1, -R15 ;  /* 0x0000000112128824 */ /* 0x000fca00078e0a0f */
[--C-:B------:R-:W-:Y:S01]  /*54d0*/  @!P4 IMAD.IADD R8, R8, 0x1, -R15.reuse ;  /* 0x000000010808c824 */ /* 0x100fe200078e0a0f */
[----:B------:R-:W-:Y:S01]  /*54e0*/  STL [R1+0x4c], R20 ;  /* 0x00004c1401007387 */ /* 0x000fe20000100800 */
[----:B------:R-:W-:-:S03]  /*54f0*/  @!P2 IMAD.IADD R17, R17, 0x1, -R15 ;  /* 0x000000011111a824 */ /* 0x000fc600078e0a0f */
[----:B------:R-:W-:Y:S01]  /*5500*/  STL [R1+0x48], R19 ;  /* 0x0000481301007387 */ /* 0x000fe20000100800 */
[----:B------:R-:W-:-:S03]  /*5510*/  ISETP.GT.U32.AND P0, PT, R15, R7, PT ;  /* 0x000000070f00720c */ /* 0x000fc60003f04070 */
[----:B------:R-:W-:Y:S04]  /*5520*/  STL [R1+0x44], R18 ;  /* 0x0000441201007387 */ /* 0x000fe80000100800 */
[----:B------:R0:W-:Y:S04]  /*5530*/  STL [R1+0x3c], R29 ;  /* 0x00003c1d01007387 */ /* 0x0001e80000100800 */
[----:B------:R1:W-:Y:S04]  /*5540*/  STL [R1+0x40], R17 ;  /* 0x0000401101007387 */ /* 0x0003e80000100800 */
[----:B0-----:R-:W2:Y:S04]  /*5550*/  LDL.LU R29, [R1+0x158] ;  /* 0x00015800011d7983 */ /* 0x001ea80000300800 */
[----:B------:R-:W2:Y:S04]  /*5560*/  LDL.LU R20, [R1+0x160] ;  /* 0x0001600001147983 */ /* 0x000ea80000300800 */
[----:B------:R-:W2:Y:S04]  /*5570*/  LDL.LU R19, [R1+0x30] ;  /* 0x0000300001137983 */ /* 0x000ea80000300800 */
[----:B------:R-:W2:Y:S04]  /*5580*/  LDL.LU R18, [R1+0x140] ;  /* 0x0001400001127983 */ /* 0x000ea80000300800 */
[----:B-1----:R-:W2:Y:S01]  /*5590*/  LDL.LU R17, [R1+0x14c] ;  /* 0x00014c0001117983 */ /* 0x002ea20000300800 */
[----:B------:R-:W-:Y:S01]  /*55a0*/  @!P0 IMAD.IADD R7, R7, 0x1, -R15 ;  /* 0x0000000107078824 */ /* 0x000fe200078e0a0f */
[----:B---3--:R-:W-:-:S02]  /*55b0*/  ISETP.GT.U32.AND P6, PT, R15, R22, PT ;  /* 0x000000160f00720c */ /* 0x008fc40003fc4070 */
[C---:B----4-:R-:W-:Y:S02]  /*55c0*/  ISETP.GT.U32.AND P5, PT, R15.reuse, R21, PT ;  /* 0x000000150f00720c */ /* 0x050fe40003fa4070 */
[C---:B--2---:R-:W-:Y:S02]  /*55d0*/  ISETP.GT.U32.AND P1, PT, R15.reuse, R9, PT ;  /* 0x000000090f00720c */ /* 0x044fe40003f24070 */
[----:B------:R-:W-:-:S07]  /*55e0*/  ISETP.GT.U32.AND P3, PT, R15, R6, PT ;  /* 0x000000060f00720c */ /* 0x000fce0003f64070 */
[--C-:B------:R-:W-:Y:S01]  /*55f0*/  @!P6 IMAD.IADD R22, R22, 0x1, -R15.reuse ;  /* 0x000000011616e824 */ /* 0x100fe200078e0a0f */
[----:B------:R-:W-:Y:S01]  /*5600*/  ISETP.GT.U32.AND P6, PT, R15, R16, PT ;  /* 0x000000100f00720c */ /* 0x000fe20003fc4070 */
[--C-:B------:R-:W-:Y:S01]  /*5610*/  @!P5 IMAD.IADD R21, R21, 0x1, -R15.reuse ;  /* 0x000000011515d824 */ /* 0x100fe200078e0a0f */
[----:B------:R-:W-:Y:S01]  /*5620*/  ISETP.GT.U32.AND P5, PT, R15, R11, PT ;  /* 0x0000000b0f00720c */ /* 0x000fe20003fa4070 */
[--C-:B------:R-:W-:Y:S01]  /*5630*/  @!P1 IMAD.IADD R9, R9, 0x1, -R15.reuse ;  /* 0x0000000109099824 */ /* 0x100fe200078e0a0f */
[C---:B------:R-:W-:Y:S01]  /*5640*/  ISETP.GT.U32.AND P1, PT, R15.reuse, R10, PT ;  /* 0x0000000a0f00720c */ /* 0x040fe20003f24070 */
[----:B------:R-:W-:Y:S01]  /*5650*/  @!P3 IMAD.IADD R6, R6, 0x1, -R15 ;  /* 0x000000010606b824 */ /* 0x000fe200078e0a0f */
[----:B------:R-:W-:-:S07]  /*5660*/  ISETP.GT.U32.AND P3, PT, R15, R8, PT ;  /* 0x000000080f00720c */ /* 0x000fce0003f64070 */
[--C-:B------:R-:W-:Y:S02]  /*5670*/  @!P6 IMAD.IADD R16, R16, 0x1, -R15.reuse ;  /* 0x000000011010e824 */ /* 0x100fe400078e0a0f */
[--C-:B------:R-:W-:Y:S01]  /*5680*/  @!P5 IMAD.IADD R11, R11, 0x1, -R15.reuse ;  /* 0x000000010b0bd824 */ /* 0x100fe200078e0a0f */
[----:B------:R-:W-:Y:S02]  /*5690*/  ISETP.GT.U32.AND P4, PT, R15, R4, PT ;  /* 0x000000040f00720c */ /* 0x000fe40003f84070 */
[----:B------:R0:W-:Y:S01]  /*56a0*/  STL [R1+0x38], R16 ;  /* 0x0000381001007387 */ /* 0x0001e20000100800 */
[--C-:B------:R-:W-:Y:S02]  /*56b0*/  @!P1 IMAD.IADD R10, R10, 0x1, -R15.reuse ;  /* 0x000000010a0a9824 */ /* 0x100fe400078e0a0f */
[--C-:B------:R-:W-:Y:S01]  /*56c0*/  @!P3 IMAD.IADD R8, R8, 0x1, -R15.reuse ;  /* 0x000000010808b824 */ /* 0x100fe200078e0a0f */
[----:B0-----:R-:W2:Y:S04]  /*56d0*/  LDL.LU R16, [R1+0x138] ;  /* 0x0001380001107983 */ /* 0x001ea80000300800 */
[----:B------:R0:W-:Y:S04]  /*56e0*/  STL [R1+0x34], R11 ;  /* 0x0000340b01007387 */ /* 0x0001e80000100800 */
[----:B------:R-:W3:Y:S04]  /*56f0*/  LDL.LU R24, [R1+0x13c] ;  /* 0x00013c0001187983 */ /* 0x000ee80000300800 */
[----:B------:R1:W-:Y:S01]  /*5700*/  STL [R1+0x18c], R10 ;  /* 0x00018c0a01007387 */ /* 0x0003e20000100800 */
[----:B------:R-:W-:-:S03]  /*5710*/  @!P4 IMAD.IADD R4, R4, 0x1, -R15 ;  /* 0x000000010404c824 */ /* 0x000fc600078e0a0f */
[----:B------:R-:W4:Y:S01]  /*5720*/  LDL.LU R23, [R1+0x2c] ;  /* 0x00002c0001177983 */ /* 0x000f220000300800 */
[----:B------:R-:W-:-:S03]  /*5730*/  ISETP.GT.U32.AND P4, PT, R15, R7, PT ;  /* 0x000000070f00720c */ /* 0x000fc60003f84070 */
[----:B------:R1:W-:Y:S04]  /*5740*/  STL [R1+0x194], R8 ;  /* 0x0001940801007387 */ /* 0x0003e80000100800 */
[----:B0-----:R-:W2:Y:S04]  /*5750*/  LDL.LU R11, [R1+0x11c] ;  /* 0x00011c00010b7983 */ /* 0x001ea80000300800 */
[----:B-1----:R-:W2:Y:S02]  /*5760*/  LDL.LU R10, [R1+0x134] ;  /* 0x00013400010a7983 */ /* 0x002ea40000300800 */
[----:B------:R-:W-:-:S05]  /*5770*/  @!P4 IMAD.IADD R7, R7, 0x1, -R15 ;  /* 0x000000010707c824 */ /* 0x000fca00078e0a0f */
[----:B------:R0:W-:Y:S04]  /*5780*/  STL [R1+0x198], R7 ;  /* 0x0001980701007387 */ /* 0x0001e80000100800 */
[----:B------:R-:W2:Y:S04]  /*5790*/  LDL.LU R8, [R1+0x124] ;  /* 0x0001240001087983 */ /* 0x000ea80000300800 */
[----:B0-----:R-:W2:Y:S01]  /*57a0*/  LDL.LU R7, [R1+0x12c] ;  /* 0x00012c0001077983 */ /* 0x001ea20000300800 */
[C---:B------:R-:W-:Y:S02]  /*57b0*/  ISETP.GT.U32.AND P2, PT, R15.reuse, R5, PT ;  /* 0x000000050f00720c */ /* 0x040fe40003f44070 */
[----:B------:R-:W-:-:S11]  /*57c0*/  ISETP.GT.U32.AND P0, PT, R15, R3, PT ;  /* 0x000000030f00720c */ /* 0x000fd60003f04070 */
[--C-:B------:R-:W-:Y:S01]  /*57d0*/  @!P2 IMAD.IADD R5, R5, 0x1, -R15.reuse ;  /* 0x000000010505a824 */ /* 0x100fe200078e0a0f */
[----:B------:R-:W-:Y:S01]  /*57e0*/  ISETP.GT.U32.AND P2, PT, R15, R2, PT ;  /* 0x000000020f00720c */ /* 0x000fe20003f44070 */
[----:B------:R-:W-:Y:S01]  /*57f0*/  @!P0 IMAD.IADD R3, R3, 0x1, -R15 ;  /* 0x0000000103038824 */ /* 0x000fe200078e0a0f */
[C---:B------:R-:W-:Y:S02]  /*5800*/  ISETP.GT.U32.AND P5, PT, R15.reuse, R21, PT ;  /* 0x000000150f00720c */ /* 0x040fe40003fa4070 */
[C---:B------:R-:W-:Y:S02]  /*5810*/  ISETP.GT.U32.AND P0, PT, R15.reuse, R5, PT ;  /* 0x000000050f00720c */ /* 0x040fe40003f04070 */
[----:B------:R-:W-:-:S07]  /*5820*/  ISETP.GT.U32.AND P1, PT, R15, R9, PT ;  /* 0x000000090f00720c */ /* 0x000fce0003f24070 */
[--C-:B------:R-:W-:Y:S01]  /*5830*/  @!P2 IMAD.IADD R2, R2, 0x1, -R15.reuse ;  /* 0x000000010202a824 */ /* 0x100fe200078e0a0f */
[----:B------:R-:W-:Y:S01]  /*5840*/  ISETP.GT.U32.AND P2, PT, R15, R22, PT ;  /* 0x000000160f00720c */ /* 0x000fe20003f44070 */
[----:B------:R-:W-:-:S03]  /*5850*/  @!P5 IMAD.IADD R21, R21, 0x1, -R15 ;  /* 0x000000011515d824 */ /* 0x000fc600078e0a0f */
[----:B------:R-:W-:Y:S01]  /*5860*/  ISETP.GT.U32.AND P6, PT, R15, R2, PT ;  /* 0x000000020f00720c */ /* 0x000fe20003fc4070 */
[--C-:B------:R-:W-:Y:S01]  /*5870*/  @!P0 IMAD.IADD R5, R5, 0x1, -R15.reuse ;  /* 0x0000000105058824 */ /* 0x100fe200078e0a0f */
[----:B------:R-:W-:Y:S01]  /*5880*/  ISETP.GT.U32.AND P3, PT, R15, R6, PT ;  /* 0x000000060f00720c */ /* 0x000fe20003f64070 */
[----:B------:R-:W-:-:S06]  /*5890*/  @!P1 IMAD.IADD R9, R9, 0x1, -R15 ;  /* 0x0000000109099824 */ /* 0x000fcc00078e0a0f */
[--C-:B------:R-:W-:Y:S01]  /*58a0*/  @!P2 IMAD.IADD R22, R22, 0x1, -R15.reuse ;  /* 0x000000011616a824 */ /* 0x100fe200078e0a0f */
[C---:B------:R-:W-:Y:S02]  /*58b0*/  ISETP.GT.U32.AND P2, PT, R15.reuse, R29, PT ;  /* 0x0000001d0f00720c */ /* 0x040fe40003f44070 */
[C---:B------:R-:W-:Y:S01]  /*58c0*/  ISETP.GT.U32.AND P5, PT, R15.reuse, R20, PT ;  /* 0x000000140f00720c */ /* 0x040fe20003fa4070 */
[----:B------:R0:W-:Y:S01]  /*58d0*/  STL [R1+0x174], R5 ;  /* 0x0001740501007387 */ /* 0x0001e20000100800 */
[C---:B------:R-:W-:Y:S01]  /*58e0*/  ISETP.GT.U32.AND P1, PT, R15.reuse, R19, PT ;  /* 0x000000130f00720c */ /* 0x040fe20003f24070 */
[--C-:B------:R-:W-:Y:S01]  /*58f0*/  @!P6 IMAD.IADD R2, R2, 0x1, -R15.reuse ;  /* 0x000000010202e824 */ /* 0x100fe200078e0a0f */
[----:B------:R-:W-:Y:S01]  /*5900*/  ISETP.GT.U32.AND P4, PT, R15, R4, PT ;  /* 0x000000040f00720c */ /* 0x000fe20003f84070 */
[----:B0-----:R-:W2:Y:S06]  /*5910*/  LDL.LU R5, [R1+0x100] ;  /* 0x0001000001057983 */ /* 0x001eac0000300800 */
[--C-:B------:R-:W-:Y:S01]  /*5920*/  @!P2 IMAD.IADD R29, R29, 0x1, -R15.reuse ;  /* 0x000000011d1da824 */ /* 0x100fe200078e0a0f */
[C---:B------:R-:W-:Y:S01]  /*5930*/  ISETP.GT.U32.AND P0, PT, R15.reuse, R3, PT ;  /* 0x000000030f00720c */ /* 0x040fe20003f04070 */
[--C-:B------:R-:W-:Y:S01]  /*5940*/  @!P3 IMAD.IADD R6, R6, 0x1, -R15.reuse ;  /* 0x000000010606b824 */ /* 0x100fe200078e0a0f */
[----:B------:R-:W-:Y:S01]  /*5950*/  ISETP.GT.U32.AND P3, PT, R15, R18, PT ;  /* 0x000000120f00720c */ /* 0x000fe20003f64070 */
[----:B------:R-:W-:-:S02]  /*5960*/  @!P5 IMAD.IADD R20, R20, 0x1, -R15 ;  /* 0x000000011414d824 */ /* 0x000fc400078e0a0f */
[--C-:B------:R-:W-:Y:S01]  /*5970*/  @!P1 IMAD.IADD R19, R19, 0x1, -R15.reuse ;  /* 0x0000000113139824 */ /* 0x100fe200078e0a0f */
[----:B------:R-:W-:Y:S01]  /*5980*/  STL [R1+0x184], R22 ;  /* 0x0001841601007387 */ /* 0x000fe20000100800 */
[--C-:B------:R-:W-:Y:S01]  /*5990*/  @!P4 IMAD.IADD R4, R4, 0x1, -R15.reuse ;  /* 0x000000010404c824 */ /* 0x100fe200078e0a0f */
[----:B------:R-:W-:Y:S02]  /*59a0*/  ISETP.GT.U32.AND P4, PT, R15, R17, PT ;  /* 0x000000110f00720c */ /* 0x000fe40003f84070 */
[----:B------:R-:W-:Y:S03]  /*59b0*/  STL [R1+0x188], R21 ;  /* 0x0001881501007387 */ /* 0x000fe60000100800 */
[--C-:B------:R-:W-:Y:S01]  /*59c0*/  @!P0 IMAD.IADD R3, R3, 0x1, -R15.reuse ;  /* 0x0000000103038824 */ /* 0x100fe200078e0a0f */
[----:B------:R0:W-:Y:S01]  /*59d0*/  STL [R1+0x17c], R9 ;  /* 0x00017c0901007387 */ /* 0x0001e20000100800 */
[----:B------:R-:W-:-:S03]  /*59e0*/  @!P3 IMAD.IADD R18, R18, 0x1, -R15 ;  /* 0x000000011212b824 */ /* 0x000fc600078e0a0f */
[----:B------:R-:W-:Y:S04]  /*59f0*/  STL [R1+0x180], R6 ;  /* 0x0001800601007387 */ /* 0x000fe80000100800 */
[----:B------:R-:W-:Y:S04]  /*5a00*/  STL [R1+0x150], R4 ;  /* 0x0001500401007387 */ /* 0x000fe80000100800 */
[----:B0-----:R-:W2:Y:S04]  /*5a10*/  LDL R9, [R1+0x23fc] ;  /* 0x0023fc0001097983 */ /* 0x001ea80000100800 */
[----:B------:R-:W-:Y:S04]  /*5a20*/  STL [R1+0x168], R3 ;  /* 0x0001680301007387 */ /* 0x000fe80000100800 */
[----:B------:R0:W-:Y:S01]  /*5a30*/  STL [R1+0x16c], R2 ;  /* 0x00016c0201007387 */ /* 0x0001e20000100800 */
[----:B------:R-:W-:-:S03]  /*5a40*/  @!P4 IMAD.IADD R17, R17, 0x1, -R15 ;  /* 0x000000011111c824 */ /* 0x000fc600078e0a0f */
[----:B0-----:R-:W2:Y:S04]  /*5a50*/  LDL.LU R2, [R1+0x114] ;  /* 0x0001140001027983 */ /* 0x001ea80000300800 */
[----:B------:R-:W2:Y:S04]  /*5a60*/  LDL.LU R22, [R1+0x118] ;  /* 0x0001180001167983 */ /* 0x000ea80000300800 */
[----:B------:R-:W2:Y:S04]  /*5a70*/  LDL.LU R6, [R1+0x104] ;  /* 0x0001040001067983 */ /* 0x000ea80000300800 */
[----:B------:R-:W2:Y:S04]  /*5a80*/  LDL.LU R4, [R1+0x108] ;  /* 0x0001080001047983 */ /* 0x000ea80000300800 */
[----:B------:R-:W2:Y:S01]  /*5a90*/  LDL.LU R3, [R1+0x28] ;  /* 0x0000280001037983 */ /* 0x000ea20000300800 */
        /* <DEDUP_REMOVED lines=11> */
[C---:B------:R-:W-:Y:S02]  /*5b50*/  ISETP.GT.U32.AND P1, PT, R15.reuse, R18, PT ;  /* 0x000000120f00720c */ /* 0x040fe40003f24070 */
[C---:B------:R-:W-:Y:S02]  /*5b60*/  ISETP.GT.U32.AND P0, PT, R15.reuse, R16, PT ;  /* 0x000000100f00720c */ /* 0x040fe40003f04070 */
[----:B------:R-:W-:-:S03]  /*5b70*/  ISETP.GT.U32.AND P3, PT, R15, R8, PT ;  /* 0x000000080f00720c */ /* 0x000fc60003f64070 */
[--C-:B------:R-:W-:Y:S01]  /*5b80*/  @!P6 IMAD.IADD R29, R29, 0x1, -R15.reuse ;  /* 0x000000011d1de824 */ /* 0x100fe200078e0a0f */
[----:B------:R-:W-:Y:S01]  /*5b90*/  ISETP.GT.U32.AND P4, PT, R15, R7, PT ;  /* 0x000000070f00720c */ /* 0x000fe20003f84070 */
[--C-:B------:R-:W-:Y:S02]  /*5ba0*/  @!P2 IMAD.IADD R20, R20, 0x1, -R15.reuse ;  /* 0x000000011414a824 */ /* 0x100fe400078e0a0f */
[--C-:B------:R-:W-:Y:S01]  /*5bb0*/  @!P5 IMAD.IADD R19, R19, 0x1, -R15.reuse ;  /* 0x000000011313d824 */ /* 0x100fe200078e0a0f */
[----:B------:R0:W-:Y:S01]  /*5bc0*/  STL [R1+0x158], R29 ;  /* 0x0001581d01007387 */ /* 0x0001e20000100800 */
[--C-:B------:R-:W-:Y:S02]  /*5bd0*/  @!P1 IMAD.IADD R18, R18, 0x1, -R15.reuse ;  /* 0x0000000112129824 */ /* 0x100fe400078e0a0f */
[--C-:B------:R-:W-:Y:S01]  /*5be0*/  @!P0 IMAD.IADD R16, R16, 0x1, -R15.reuse ;  /* 0x0000000110108824 */ /* 0x100fe200078e0a0f */
[----:B0-----:R-:W2:Y:S04]  /*5bf0*/  LDL.LU R29, [R1+0xe4] ;  /* 0x0000e400011d7983 */ /* 0x001ea80000300800 */
[----:B------:R0:W-:Y:S01]  /*5c00*/  STL [R1+0x160], R20 ;  /* 0x0001601401007387 */ /* 0x0001e20000100800 */
[----:B------:R-:W-:-:S03]  /*5c10*/  @!P3 IMAD.IADD R8, R8, 0x1, -R15 ;  /* 0x000000010808b824 */ /* 0x000fc600078e0a0f */
[----:B------:R-:W3:Y:S01]  /*5c20*/  LDL.LU R21, [R1+0xf8] ;  /* 0x0000f80001157983 */ /* 0x000ee20000300800 */
[----:B------:R-:W-:-:S03]  /*5c30*/  ISETP.GT.U32.AND P3, PT, R15, R17, PT ;  /* 0x000000110f00720c */ /* 0x000fc60003f64070 */
[----:B------:R1:W-:Y:S04]  /*5c40*/  STL [R1+0x30], R19 ;  /* 0x0000301301007387 */ /* 0x0003e80000100800 */
[----:B0-----:R-:W4:Y:S01]  /*5c50*/  LDL.LU R20, [R1+0xe8] ;  /* 0x0000e80001147983 */ /* 0x001f220000300800 */
[----:B------:R-:W-:-:S03]  /*5c60*/  @!P4 IMAD.IADD R7, R7, 0x1, -R15 ;  /* 0x000000010707c824 */ /* 0x000fc600078e0a0f */
[----:B------:R0:W-:Y:S01]  /*5c70*/  STL [R1+0x140], R18 ;  /* 0x0001401201007387 */ /* 0x0001e20000100800 */
[----:B------:R-:W-:-:S03]  /*5c80*/  ISETP.GT.U32.AND P4, PT, R15, R16, PT ;  /* 0x000000100f00720c */ /* 0x000fc60003f84070 */
[----:B-1----:R-:W2:Y:S04]  /*5c90*/  LDL.LU R19, [R1+0xf0] ;  /* 0x0000f00001137983 */ /* 0x002ea80000300800 */
[----:B0-----:R-:W2:Y:S01]  /*5ca0*/  LDL.LU R18, [R1+0xc8] ;  /* 0x0000c80001127983 */ /* 0x001ea20000300800 */
[----:B------:R-:W-:-:S05]  /*5cb0*/  @!P3 IMAD.IADD R17, R17, 0x1, -R15 ;  /* 0x000000011111b824 */ /* 0x000fca00078e0a0f */
[----:B------:R-:W-:Y:S01]  /*5cc0*/  @!P4 IMAD.IADD R16, R16, 0x1, -R15 ;  /* 0x000000011010c824 */ /* 0x000fe200078e0a0f */
[----:B------:R0:W-:Y:S04]  /*5cd0*/  STL [R1+0x14c], R17 ;  /* 0x00014c1101007387 */ /* 0x0001e80000100800 */
[----:B0-----:R-:W2:Y:S04]  /*5ce0*/  LDL.LU R17, [R1+0xd8] ;  /* 0x0000d80001117983 */ /* 0x001ea80000300800 */
[----:B------:R0:W-:Y:S04]  /*5cf0*/  STL [R1+0x138], R16 ;  /* 0x0001381001007387 */ /* 0x0001e80000100800 */
[----:B0-----:R-:W2:Y:S01]  /*5d00*/  LDL.LU R16, [R1+0xe0] ;  /* 0x0000e00001107983 */ /* 0x001ea20000300800 */
[----:B------:R-:W-:-:S02]  /*5d10*/  ISETP.GT.U32.AND P0, PT, R15, R5, PT ;  /* 0x000000050f00720c */ /* 0x000fc40003f04070 */
[C---:B------:R-:W-:Y:S02]  /*5d20*/  ISETP.GT.U32.AND P2, PT, R15.reuse, R23, PT ;  /* 0x000000170f00720c */ /* 0x040fe40003f44070 */
[----:B------:R-:W-:-:S09]  /*5d30*/  ISETP.GT.U32.AND P5, PT, R15, R11, PT ;  /* 0x0000000b0f00720c */ /* 0x000fd20003fa4070 */
[----:B------:R-:W-:Y:S01]  /*5d40*/  @!P0 IMAD.IADD R5, R5, 0x1, -R15 ;  /* 0x0000000105058824 */ /* 0x000fe200078e0a0f */
[----:B------:R-:W-:Y:S01]  /*5d50*/  ISETP.GT.U32.AND P0, PT, R15, R24, PT ;  /* 0x000000180f00720c */ /* 0x000fe20003f04070 */
[----:B------:R-:W-:-:S03]  /*5d60*/  IMAD.HI.U32 R27, R14, R26, RZ ;  /* 0x0000001a0e1b7227 */ /* 0x000fc600078e00ff */
[C---:B------:R-:W-:Y:S01]  /*5d70*/  ISETP.GT.U32.AND P6, PT, R15.reuse, R5, PT ;  /* 0x000000050f00720c */ /* 0x040fe20003fc4070 */
[----:B------:R-:W-:Y:S01]  /*5d80*/  IMAD.MOV R27, RZ, RZ, -R27 ;  /* 0x000000ffff1b7224 */ /* 0x000fe200078e0a1b */
[----:B------:R-:W-:Y:S01]  /*5d90*/  ISETP.GT.U32.AND P1, PT, R15, R10, PT ;  /* 0x0000000a0f00720c */ /* 0x000fe20003f24070 */
[----:B------:R-:W-:-:S06]  /*5da0*/  @!P2 IMAD.IADD R23, R23, 0x1, -R15 ;  /* 0x000000011717a824 */ /* 0x000fcc00078e0a0f */
[--C-:B------:R-:W-:Y:S01]  /*5db0*/  @!P0 IMAD.IADD R24, R24, 0x1, -R15.reuse ;  /* 0x0000000118188824 */ /* 0x100fe200078e0a0f */
[C---:B------:R-:W-:Y:S02]  /*5dc0*/  ISETP.GT.U32.AND P0, PT, R15.reuse, R2, PT ;  /* 0x000000020f00720c */ /* 0x040fe40003f04070 */
[----:B------:R-:W-:Y:S01]  /*5dd0*/  ISETP.GT.U32.AND P2, PT, R15, R22, PT ;  /* 0x000000160f00720c */ /* 0x000fe20003f44070 */
[--C-:B------:R-:W-:Y:S01]  /*5de0*/  @!P5 IMAD.IADD R11, R11, 0x1, -R15.reuse ;  /* 0x000000010b0bd824 */ /* 0x100fe200078e0a0f */
[C---:B------:R-:W-:Y:S01]  /*5df0*/  ISETP.GT.U32.AND P5, PT, R15.reuse, R6, PT ;  /* 0x000000060f00720c */ /* 0x040fe20003fa4070 */
[C---:B------:R-:W-:Y:S01]  /*5e00*/  IMAD R26, R15.reuse, R27, R26 ;  /* 0x0000001b0f1a7224 */ /* 0x040fe200078e021a */
[----:B------:R-:W-:Y:S02]  /*5e10*/  IABS R27, R9 ;  /* 0x00000009001b7213 */ /* 0x000fe40000000000 */
[----:B------:R-:W2:Y:S01]  /*5e20*/  LDL.LU R9, [R1+0xcc] ;  /* 0x0000cc0001097983 */ /* 0x000ea20000300800 */
[----:B------:R-:W-:Y:S01]  /*5e30*/  ISETP.GT.U32.AND P3, PT, R15, R8, PT ;  /* 0x000000080f00720c */ /* 0x000fe20003f64070 */
[----:B------:R-:W-:-:S03]  /*5e40*/  @!P6 IMAD.IADD R5, R5, 0x1, -R15 ;  /* 0x000000010505e824 */ /* 0x000fc600078e0a0f */
[--C-:B------:R-:W-:Y:S02]  /*5e50*/  @!P0 IMAD.IADD R2, R2, 0x1, -R15.reuse ;  /* 0x0000000102028824 */ /* 0x100fe400078e0a0f */
[--C-:B------:R-:W-:Y:S01]  /*5e60*/  @!P1 IMAD.IADD R10, R10, 0x1, -R15.reuse ;  /* 0x000000010a0a9824 */ /* 0x100fe200078e0a0f */
[C---:B------:R-:W-:Y:S01]  /*5e70*/  ISETP.GT.U32.AND P1, PT, R15.reuse, R4, PT ;  /* 0x000000040f00720c */ /* 0x040fe20003f24070 */
[--C-:B------:R-:W-:Y:S01]  /*5e80*/  @!P2 IMAD.IADD R22, R22, 0x1, -R15.reuse ;  /* 0x000000011616a824 */ /* 0x100fe200078e0a0f */
[----:B------:R-:W-:Y:S01]  /*5e90*/  ISETP.GT.U32.AND P4, PT, R15, R7, PT ;  /* 0x000000070f00720c */ /* 0x000fe20003f84070 */
[----:B------:R-:W-:-:S03]  /*5ea0*/  @!P5 IMAD.IADD R6, R6, 0x1, -R15 ;  /* 0x000000010606d824 */ /* 0x000fc600078e0a0f */
[--C-:B------:R-:W-:Y:S01]  /*5eb0*/  @!P3 IMAD.IADD R8, R8, 0x1, -R15.reuse ;  /* 0x000000010808b824 */ /* 0x100fe200078e0a0f */
[----:B------:R-:W-:Y:S01]  /*5ec0*/  ISETP.GT.U32.AND P3, PT, R15, R3, PT ;  /* 0x000000030f00720c */ /* 0x000fe20003f64070 */
[----:B------:R-:W-:Y:S05]  /*5ed0*/  STL [R1+0x13c], R24 ;  /* 0x00013c1801007387 */ /* 0x000fea0000100800 */
[--C-:B------:R-:W-:Y:S01]  /*5ee0*/  @!P1 IMAD.IADD R4, R4, 0x1, -R15.reuse ;  /* 0x0000000104049824 */ /* 0x100fe200078e0a0f */
[----:B------:R-:W-:Y:S01]  /*5ef0*/  STL [R1+0x2c], R23 ;  /* 0x00002c1701007387 */ /* 0x000fe20000100800 */
[----:B------:R-:W-:-:S03]  /*5f00*/  @!P4 IMAD.IADD R7, R7, 0x1, -R15 ;  /* 0x000000010707c824 */ /* 0x000fc600078e0a0f */
[----:B------:R0:W-:Y:S04]  /*5f10*/  STL [R1+0x11c], R11 ;  /* 0x00011c0b01007387 */ /* 0x0001e80000100800 */
[----:B------:R1:W-:Y:S01]  /*5f20*/  STL [R1+0x134], R10 ;  /* 0x0001340a01007387 */ /* 0x0003e20000100800 */
[----:B------:R-:W-:-:S03]  /*5f30*/  @!P3 IMAD.IADD R3, R3, 0x1, -R15 ;  /* 0x000000010303b824 */ /* 0x000fc600078e0a0f */
[----:B------:R1:W-:Y:S04]  /*5f40*/  STL [R1+0x124], R8 ;  /* 0x0001240801007387 */ /* 0x0003e80000100800 */
[----:B0-----:R-:W2:Y:S04]  /*5f50*/  LDL.LU R11, [R1+0xd0] ;  /* 0x0000d000010b7983 */ /* 0x001ea80000300800 */
[----:B------:R0:W-:Y:S04]  /*5f60*/  STL [R1+0x12c], R7 ;  /* 0x00012c0701007387 */ /* 0x0001e80000100800 */
[----:B-1----:R-:W2:Y:S04]  /*5f70*/  LDL.LU R10, [R1+0xb4] ;  /* 0x0000b400010a7983 */ /* 0x002ea80000300800 */
[----:B------:R-:W2:Y:S04]  /*5f80*/  LDL.LU R8, [R1+0xc0] ;  /* 0x0000c00001087983 */ /* 0x000ea80000300800 */
[----:B------:R1:W-:Y:S04]  /*5f90*/  STL [R1+0x100], R5 ;  /* 0x0001000501007387 */ /* 0x0003e80000100800 */
[----:B0-----:R-:W2:Y:S04]  /*5fa0*/  LDL.LU R7, [R1+0xc4] ;  /* 0x0000c40001077983 */ /* 0x001ea80000300800 */
[----:B-1----:R-:W2:Y:S01]  /*5fb0*/  LDL.LU R5, [R1+0xb8] ;  /* 0x0000b80001057983 */ /* 0x002ea20000300800 */
[----:B---3--:R-:W-:-:S02]  /*5fc0*/  ISETP.GT.U32.AND P6, PT, R15, R21, PT ;  /* 0x000000150f00720c */ /* 0x008fc40003fc4070 */
[C---:B----4-:R-:W-:Y:S02]  /*5fd0*/  ISETP.GT.U32.AND P0, PT, R15.reuse, R20, PT ;  /* 0x000000140f00720c */ /* 0x050fe40003f04070 */
[----:B--2---:R-:W-:-:S09]  /*5fe0*/  ISETP.GT.U32.AND P2, PT, R15, R19, PT ;  /* 0x000000130f00720c */ /* 0x004fd20003f44070 */
[--C-:B------:R-:W-:Y:S01]  /*5ff0*/  @!P6 IMAD.IADD R21, R21, 0x1, -R15.reuse ;  /* 0x000000011515e824 */ /* 0x100fe200078e0a0f */
[C---:B------:R-:W-:Y:S01]  /*6000*/  ISETP.GT.U32.AND P5, PT, R15.reuse, R18, PT ;  /* 0x000000120f00720c */ /* 0x040fe20003fa4070 */
[--C-:B------:R-:W-:Y:S01]  /*6010*/  @!P0 IMAD.IADD R20, R20, 0x1, -R15.reuse ;  /* 0x0000000114148824 */ /* 0x100fe200078e0a0f */
[C---:B------:R-:W-:Y:S02]  /*6020*/  ISETP.GT.U32.AND P6, PT, R15.reuse, R2, PT ;  /* 0x000000020f00720c */ /* 0x040fe40003fc4070 */
[----:B------:R-:W-:Y:S01]  /*6030*/  ISETP.GT.U32.AND P0, PT, R15, R22, PT ;  /* 0x000000160f00720c */ /* 0x000fe20003f04070 */
[----:B------:R-:W-:Y:S01]  /*6040*/  @!P2 IMAD.IADD R19, R19, 0x1, -R15 ;  /* 0x000000011313a824 */ /* 0x000fe200078e0a0f */
[C---:B------:R-:W-:Y:S02]  /*6050*/  ISETP.GT.U32.AND P2, PT, R15.reuse, R6, PT ;  /* 0x000000060f00720c */ /* 0x040fe40003f44070 */
[----:B------:R-:W-:-:S05]  /*6060*/  ISETP.GT.U32.AND P4, PT, R15, R29, PT ;  /* 0x0000001d0f00720c */ /* 0x000fca0003f84070 */
[--C-:B------:R-:W-:Y:S01]  /*6070*/  @!P5 IMAD.IADD R18, R18, 0x1, -R15.reuse ;  /* 0x000000011212d824 */ /* 0x100fe200078e0a0f */
[C---:B------:R-:W-:Y:S02]  /*6080*/  ISETP.GT.U32.AND P5, PT, R15.reuse, R4, PT ;  /* 0x000000040f00720c */ /* 0x040fe40003fa4070 */
[C---:B------:R-:W-:Y:S01]  /*6090*/  ISETP.GT.U32.AND P1, PT, R15.reuse, R17, PT ;  /* 0x000000110f00720c */ /* 0x040fe20003f24070 */
[--C-:B------:R-:W-:Y:S02]  /*60a0*/  @!P6 IMAD.IADD R2, R2, 0x1, -R15.reuse ;  /* 0x000000010202e824 */ /* 0x100fe400078e0a0f */
[--C-:B------:R-:W-:Y:S02]  /*60b0*/  @!P0 IMAD.IADD R22, R22, 0x1, -R15.reuse ;  /* 0x0000000116168824 */ /* 0x100fe400078e0a0f */
[----:B------:R-:W-:Y:S01]  /*60c0*/  @!P2 IMAD.IADD R6, R6, 0x1, -R15 ;  /* 0x000000010606a824 */ /* 0x000fe200078e0a0f */
[----:B------:R0:W-:Y:S01]  /*60d0*/  STL [R1+0x114], R2 ;  /* 0x0001140201007387 */ /* 0x0001e20000100800 */
[----:B------:R-:W-:-:S03]  /*60e0*/  ISETP.GT.U32.AND P3, PT, R15, R16, PT ;  /* 0x000000100f00720c */ /* 0x000fc60003f64070 */
[----:B0-----:R-:W2:Y:S01]  /*60f0*/  LDL.LU R2, [R1+0xbc] ;  /* 0x0000bc0001027983 */ /* 0x001ea20000300800 */
[----:B------:R-:W-:-:S03]  /*6100*/  @!P5 IMAD.IADD R4, R4, 0x1, -R15 ;  /* 0x000000010404d824 */ /* 0x000fc600078e0a0f */
[----:B------:R0:W-:Y:S01]  /*6110*/  STL [R1+0x118], R22 ;  /* 0x0001181601007387 */ /* 0x0001e20000100800 */
[--C-:B------:R-:W-:Y:S02]  /*6120*/  @!P4 IMAD.IADD R29, R29, 0x1, -R15.reuse ;  /* 0x000000011d1dc824 */ /* 0x100fe400078e0a0f */
[----:B------:R-:W-:Y:S01]  /*6130*/  @!P1 IMAD.IADD R17, R17, 0x1, -R15 ;  /* 0x0000000111119824 */ /* 0x000fe200078e0a0f */
[----:B------:R-:W3:Y:S01]  /*6140*/  LDL.LU R24, [R1+0xa0] ;  /* 0x0000a00001187983 */ /* 0x000ee20000300800 */
[----:B------:R-:W-:-:S03]  /*6150*/  ISETP.GT.U32.AND P1, PT, R15, R3, PT ;  /* 0x000000030f00720c */ /* 0x000fc60003f24070 */
[----:B------:R1:W-:Y:S01]  /*6160*/  STL [R1+0x104], R6 ;  /* 0x0001040601007387 */ /* 0x0003e20000100800 */
[----:B------:R-:W-:-:S03]  /*6170*/  @!P3 IMAD.IADD R16, R16, 0x1, -R15 ;  /* 0x000000011010b824 */ /* 0x000fc600078e0a0f */
[----:B------:R-:W4:Y:S01]  /*6180*/  LDL.LU R23, [R1+0xac] ;  /* 0x0000ac0001177983 */ /* 0x000f220000300800 */
[----:B------:R-:W-:-:S03]  /*6190*/  ISETP.GT.U32.AND P3, PT, R15, R29, PT ;  /* 0x0000001d0f00720c */ /* 0x000fc60003f64070 */
[----:B------:R1:W-:Y:S04]  /*61a0*/  STL [R1+0x108], R4 ;  /* 0x0001080401007387 */ /* 0x0003e80000100800 */
[----:B0-----:R-:W2:Y:S01]  /*61b0*/  LDL.LU R22, [R1+0xb0] ;  /* 0x0000b00001167983 */ /* 0x001ea20000300800 */
[----:B------:R-:W-:-:S03]  /*61c0*/  @!P1 IMAD.IADD R3, R3, 0x1, -R15 ;  /* 0x0000000103039824 */ /* 0x000fc600078e0a0f */
[----:B-1----:R-:W2:Y:S02]  /*61d0*/  LDL.LU R6, [R1+0xa4] ;  /* 0x0000a40001067983 */ /* 0x002ea40000300800 */
[----:B------:R-:W-:Y:S02]  /*61e0*/  @!P3 IMAD.IADD R29, R29, 0x1, -R15 ;  /* 0x000000011d1db824 */ /* 0x000fe400078e0a0f */
[----:B------:R0:W-:Y:S04]  /*61f0*/  STL [R1+0x28], R3 ;  /* 0x0000280301007387 */ /* 0x0001e80000100800 */
[----:B------:R-:W2:Y:S04]  /*6200*/  LDL.LU R4, [R1+0xa8] ;  /* 0x0000a80001047983 */ /* 0x000ea80000300800 */
[----:B0-----:R-:W2:Y:S04]  /*6210*/  LDL.LU R3, [R1+0x8c] ;  /* 0x00008c0001037983 */ /* 0x001ea80000300800 */
[----:B------:R0:W-:Y:S04]  /*6220*/  STL [R1+0xe4], R29 ;  /* 0x0000e41d01007387 */ /* 0x0001e80000100800 */
[----:B0-----:R-:W2:Y:S01]  /*6230*/  LDL.LU R29, [R1+0x98] ;  /* 0x00009800011d7983 */ /* 0x001ea20000300800 */
[----:B------:R-:W-:-:S02]  /*6240*/  ISETP.GT.U32.AND P4, PT, R15, R9, PT ;  /* 0x000000090f00720c */ /* 0x000fc40003f84070 */
[----:B------:R-:W-:-:S11]  /*6250*/  ISETP.GT.U32.AND P0, PT, R15, R20, PT ;  /* 0x000000140f00720c */ /* 0x000fd60003f04070 */
[--C-:B------:R-:W-:Y:S01]  /*6260*/  @!P4 IMAD.IADD R9, R9, 0x1, -R15.reuse ;  /* 0x000000010909c824 */ /* 0x100fe200078e0a0f */
[C---:B------:R-:W-:Y:S02]  /*6270*/  ISETP.GT.U32.AND P4, PT, R15.reuse, R21, PT ;  /* 0x000000150f00720c */ /* 0x040fe40003f84070 */
[C---:B------:R-:W-:Y:S02]  /*6280*/  ISETP.GT.U32.AND P2, PT, R15.reuse, R19, PT ;  /* 0x000000130f00720c */ /* 0x040fe40003f44070 */
[C---:B------:R-:W-:Y:S01]  /*6290*/  ISETP.GT.U32.AND P6, PT, R15.reuse, R9, PT ;  /* 0x000000090f00720c */ /* 0x040fe20003fc4070 */
[----:B------:R-:W-:Y:S01]  /*62a0*/  @!P0 IMAD.IADD R20, R20, 0x1, -R15 ;  /* 0x0000000114148824 */ /* 0x000fe200078e0a0f */
[----:B------:R-:W-:-:S07]  /*62b0*/  ISETP.GT.U32.AND P5, PT, R15, R18, PT ;  /* 0x000000120f00720c */ /* 0x000fce0003fa4070 */
[--C-:B------:R-:W-:Y:S01]  /*62c0*/  @!P4 IMAD.IADD R21, R21, 0x1, -R15.reuse ;  /* 0x000000011515c824 */ /* 0x100fe200078e0a0f */
[C---:B------:R-:W-:Y:S02]  /*62d0*/  ISETP.GT.U32.AND P4, PT, R15.reuse, R11, PT ;  /* 0x0000000b0f00720c */ /* 0x040fe40003f84070 */
[C---:B------:R-:W-:Y:S02]  /*62e0*/  ISETP.GT.U32.AND P0, PT, R15.reuse, R10, PT ;  /* 0x0000000a0f00720c */ /* 0x040fe40003f04070 */
[C---:B------:R-:W-:Y:S02]  /*62f0*/  ISETP.GT.U32.AND P1, PT, R15.reuse, R17, PT ;  /* 0x000000110f00720c */ /* 0x040fe40003f24070 */
[----:B------:R-:W-:Y:S01]  /*6300*/  ISETP.GT.U32.AND P3, PT, R15, R16, PT ;  /* 0x000000100f00720c */ /* 0x000fe20003f64070 */
[--C-:B------:R-:W-:Y:S02]  /*6310*/  @!P6 IMAD.IADD R9, R9, 0x1, -R15.reuse ;  /* 0x000000010909e824 */ /* 0x100fe400078e0a0f */
[----:B------:R-:W-:Y:S01]  /*6320*/  @!P2 IMAD.IADD R19, R19, 0x1, -R15 ;  /* 0x000000011313a824 */ /* 0x000fe200078e0a0f */
[----:B------:R-:W-:-:S03]  /*6330*/  ISETP.GT.U32.AND P2, PT, R15, R8, PT ;  /* 0x000000080f00720c */ /* 0x000fc60003f44070 */
[--C-:B------:R-:W-:Y:S02]  /*6340*/  @!P4 IMAD.IADD R11, R11, 0x1, -R15.reuse ;  /* 0x000000010b0bc824 */ /* 0x100fe400078e0a0f */
[--C-:B------:R-:W-:Y:S02]  /*6350*/  @!P0 IMAD.IADD R10, R10, 0x1, -R15.reuse ;  /* 0x000000010a0a8824 */ /* 0x100fe400078e0a0f */
[--C-:B------:R-:W-:Y:S01]  /*6360*/  @!P5 IMAD.IADD R18, R18, 0x1, -R15.reuse ;  /* 0x000000011212d824 */ /* 0x100fe200078e0a0f */
[----:B------:R-:W-:Y:S01]  /*6370*/  ISETP.GT.U32.AND P5, PT, R15, R7, PT ;  /* 0x000000070f00720c */ /* 0x000fe20003fa4070 */
[--C-:B------:R-:W-:Y:S01]  /*6380*/  @!P1 IMAD.IADD R17, R17, 0x1, -R15.reuse ;  /* 0x0000000111119824 */ /* 0x100fe200078e0a0f */
[----:B------:R-:W-:Y:S01]  /*6390*/  ISETP.GT.U32.AND P1, PT, R15, R5, PT ;  /* 0x000000050f00720c */ /* 0x000fe20003f24070 */
[--C-:B------:R-:W-:Y:S01]  /*63a0*/  @!P3 IMAD.IADD R16, R16, 0x1, -R15.reuse ;  /* 0x000000011010b824 */ /* 0x100fe200078e0a0f */
[----:B------:R-:W-:Y:S01]  /*63b0*/  STL [R1+0xf8], R21 ;  /* 0x0000f81501007387 */ /* 0x000fe20000100800 */
[----:B------:R-:W-:-:S03]  /*63c0*/  @!P2 IMAD.IADD R8, R8, 0x1, -R15 ;  /* 0x000000010808a824 */ /* 0x000fc600078e0a0f */
[----:B------:R-:W-:Y:S04]  /*63d0*/  STL [R1+0xe8], R20 ;  /* 0x0000e81401007387 */ /* 0x000fe80000100800 */
[----:B------:R-:W-:Y:S01]  /*63e0*/  STL [R1+0xf0], R19 ;  /* 0x0000f01301007387 */ /* 0x000fe20000100800 */
[----:B------:R-:W-:-:S03]  /*63f0*/  @!P5 IMAD.IADD R7, R7, 0x1, -R15 ;  /* 0x000000010707d824 */ /* 0x000fc600078e0a0f */
[----:B------:R-:W-:Y:S01]  /*6400*/  STL [R1+0xc8], R18 ;  /* 0x0000c81201007387 */ /* 0x000fe20000100800 */
[----:B------:R-:W-:-:S03]  /*6410*/  @!P1 IMAD.IADD R5, R5, 0x1, -R15 ;  /* 0x0000000105059824 */ /* 0x000fc600078e0a0f */
[----:B------:R-:W-:Y:S04]  /*6420*/  STL [R1+0xd8], R17 ;  /* 0x0000d81101007387 */ /* 0x000fe80000100800 */
[----:B------:R0:W-:Y:S04]  /*6430*/  STL [R1+0xcc], R9 ;  /* 0x0000cc0901007387 */ /* 0x0001e80000100800 */
[----:B------:R1:W-:Y:S04]  /*6440*/  STL [R1+0xe0], R16 ;  /* 0x0000e01001007387 */ /* 0x0003e80000100800 */
[----:B0-----:R-:W2:Y:S04]  /*6450*/  LDL.LU R9, [R1+0x9c] ;  /* 0x00009c0001097983 */ /* 0x001ea80000300800 */
[----:B------:R-:W2:Y:S04]  /*6460*/  LDL.LU R21, [R1+0x90] ;  /* 0x0000900001157983 */ /* 0x000ea80000300800 */
        /* <DEDUP_REMOVED lines=9> */
[C---:B------:R-:W-:Y:S02]  /*6500*/  ISETP.GT.U32.AND P6, PT, R15.reuse, R11, PT ;  /* 0x0000000b0f00720c */ /* 0x040fe40003fc4070 */
[----:B------:R-:W-:Y:S01]  /*6510*/  ISETP.GT.U32.AND P2, PT, R15, R6, PT ;  /* 0x000000060f00720c */ /* 0x000fe20003f44070 */
[--C-:B------:R-:W-:Y:S01]  /*6520*/  @!P4 IMAD.IADD R23, R23, 0x1, -R15.reuse ;  /* 0x000000011717c824 */ /* 0x100fe200078e0a0f */
[C---:B------:R-:W-:Y:S01]  /*6530*/  ISETP.GT.U32.AND P4, PT, R15.reuse, R10, PT ;  /* 0x0000000a0f00720c */ /* 0x040fe20003f84070 */
[--C-:B------:R-:W-:Y:S02]  /*6540*/  @!P3 IMAD.IADD R2, R2, 0x1, -R15.reuse ;  /* 0x000000010202b824 */ /* 0x100fe400078e0a0f */
[----:B------:R-:W-:Y:S01]  /*6550*/  @!P0 IMAD.IADD R22, R22, 0x1, -R15 ;  /* 0x0000000116168824 */ /* 0x000fe200078e0a0f */
[C---:B------:R-:W-:Y:S02]  /*6560*/  ISETP.GT.U32.AND P0, PT, R15.reuse, R8, PT ;  /* 0x000000080f00720c */ /* 0x040fe40003f04070 */
[----:B------:R-:W-:-:S02]  /*6570*/  ISETP.GT.U32.AND P5, PT, R15, R4, PT ;  /* 0x000000040f00720c */ /* 0x000fc40003fa4070 */
[----:B------:R-:W-:Y:S01]  /*6580*/  ISETP.GT.U32.AND P1, PT, R15, R3, PT ;  /* 0x000000030f00720c */ /* 0x000fe20003f24070 */
[--C-:B------:R-:W-:Y:S02]  /*6590*/  @!P6 IMAD.IADD R11, R11, 0x1, -R15.reuse ;  /* 0x000000010b0be824 */ /* 0x100fe400078e0a0f */
[--C-:B------:R-:W-:Y:S01]  /*65a0*/  @!P2 IMAD.IADD R6, R6, 0x1, -R15.reuse ;  /* 0x000000010606a824 */ /* 0x100fe200078e0a0f */
[C---:B------:R-:W-:Y:S01]  /*65b0*/  ISETP.GT.U32.AND P2, PT, R15.reuse, R7, PT ;  /* 0x000000070f00720c */ /* 0x040fe20003f44070 */
[--C-:B------:R-:W-:Y:S01]  /*65c0*/  @!P4 IMAD.IADD R10, R10, 0x1, -R15.reuse ;  /* 0x000000010a0ac824 */ /* 0x100fe200078e0a0f */
[----:B------:R0:W-:Y:S01]  /*65d0*/  STL [R1+0xd0], R11 ;  /* 0x0000d00b01007387 */ /* 0x0001e20000100800 */
[C---:B------:R-:W-:Y:S02]  /*65e0*/  ISETP.GT.U32.AND P3, PT, R15.reuse, R29, PT ;  /* 0x0000001d0f00720c */ /* 0x040fe40003f64070 */
[--C-:B------:R-:W-:Y:S01]  /*65f0*/  @!P0 IMAD.IADD R8, R8, 0x1, -R15.reuse ;  /* 0x0000000108088824 */ /* 0x100fe200078e0a0f */
[----:B-1----:R-:W2:Y:S01]  /*6600*/  LDL.LU R16, [R1+0x7c] ;  /* 0x00007c0001107983 */ /* 0x002ea20000300800 */
[--C-:B------:R-:W-:Y:S01]  /*6610*/  @!P5 IMAD.IADD R4, R4, 0x1, -R15.reuse ;  /* 0x000000010404d824 */ /* 0x100fe200078e0a0f */
[----:B------:R-:W-:Y:S01]  /*6620*/  ISETP.GT.U32.AND P5, PT, R15, R5, PT ;  /* 0x000000050f00720c */ /* 0x000fe20003fa4070 */
[----:B------:R-:W-:Y:S01]  /*6630*/  @!P1 IMAD.IADD R3, R3, 0x1, -R15 ;  /* 0x0000000103039824 */ /* 0x000fe200078e0a0f */
[----:B------:R1:W-:Y:S01]  /*6640*/  STL [R1+0xb4], R10 ;  /* 0x0000b40a01007387 */ /* 0x0003e20000100800 */
[----:B------:R-:W-:-:S03]  /*6650*/  ISETP.GT.U32.AND P1, PT, R15, R2, PT ;  /* 0x000000020f00720c */ /* 0x000fc60003f24070 */
[----:B0-----:R-:W3:Y:S01]  /*6660*/  LDL.LU R11, [R1+0x80] ;  /* 0x00008000010b7983 */ /* 0x001ee20000300800 */
[----:B------:R-:W-:Y:S01]  /*6670*/  ISETP.GT.U32.AND P4, PT, R15, R23, PT ;  /* 0x000000170f00720c */ /* 0x000fe20003f84070 */
[----:B------:R-:W-:Y:S02]  /*6680*/  @!P3 IMAD.IADD R29, R29, 0x1, -R15 ;  /* 0x000000011d1db824 */ /* 0x000fe400078e0a0f */
[----:B------:R0:W-:Y:S01]  /*6690*/  STL [R1+0xc0], R8 ;  /* 0x0000c00801007387 */ /* 0x0001e20000100800 */
[----:B------:R-:W-:-:S03]  /*66a0*/  ISETP.GT.U32.AND P3, PT, R15, R24, PT ;  /* 0x000000180f00720c */ /* 0x000fc60003f64070 */
[----:B-1----:R-:W4:Y:S01]  /*66b0*/  LDL.LU R10, [R1+0x6c] ;  /* 0x00006c00010a7983 */ /* 0x002f220000300800 */
[----:B------:R-:W-:Y:S01]  /*66c0*/  ISETP.GT.U32.AND P0, PT, R15, R22, PT ;  /* 0x000000160f00720c */ /* 0x000fe20003f04070 */
[--C-:B------:R-:W-:Y:S01]  /*66d0*/  @!P2 IMAD.IADD R7, R7, 0x1, -R15.reuse ;  /* 0x000000010707a824 */ /* 0x100fe200078e0a0f */
[C---:B------:R-:W-:Y:S01]  /*66e0*/  ISETP.GT.U32.AND P6, PT, R15.reuse, R4, PT ;  /* 0x000000040f00720c */ /* 0x040fe20003fc4070 */
[----:B0-----:R-:W4:Y:S01]  /*66f0*/  LDL.LU R8, [R1+0x74] ;  /* 0x0000740001087983 */ /* 0x001f220000300800 */
[----:B------:R-:W-:Y:S01]  /*6700*/  ISETP.GT.U32.AND P2, PT, R15, R6, PT ;  /* 0x000000060f00720c */ /* 0x000fe20003f44070 */
[--C-:B------:R-:W-:Y:S02]  /*6710*/  @!P5 IMAD.IADD R5, R5, 0x1, -R15.reuse ;  /* 0x000000010505d824 */ /* 0x100fe400078e0a0f */
[----:B------:R0:W-:Y:S01]  /*6720*/  STL [R1+0xc4], R7 ;  /* 0x0000c40701007387 */ /* 0x0001e20000100800 */
[--C-:B------:R-:W-:Y:S02]  /*6730*/  @!P1 IMAD.IADD R2, R2, 0x1, -R15.reuse ;  /* 0x0000000102029824 */ /* 0x100fe400078e0a0f */
[----:B------:R-:W-:-:S02]  /*6740*/  @!P3 IMAD.IADD R24, R24, 0x1, -R15 ;  /* 0x000000011818b824 */ /* 0x000fc400078e0a0f */
[--C-:B------:R-:W-:Y:S02]  /*6750*/  @!P4 IMAD.IADD R23, R23, 0x1, -R15.reuse ;  /* 0x000000011717c824 */ /* 0x100fe400078e0a0f */
[--C-:B------:R-:W-:Y:S01]  /*6760*/  @!P0 IMAD.IADD R22, R22, 0x1, -R15.reuse ;  /* 0x0000000116168824 */ /* 0x100fe200078e0a0f */
[----:B0-----:R-:W4:Y:S01]  /*6770*/  LDL.LU R7, [R1+0x1a4] ;  /* 0x0001a40001077983 */ /* 0x001f220000300800 */
[----:B------:R-:W-:-:S03]  /*6780*/  @!P6 IMAD.IADD R4, R4, 0x1, -R15 ;  /* 0x000000010404e824 */ /* 0x000fc600078e0a0f */
[----:B------:R0:W-:Y:S01]  /*6790*/  STL [R1+0xb8], R5 ;  /* 0x0000b80501007387 */ /* 0x0001e20000100800 */
[----:B------:R-:W-:-:S03]  /*67a0*/  @!P2 IMAD.IADD R6, R6, 0x1, -R15 ;  /* 0x000000010606a824 */ /* 0x000fc600078e0a0f */
[----:B0-----:R-:W4:Y:S04]  /*67b0*/  LDL.LU R5, [R1+0x70] ;  /* 0x0000700001057983 */ /* 0x001f280000300800 */
[----:B------:R0:W-:Y:S04]  /*67c0*/  STL [R1+0xbc], R2 ;  /* 0x0000bc0201007387 */ /* 0x0001e80000100800 */
[----:B0-----:R-:W4:Y:S04]  /*67d0*/  LDL.LU R2, [R1+0x190] ;  /* 0x0001900001027983 */ /* 0x001f280000300800 */
[----:B------:R-:W-:Y:S04]  /*67e0*/  STL [R1+0xa0], R24 ;  /* 0x0000a01801007387 */ /* 0x000fe80000100800 */
[----:B------:R-:W-:Y:S04]  /*67f0*/  STL [R1+0xac], R23 ;  /* 0x0000ac1701007387 */ /* 0x000fe80000100800 */
[----:B------:R-:W-:Y:S04]  /*6800*/  STL [R1+0xb0], R22 ;  /* 0x0000b01601007387 */ /* 0x000fe80000100800 */
[----:B------:R0:W-:Y:S04]  /*6810*/  STL [R1+0xa8], R4 ;  /* 0x0000a80401007387 */ /* 0x0001e80000100800 */
[----:B------:R-:W-:Y:S04]  /*6820*/  STL [R1+0xa4], R6 ;  /* 0x0000a40601007387 */ /* 0x000fe80000100800 */
[----:B0-----:R-:W4:Y:S01]  /*6830*/  LDL R4, [R1+0x2400] ;  /* 0x0024000001047983 */ /* 0x001f220000100800 */
[----:B------:R-:W-:-:S02]  /*6840*/  ISETP.GT.U32.AND P1, PT, R15, R29, PT ;  /* 0x0000001d0f00720c */ /* 0x000fc40003f24070 */
[C---:B------:R-:W-:Y:S02]  /*6850*/  ISETP.GT.U32.AND P3, PT, R15.reuse, R9, PT ;  /* 0x000000090f00720c */ /* 0x040fe40003f64070 */
[C---:B------:R-:W-:Y:S02]  /*6860*/  ISETP.GT.U32.AND P4, PT, R15.reuse, R21, PT ;  /* 0x000000150f00720c */ /* 0x040fe40003f84070 */
[C---:B------:R-:W-:Y:S02]  /*6870*/  ISETP.GT.U32.AND P0, PT, R15.reuse, R20, PT ;  /* 0x000000140f00720c */ /* 0x040fe40003f04070 */
[----:B------:R-:W-:-:S05]  /*6880*/  ISETP.GT.U32.AND P2, PT, R15, R19, PT ;  /* 0x000000130f00720c */ /* 0x000fca0003f44070 */
[--C-:B------:R-:W-:Y:S02]  /*6890*/  @!P1 IMAD.IADD R29, R29, 0x1, -R15.reuse ;  /* 0x000000011d1d9824 */ /* 0x100fe400078e0a0f */
[--C-:B------:R-:W-:Y:S01]  /*68a0*/  @!P3 IMAD.IADD R9, R9, 0x1, -R15.reuse ;  /* 0x000000010909b824 */ /* 0x100fe200078e0a0f */
[----:B------:R-:W-:Y:S01]  /*68b0*/  ISETP.GT.U32.AND P5, PT, R15, R3, PT ;  /* 0x000000030f00720c */ /* 0x000fe20003fa4070 */
[--C-:B------:R-:W-:Y:S02]  /*68c0*/  @!P4 IMAD.IADD R21, R21, 0x1, -R15.reuse ;  /* 0x000000011515c824 */ /* 0x100fe400078e0a0f */
[--C-:B------:R-:W-:Y:S01]  /*68d0*/  @!P0 IMAD.IADD R20, R20, 0x1, -R15.reuse ;  /* 0x0000000114148824 */ /* 0x100fe200078e0a0f */
[----:B------:R-:W-:Y:S01]  /*68e0*/  ISETP.GT.U32.AND P6, PT, R15, R18, PT ;  /* 0x000000120f00720c */ /* 0x000fe20003fc4070 */
[--C-:B------:R-:W-:Y:S02]  /*68f0*/  @!P2 IMAD.IADD R19, R19, 0x1, -R15.reuse ;  /* 0x000000011313a824 */ /* 0x100fe400078e0a0f */
[----:B------:R-:W-:Y:S01]  /*6900*/  IMAD.HI.U32 R28, R14, R27, RZ ;  /* 0x0000001b0e1c7227 */ /* 0x000fe200078e00ff */
[----:B------:R0:W-:Y:S05]  /*6910*/  STL [R1+0x98], R29 ;  /* 0x0000981d01007387 */ /* 0x0001ea0000100800 */
[----:B------:R-:W-:-:S02]  /*6920*/  @!P5 IMAD.IADD R3, R3, 0x1, -R15 ;  /* 0x000000010303d824 */ /* 0x000fc400078e0a0f */
[----:B------:R-:W-:-:S03]  /*6930*/  IMAD.MOV R28, RZ, RZ, -R28 ;  /* 0x000000ffff1c7224 */ /* 0x000fc600078e0a1c */
[----:B------:R1:W-:Y:S01]  /*6940*/  STL [R1+0x8c], R3 ;  /* 0x00008c0301007387 */ /* 0x0003e20000100800 */
[----:B------:R-:W-:-:S03]  /*6950*/  @!P6 IMAD.IADD R18, R18, 0x1, -R15 ;  /* 0x000000011212e824 */ /* 0x000fc600078e0a0f */
[----:B0-----:R-:W4:Y:S01]  /*6960*/  LDL.LU R29, [R1+0x154] ;  /* 0x00015400011d7983 */ /* 0x001f220000300800 */
[----:B------:R-:W-:-:S03]  /*6970*/  IMAD R27, R15, R28, R27 ;  /* 0x0000001c0f1b7224 */ /* 0x000fc600078e021b */
[----:B-1----:R-:W4:Y:S01]  /*6980*/  LDL.LU R3, [R1+0x170] ;  /* 0x0001700001037983 */ /* 0x002f220000300800 */
[C---:B--2---:R-:W-:Y:S02]  /*6990*/  ISETP.GT.U32.AND P1, PT, R15.reuse, R16, PT ;  /* 0x000000100f00720c */ /* 0x044fe40003f24070 */
[C---:B---3--:R-:W-:Y:S02]  /*69a0*/  ISETP.GT.U32.AND P3, PT, R15.reuse, R11, PT ;  /* 0x0000000b0f00720c */ /* 0x048fe40003f64070 */
[----:B----4-:R-:W-:-:S09]  /*69b0*/  ISETP.GT.U32.AND P4, PT, R15, R10, PT ;  /* 0x0000000a0f00720c */ /* 0x010fd20003f84070 */
[--C-:B------:R-:W-:Y:S01]  /*69c0*/  @!P1 IMAD.IADD R16, R16, 0x1, -R15.reuse ;  /* 0x0000000110109824 */ /* 0x100fe200078e0a0f */
[C---:B------:R-:W-:Y:S02]  /*69d0*/  ISETP.GT.U32.AND P0, PT, R15.reuse, R8, PT ;  /* 0x000000080f00720c */ /* 0x040fe40003f04070 */
        /* <DEDUP_REMOVED lines=8> */
[--C-:B------:R-:W-:Y:S02]  /*6a60*/  @!P1 IMAD.IADD R9, R9, 0x1, -R15.reuse ;  /* 0x0000000109099824 */ /* 0x100fe400078e0a0f */
[--C-:B------:R-:W-:Y:S02]  /*6a70*/  @!P3 IMAD.IADD R21, R21, 0x1, -R15.reuse ;  /* 0x000000011515b824 */ /* 0x100fe400078e0a0f */
[--C-:B------:R-:W-:Y:S02]  /*6a80*/  @!P4 IMAD.IADD R20, R20, 0x1, -R15.reuse ;  /* 0x000000011414c824 */ /* 0x100fe400078e0a0f */
[----:B------:R-:W-:Y:S01]  /*6a90*/  @!P2 IMAD.IADD R7, R7, 0x1, -R15 ;  /* 0x000000010707a824 */ /* 0x000fe200078e0a0f */
[----:B------:R-:W-:-:S05]  /*6aa0*/  ISETP.GT.U32.AND P2, PT, R15, R18, PT ;  /* 0x000000120f00720c */ /* 0x000fca0003f44070 */
[----:B------:R-:W-:-:S08]  /*6ab0*/  @!P0 IMAD.IADD R19, R19, 0x1, -R15 ;  /* 0x0000000113138824 */ /* 0x000fd000078e0a0f */
[----:B------:R-:W-:Y:S01]  /*6ac0*/  @!P2 IMAD.IADD R18, R18, 0x1, -R15 ;  /* 0x000000011212a824 */ /* 0x000fe200078e0a0f */
[----:B------:R-:W-:Y:S02]  /*6ad0*/  IABS R28, R4 ;  /* 0x00000004001c7213 */ /* 0x000fe40000000000 */
[----:B------:R-:W2:Y:S04]  /*6ae0*/  LDL.LU R4, [R1+0x178] ;  /* 0x0001780001047983 */ /* 0x000ea80000300800 */
[----:B------:R-:W3:Y:S04]  /*6af0*/  LDL.LU R6, [R1+0x15c] ;  /* 0x00015c0001067983 */ /* 0x000ee80000300800 */
[----:B------:R0:W-:Y:S04]  /*6b00*/  STL [R1+0x9c], R9 ;  /* 0x00009c0901007387 */ /* 0x0001e80000100800 */
[----:B0-----:R-:W4:Y:S04]  /*6b10*/  LDL.LU R9, [R1+0x164] ;  /* 0x0001640001097983 */ /* 0x001f280000300800 */
[----:B------:R-:W4:Y:S04]  /*6b20*/  LDL.LU R25, [R1+0x120] ;  /* 0x0001200001197983 */ /* 0x000f280000300800 */
[----:B------:R0:W-:Y:S04]  /*6b30*/  STL [R1+0x90], R21 ;  /* 0x0000901501007387 */ /* 0x0001e80000100800 */
[----:B------:R-:W4:Y:S04]  /*6b40*/  LDL.LU R24, [R1+0x144] ;  /* 0x0001440001187983 */ /* 0x000f280000300800 */
[----:B------:R1:W-:Y:S04]  /*6b50*/  STL [R1+0x94], R20 ;  /* 0x0000941401007387 */ /* 0x0003e80000100800 */
[----:B------:R-:W4:Y:S04]  /*6b60*/  LDL.LU R23, [R1+0x148] ;  /* 0x0001480001177983 */ /* 0x000f280000300800 */
[----:B------:R1:W-:Y:S04]  /*6b70*/  STL [R1+0x78], R19 ;  /* 0x0000781301007387 */ /* 0x0003e80000100800 */
[----:B------:R-:W4:Y:S04]  /*6b80*/  LDL.LU R22, [R1+0x128] ;  /* 0x0001280001167983 */ /* 0x000f280000300800 */
[----:B0-----:R-:W4:Y:S04]  /*6b90*/  LDL.LU R21, [R1+0x130] ;  /* 0x0001300001157983 */ /* 0x001f280000300800 */
[----:B------:R-:W-:Y:S04]  /*6ba0*/  STL [R1+0x84], R18 ;  /* 0x0000841201007387 */ /* 0x000fe80000100800 */
[----:B-1----:R-:W4:Y:S01]  /*6bb0*/  LDL.LU R20, [R1+0xec] ;  /* 0x0000ec0001147983 */ /* 0x002f220000300800 */
[----:B------:R-:W-:-:S02]  /*6bc0*/  ISETP.GT.U32.AND P5, PT, R15, R17, PT ;  /* 0x000000110f00720c */ /* 0x000fc40003fa4070 */
[C---:B------:R-:W-:Y:S01]  /*6bd0*/  ISETP.GT.U32.AND P6, PT, R15.reuse, R5, PT ;  /* 0x000000050f00720c */ /* 0x040fe20003fc4070 */
[----:B------:R-:W4:Y:S01]  /*6be0*/  LDL.LU R19, [R1+0x10c] ;  /* 0x00010c0001137983 */ /* 0x000f220000300800 */
[----:B------:R-:W-:-:S09]  /*6bf0*/  ISETP.GT.U32.AND P1, PT, R15, R16, PT ;  /* 0x000000100f00720c */ /* 0x000fd20003f24070 */
[--C-:B------:R-:W-:Y:S01]  /*6c00*/  @!P5 IMAD.IADD R17, R17, 0x1, -R15.reuse ;  /* 0x000000011111d824 */ /* 0x100fe200078e0a0f */
[----:B------:R-:W-:Y:S01]  /*6c10*/  ISETP.GT.U32.AND P5, PT, R15, R2, PT ;  /* 0x000000020f00720c */ /* 0x000fe20003fa4070 */
[----:B------:R-:W-:-:S03]  /*6c20*/  @!P6 IMAD.IADD R5, R5, 0x1, -R15 ;  /* 0x000000010505e824 */ /* 0x000fc600078e0a0f */
[C---:B------:R-:W-:Y:S02]  /*6c30*/  ISETP.GT.U32.AND P6, PT, R15.reuse, R17, PT ;  /* 0x000000110f00720c */ /* 0x040fe40003fc4070 */
[C---:B------:R-:W-:Y:S02]  /*6c40*/  ISETP.GT.U32.AND P3, PT, R15.reuse, R11, PT ;  /* 0x0000000b0f00720c */ /* 0x040fe40003f64070 */
[----:B------:R-:W-:-:S05]  /*6c50*/  ISETP.GT.U32.AND P4, PT, R15, R10, PT ;  /* 0x0000000a0f00720c */ /* 0x000fca0003f84070 */
[----:B------:R-:W-:Y:S01]  /*6c60*/  @!P5 IMAD.IADD R2, R2, 0x1, -R15 ;  /* 0x000000010202d824 */ /* 0x000fe200078e0a0f */
[----:B------:R-:W-:-:S03]  /*6c70*/  ISETP.GT.U32.AND P0, PT, R15, R8, PT ;  /* 0x000000080f00720c */ /* 0x000fc60003f04070 */
[--C-:B------:R-:W-:Y:S01]  /*6c80*/  @!P6 IMAD.IADD R17, R17, 0x1, -R15.reuse ;  /* 0x000000011111e824 */ /* 0x100fe200078e0a0f */
[C---:B------:R-:W-:Y:S01]  /*6c90*/  ISETP.GT.U32.AND P6, PT, R15.reuse, R2, PT ;  /* 0x000000020f00720c */ /* 0x040fe20003fc4070 */
[--C-:B------:R-:W-:Y:S01]  /*6ca0*/  @!P1 IMAD.IADD R16, R16, 0x1, -R15.reuse ;  /* 0x0000000110109824 */ /* 0x100fe200078e0a0f */
[----:B------:R-:W-:Y:S01]  /*6cb0*/  ISETP.GT.U32.AND P1, PT, R15, R29, PT ;  /* 0x0000001d0f00720c */ /* 0x000fe20003f24070 */
[--C-:B------:R-:W-:Y:S01]  /*6cc0*/  @!P3 IMAD.IADD R11, R11, 0x1, -R15.reuse ;  /* 0x000000010b0bb824 */ /* 0x100fe200078e0a0f */
[C---:B------:R-:W-:Y:S01]  /*6cd0*/  ISETP.GT.U32.AND P3, PT, R15.reuse, R3, PT ;  /* 0x000000030f00720c */ /* 0x040fe20003f64070 */
[--C-:B------:R-:W-:Y:S01]  /*6ce0*/  @!P4 IMAD.IADD R10, R10, 0x1, -R15.reuse ;  /* 0x000000010a0ac824 */ /* 0x100fe200078e0a0f */
[----:B------:R0:W-:Y:S01]  /*6cf0*/  STL [R1+0x88], R17 ;  /* 0x0000881101007387 */ /* 0x0001e20000100800 */
[----:B------:R-:W-:Y:S02]  /*6d00*/  ISETP.GT.U32.AND P2, PT, R15, R7, PT ;  /* 0x000000070f00720c */ /* 0x000fe40003f44070 */
[----:B------:R-:W-:-:S04]  /*6d10*/  @!P0 IMAD.IADD R8, R8, 0x1, -R15 ;  /* 0x0000000108088824 */ /* 0x000fc800078e0a0f */
[--C-:B------:R-:W-:Y:S01]  /*6d20*/  @!P6 IMAD.IADD R2, R2, 0x1, -R15.reuse ;  /* 0x000000010202e824 */ /* 0x100fe200078e0a0f */
[----:B0-----:R-:W4:Y:S01]  /*6d30*/  LDL.LU R17, [R1+0x110] ;  /* 0x0001100001117983 */ /* 0x001f220000300800 */
[--C-:B------:R-:W-:Y:S02]  /*6d40*/  @!P1 IMAD.IADD R29, R29, 0x1, -R15.reuse ;  /* 0x000000011d1d9824 */ /* 0x100fe400078e0a0f */
[--C-:B------:R-:W-:Y:S01]  /*6d50*/  @!P3 IMAD.IADD R3, R3, 0x1, -R15.reuse ;  /* 0x000000010303b824 */ /* 0x100fe200078e0a0f */
[----:B------:R-:W-:Y:S02]  /*6d60*/  ISETP.GT.U32.AND P5, PT, R15, R5, PT ;  /* 0x000000050f00720c */ /* 0x000fe40003fa4070 */
[--C-:B------:R-:W-:Y:S01]  /*6d70*/  @!P2 IMAD.IADD R7, R7, 0x1, -R15.reuse ;  /* 0x000000010707a824 */ /* 0x100fe200078e0a0f */
[----:B------:R0:W-:Y:S04]  /*6d80*/  STL [R1+0x7c], R16 ;  /* 0x00007c1001007387 */ /* 0x0001e80000100800 */
[----:B------:R-:W-:Y:S04]  /*6d90*/  STL [R1+0x80], R11 ;  /* 0x0000800b01007387 */ /* 0x000fe80000100800 */
[----:B------:R1:W-:Y:S02]  /*6da0*/  STL [R1+0x6c], R10 ;  /* 0x00006c0a01007387 */ /* 0x0003e40000100800 */
[----:B------:R-:W-:-:S02]  /*6db0*/  @!P5 IMAD.IADD R5, R5, 0x1, -R15 ;  /* 0x000000010505d824 */ /* 0x000fc400078e0a0f */
[----:B------:R0:W-:Y:S04]  /*6dc0*/  STL [R1+0x74], R8 ;  /* 0x0000740801007387 */ /* 0x0001e80000100800 */
[----:B------:R-:W-:Y:S04]  /*6dd0*/  STL [R1+0x1a4], R7 ;  /* 0x0001a40701007387 */ /* 0x000fe80000100800 */
[----:B------:R-:W4:Y:S04]  /*6de0*/  LDL.LU R18, [R1+0xf4] ;  /* 0x0000f40001127983 */ /* 0x000f280000300800 */
[----:B------:R-:W-:Y:S04]  /*6df0*/  STL [R1+0x70], R5 ;  /* 0x0000700501007387 */ /* 0x000fe80000100800 */
[----:B0-----:R-:W4:Y:S04]  /*6e00*/  LDL.LU R16, [R1+0xfc] ;  /* 0x0000fc0001107983 */ /* 0x001f280000300800 */
[----:B-1----:R-:W4:Y:S04]  /*6e10*/  LDL.LU R10, [R1+0x24] ;  /* 0x00002400010a7983 */ /* 0x002f280000300800 */
[----:B------:R-:W-:Y:S04]  /*6e20*/  STL [R1+0x190], R2 ;  /* 0x0001900201007387 */ /* 0x000fe80000100800 */
[----:B------:R-:W4:Y:S01]  /*6e30*/  LDL.LU R8, [R1+0xd4] ;  /* 0x0000d40001087983 */ /* 0x000f220000300800 */
[----:B--2---:R-:W-:-:S02]  /*6e40*/  ISETP.GT.U32.AND P4, PT, R15, R4, PT ;  /* 0x000000040f00720c */ /* 0x004fc40003f84070 */
[----:B---3--:R-:W-:-:S11]  /*6e50*/  ISETP.GT.U32.AND P0, PT, R15, R6, PT ;  /* 0x000000060f00720c */ /* 0x008fd60003f04070 */
[----:B------:R-:W-:Y:S01]  /*6e60*/  @!P4 IMAD.IADD R4, R4, 0x1, -R15 ;  /* 0x000000010404c824 */ /* 0x000fe200078e0a0f */
[C---:B----4-:R-:W-:Y:S02]  /*6e70*/  ISETP.GT.U32.AND P2, PT, R15.reuse, R9, PT ;  /* 0x000000090f00720c */ /* 0x050fe40003f44070 */
[C---:B------:R-:W-:Y:S02]  /*6e80*/  ISETP.GT.U32.AND P6, PT, R15.reuse, R24, PT ;  /* 0x000000180f00720c */ /* 0x040fe40003fc4070 */
[C---:B------:R-:W-:Y:S02]  /*6e90*/  ISETP.GT.U32.AND P1, PT, R15.reuse, R23, PT ;  /* 0x000000170f00720c */ /* 0x040fe40003f24070 */
[C---:B------:R-:W-:Y:S02]  /*6ea0*/  ISETP.GT.U32.AND P3, PT, R15.reuse, R22, PT ;  /* 0x000000160f00720c */ /* 0x040fe40003f64070 */
[----:B------:R-:W-:-:S07]  /*6eb0*/  ISETP.GT.U32.AND P4, PT, R15, R21, PT ;  /* 0x000000150f00720c */ /* 0x000fce0003f84070 */
[--C-:B------:R-:W-:Y:S01]  /*6ec0*/  @!P6 IMAD.IADD R24, R24, 0x1, -R15.reuse ;  /* 0x000000011818e824 */ /* 0x100fe200078e0a0f */
[----:B------:R-:W-:Y:S01]  /*6ed0*/  ISETP.GT.U32.AND P6, PT, R15, R29, PT ;  /* 0x0000001d0f00720c */ /* 0x000fe20003fc4070 */
[--C-:B------:R-:W-:Y:S02]  /*6ee0*/  @!P0 IMAD.IADD R6, R6, 0x1, -R15.reuse ;  /* 0x0000000106068824 */ /* 0x100fe400078e0a0f */
[--C-:B------:R-:W-:Y:S01]  /*6ef0*/  @!P1 IMAD.IADD R23, R23, 0x1, -R15.reuse ;  /* 0x0000000117179824 */ /* 0x100fe200078e0a0f */
[C---:B------:R-:W-:Y:S02]  /*6f00*/  ISETP.GT.U32.AND P1, PT, R15.reuse, R3, PT ;  /* 0x000000030f00720c */ /* 0x040fe40003f24070 */
[C---:B------:R-:W-:Y:S01]  /*6f10*/  ISETP.GT.U32.AND P0, PT, R15.reuse, R20, PT ;  /* 0x000000140f00720c */ /* 0x040fe20003f04070 */
[--C-:B------:R-:W-:Y:S01]  /*6f20*/  @!P3 IMAD.IADD R22, R22, 0x1, -R15.reuse ;  /* 0x000000011616b824 */ /* 0x100fe200078e0a0f */
[----:B------:R-:W-:Y:S01]  /*6f30*/  ISETP.GT.U32.AND P3, PT, R15, R4, PT ;  /* 0x000000040f00720c */ /* 0x000fe20003f64070 */
[----:B------:R-:W-:-:S02]  /*6f40*/  @!P2 IMAD.IADD R9, R9, 0x1, -R15 ;  /* 0x000000010909a824 */ /* 0x000fc400078e0a0f */
[--C-:B------:R-:W-:Y:S01]  /*6f50*/  @!P4 IMAD.IADD R21, R21, 0x1, -R15.reuse ;  /* 0x000000011515c824 */ /* 0x100fe200078e0a0f */
[----:B------:R-:W-:Y:S01]  /*6f60*/  ISETP.GT.U32.AND P4, PT, R15, R6, PT ;  /* 0x000000060f00720c */ /* 0x000fe20003f84070 */
[----:B------:R-:W-:-:S04]  /*6f70*/  @!P6 IMAD.IADD R29, R29, 0x1, -R15 ;  /* 0x000000011d1de824 */ /* 0x000fc800078e0a0f */
[--C-:B------:R-:W-:Y:S02]  /*6f80*/  @!P1 IMAD.IADD R3, R3, 0x1, -R15.reuse ;  /* 0x0000000103039824 */ /* 0x100fe400078e0a0f */
[--C-:B------:R-:W-:Y:S01]  /*6f90*/  @!P0 IMAD.IADD R20, R20, 0x1, -R15.reuse ;  /* 0x0000000114148824 */ /* 0x100fe200078e0a0f */
[----:B------:R-:W-:Y:S01]  /*6fa0*/  ISETP.GT.U32.AND P0, PT, R15, R9, PT ;  /* 0x000000090f00720c */ /* 0x000fe20003f04070 */
[----:B------:R0:W-:Y:S01]  /*6fb0*/  STL [R1+0x154], R29 ;  /* 0x0001541d01007387 */ /* 0x0001e20000100800 */
[----:B------:R-:W-:-:S03]  /*6fc0*/  @!P3 IMAD.IADD R4, R4, 0x1, -R15 ;  /* 0x000000010404b824 */ /* 0x000fc600078e0a0f */
[--C-:B------:R-:W-:Y:S01]  /*6fd0*/  @!P4 IMAD.IADD R6, R6, 0x1, -R15.reuse ;  /* 0x000000010606c824 */ /* 0x100fe200078e0a0f */
[----:B0-----:R-:W2:Y:S04]  /*6fe0*/  LDL.LU R29, [R1+0xdc] ;  /* 0x0000dc00011d7983 */ /* 0x001ea80000300800 */
[----:B------:R-:W3:Y:S04]  /*6ff0*/  LDL.LU R2, [R1+0x20] ;  /* 0x0000200001027983 */ /* 0x000ee80000300800 */
[----:B------:R0:W-:Y:S01]  /*7000*/  STL [R1+0x170], R3 ;  /* 0x0001700301007387 */ /* 0x0001e20000100800 */
[----:B------:R-:W-:-:S03]  /*7010*/  @!P0 IMAD.IADD R9, R9, 0x1, -R15 ;  /* 0x0000000109098824 */ /* 0x000fc600078e0a0f */
[----:B0-----:R-:W4:Y:S04]  /*7020*/  LDL.LU R3, [R1+0x1c] ;  /* 0x00001c0001037983 */ /* 0x001f280000300800 */
[----:B------:R0:W-:Y:S04]  /*7030*/  STL [R1+0x178], R4 ;  /* 0x0001780401007387 */ /* 0x0001e80000100800 */
[----:B0-----:R-:W4:Y:S04]  /*7040*/  LDL.LU R4, [R1+0x18] ;  /* 0x0000180001047983 */ /* 0x001f280000300800 */
[----:B------:R-:W4:Y:S04]  /*7050*/  LDL.LU R5, [R1+0x14] ;  /* 0x0000140001057983 */ /* 0x000f280000300800 */
[----:B------:R0:W-:Y:S04]  /*7060*/  STL [R1+0x15c], R6 ;  /* 0x00015c0601007387 */ /* 0x0001e80000100800 */
[----:B0-----:R-:W4:Y:S04]  /*7070*/  LDL.LU R6, [R1+0x10] ;  /* 0x0000100001067983 */ /* 0x001f280000300800 */
[----:B------:R-:W4:Y:S04]  /*7080*/  LDL.LU R7, [R1+0xc] ;  /* 0x00000c0001077983 */ /* 0x000f280000300800 */
[----:B------:R0:W-:Y:S04]  /*7090*/  STL [R1+0x164], R9 ;  /* 0x0001640901007387 */ /* 0x0001e80000100800 */
[----:B0-----:R-:W4:Y:S04]  /*70a0*/  LDL.LU R9, [R1+0x8] ;  /* 0x0000080001097983 */ /* 0x001f280000300800 */
[----:B------:R-:W4:Y:S01]  /*70b0*/  LDL.LU R11, [R1+0x4] ;  /* 0x00000400010b7983 */ /* 0x000f220000300800 */
[----:B------:R-:W-:-:S02]  /*70c0*/  ISETP.GT.U32.AND P5, PT, R15, R25, PT ;  /* 0x000000190f00720c */ /* 0x000fc40003fa4070 */
[----:B------:R-:W-:-:S11]  /*70d0*/  ISETP.GT.U32.AND P2, PT, R15, R19, PT ;  /* 0x000000130f00720c */ /* 0x000fd60003f44070 */
[--C-:B------:R-:W-:Y:S01]  /*70e0*/  @!P5 IMAD.IADD R25, R25, 0x1, -R15.reuse ;  /* 0x000000011919d824 */ /* 0x100fe200078e0a0f */
[----:B------:R-:W-:Y:S01]  /*70f0*/  ISETP.GT.U32.AND P5, PT, R15, R17, PT ;  /* 0x000000110f00720c */ /* 0x000fe20003fa4070 */
[----:B------:R-:W-:-:S03]  /*7100*/  @!P2 IMAD.IADD R19, R19, 0x1, -R15 ;  /* 0x000000011313a824 */ /* 0x000fc600078e0a0f */
[C---:B------:R-:W-:Y:S02]  /*7110*/  ISETP.GT.U32.AND P2, PT, R15.reuse, R25, PT ;  /* 0x000000190f00720c */ /* 0x040fe40003f44070 */
[C---:B------:R-:W-:Y:S02]  /*7120*/  ISETP.GT.U32.AND P1, PT, R15.reuse, R23, PT ;  /* 0x000000170f00720c */ /* 0x040fe40003f24070 */
[----:B------:R-:W-:-:S05]  /*7130*/  ISETP.GT.U32.AND P3, PT, R15, R22, PT ;  /* 0x000000160f00720c */ /* 0x000fca0003f64070 */
[--C-:B------:R-:W-:Y:S01]  /*7140*/  @!P5 IMAD.IADD R17, R17, 0x1, -R15.reuse ;  /* 0x000000011111d824 */ /* 0x100fe200078e0a0f */
[C---:B------:R-:W-:Y:S02]  /*7150*/  ISETP.GT.U32.AND P5, PT, R15.reuse, R24, PT ;  /* 0x000000180f00720c */ /* 0x040fe40003fa4070 */
[----:B------:R-:W-:Y:S01]  /*7160*/  ISETP.GT.U32.AND P4, PT, R15, R21, PT ;  /* 0x000000150f00720c */ /* 0x000fe20003f84070 */
[--C-:B------:R-:W-:Y:S01]  /*7170*/  @!P2 IMAD.IADD R25, R25, 0x1, -R15.reuse ;  /* 0x000000011919a824 */ /* 0x100fe200078e0a0f */
[C---:B------:R-:W-:Y:S02]  /*7180*/  ISETP.GT.U32.AND P0, PT, R15.reuse, R20, PT ;  /* 0x000000140f00720c */ /* 0x040fe40003f04070 */
[----:B------:R-:W-:Y:S01]  /*7190*/  ISETP.GT.U32.AND P2, PT, R15, R19, PT ;  /* 0x000000130f00720c */ /* 0x000fe20003f44070 */
[--C-:B------:R-:W-:Y:S01]  /*71a0*/  @!P1 IMAD.IADD R23, R23, 0x1, -R15.reuse ;  /* 0x0000000117179824 */ /* 0x100fe200078e0a0f */
[C---:B------:R-:W-:Y:S01]  /*71b0*/  ISETP.GT.U32.AND P6, PT, R15.reuse, R17, PT ;  /* 0x000000110f00720c */ /* 0x040fe20003fc4070 */
[----:B------:R-:W-:Y:S01]  /*71c0*/  @!P3 IMAD.IADD R22, R22, 0x1, -R15 ;  /* 0x000000011616b824 */ /* 0x000fe200078e0a0f */
[----:B------:R-:W-:-:S03]  /*71d0*/  ISETP.GT.U32.AND P1, PT, R15, R16, PT ;  /* 0x000000100f00720c */ /* 0x000fc60003f24070 */
[--C-:B------:R-:W-:Y:S01]  /*71e0*/  @!P5 IMAD.IADD R24, R24, 0x1, -R15.reuse ;  /* 0x000000011818d824 */ /* 0x100fe200078e0a0f */
[C---:B------:R-:W-:Y:S02]  /*71f0*/  ISETP.GT.U32.AND P5, PT, R15.reuse, R18, PT ;  /* 0x000000120f00720c */ /* 0x040fe40003fa4070 */
[----:B------:R-:W-:Y:S01]  /*7200*/  ISETP.GT.U32.AND P3, PT, R15, R10, PT ;  /* 0x0000000a0f00720c */ /* 0x000fe20003f64070 */
[--C-:B------:R-:W-:Y:S01]  /*7210*/  @!P4 IMAD.IADD R21, R21, 0x1, -R15.reuse ;  /* 0x000000011515c824 */ /* 0x100fe200078e0a0f */
[----:B------:R-:W-:Y:S01]  /*7220*/  ISETP.GT.U32.AND P4, PT, R15, R8, PT ;  /* 0x000000080f00720c */ /* 0x000fe20003f84070 */
[--C-:B------:R-:W-:Y:S02]  /*7230*/  @!P0 IMAD.IADD R20, R20, 0x1, -R15.reuse ;  /* 0x0000000114148824 */ /* 0x100fe400078e0a0f */
[--C-:B------:R-:W-:Y:S02]  /*7240*/  @!P2 IMAD.IADD R19, R19, 0x1, -R15.reuse ;  /* 0x000000011313a824 */ /* 0x100fe400078e0a0f */
[----:B------:R-:W-:-:S02]  /*7250*/  @!P6 IMAD.IADD R17, R17, 0x1, -R15 ;  /* 0x000000011111e824 */ /* 0x000fc400078e0a0f */
[--C-:B------:R-:W-:Y:S02]  /*7260*/  @!P1 IMAD.IADD R16, R16, 0x1, -R15.reuse ;  /* 0x0000000110109824 */ /* 0x100fe400078e0a0f */
[--C-:B------:R-:W-:Y:S02]  /*7270*/  @!P5 IMAD.IADD R18, R18, 0x1, -R15.reuse ;  /* 0x000000011212d824 */ /* 0x100fe400078e0a0f */
[--C-:B------:R-:W-:Y:S02]  /*7280*/  @!P3 IMAD.IADD R10, R10, 0x1, -R15.reuse ;  /* 0x000000010a0ab824 */ /* 0x100fe400078e0a0f */
[----:B------:R-:W-:Y:S01]  /*7290*/  @!P4 IMAD.IADD R8, R8, 0x1, -R15 ;  /* 0x000000010808c824 */ /* 0x000fe200078e0a0f */
[----:B------:R0:W-:Y:S04]  /*72a0*/  STL [R1+0x120], R25 ;  /* 0x0001201901007387 */ /* 0x0001e80000100800 */
[----:B0-----:R-:W4:Y:S04]  /*72b0*/  LDL.LU R25, [R1+0x28cc] ;  /* 0x0028cc0001197983 */ /* 0x001f280000300800 */
        /* <DEDUP_REMOVED lines=13> */
[----:B0-----:R-:W4:Y:S01]  /*7390*/  LDL.LU R17, [R1] ;  /* 0x0000000001117983 */ /* 0x001f220000300800 */
[----:B--2---:R-:W-:-:S02]  /*73a0*/  ISETP.GT.U32.AND P0, PT, R15, R29, PT ;  /* 0x0000001d0f00720c */ /* 0x004fc40003f04070 */
[C---:B---3--:R-:W-:Y:S02]  /*73b0*/  ISETP.GT.U32.AND P2, PT, R15.reuse, R2, PT ;  /* 0x000000020f00720c */ /* 0x048fe40003f44070 */
[----:B----4-:R-:W-:-:S09]  /*73c0*/  ISETP.GT.U32.AND P6, PT, R15, R3, PT ;  /* 0x000000030f00720c */ /* 0x010fd20003fc4070 */
[--C-:B------:R-:W-:Y:S02]  /*73d0*/  @!P0 IMAD.IADD R29, R29, 0x1, -R15.reuse ;  /* 0x000000011d1d8824 */ /* 0x100fe400078e0a0f */
[--C-:B------:R-:W-:Y:S01]  /*73e0*/  @!P2 IMAD.IADD R2, R2, 0x1, -R15.reuse ;  /* 0x000000010202a824 */ /* 0x100fe200078e0a0f */
[C---:B------:R-:W-:Y:S02]  /*73f0*/  ISETP.GT.U32.AND P5, PT, R15.reuse, R4, PT ;  /* 0x000000040f00720c */ /* 0x040fe40003fa4070 */
[----:B------:R-:W-:Y:S01]  /*7400*/  ISETP.GT.U32.AND P1, PT, R15, R5, PT ;  /* 0x000000050f00720c */ /* 0x000fe20003f24070 */
[----:B------:R-:W-:Y:S01]  /*7410*/  @!P6 IMAD.IADD R3, R3, 0x1, -R15 ;  /* 0x000000010303e824 */ /* 0x000fe200078e0a0f */
[C---:B------:R-:W-:Y:S02]  /*7420*/  ISETP.GT.U32.AND P6, PT, R15.reuse, R18, PT ;  /* 0x000000120f00720c */ /* 0x040fe40003fc4070 */
[C---:B------:R-:W-:Y:S02]  /*7430*/  ISETP.GT.U32.AND P3, PT, R15.reuse, R6, PT ;  /* 0x000000060f00720c */ /* 0x040fe40003f64070 */
[----:B------:R-:W-:-:S05]  /*7440*/  ISETP.GT.U32.AND P4, PT, R15, R7, PT ;  /* 0x000000070f00720c */ /* 0x000fca0003f84070 */
[--C-:B------:R-:W-:Y:S01]  /*7450*/  @!P5 IMAD.IADD R4, R4, 0x1, -R15.reuse ;  /* 0x000000010404d824 */ /* 0x100fe200078e0a0f */
[----:B------:R-:W-:Y:S01]  /*7460*/  ISETP.GT.U32.AND P5, PT, R15, R16, PT ;  /* 0x000000100f00720c */ /* 0x000fe20003fa4070 */
[--C-:B------:R-:W-:Y:S01]  /*7470*/  @!P1 IMAD.IADD R5, R5, 0x1, -R15.reuse ;  /* 0x0000000105059824 */ /* 0x100fe200078e0a0f */
[C---:B------:R-:W-:Y:S02]  /*7480*/  ISETP.GT.U32.AND P1, PT, R15.reuse, R10, PT ;  /* 0x0000000a0f00720c */ /* 0x040fe40003f24070 */
[C---:B------:R-:W-:Y:S02]  /*7490*/  ISETP.GT.U32.AND P0, PT, R15.reuse, R9, PT ;  /* 0x000000090f00720c */ /* 0x040fe40003f04070 */
[C---:B------:R-:W-:Y:S01]  /*74a0*/  ISETP.GT.U32.AND P2, PT, R15.reuse, R11, PT ;  /* 0x0000000b0f00720c */ /* 0x040fe20003f44070 */
[--C-:B------:R-:W-:Y:S01]  /*74b0*/  @!P3 IMAD.IADD R6, R6, 0x1, -R15.reuse ;  /* 0x000000010606b824 */ /* 0x100fe200078e0a0f */
[----:B------:R-:W-:Y:S01]  /*74c0*/  ISETP.GT.U32.AND P3, PT, R15, R8, PT ;  /* 0x000000080f00720c */ /* 0x000fe20003f64070 */
[--C-:B------:R-:W-:Y:S01]  /*74d0*/  @!P4 IMAD.IADD R7, R7, 0x1, -R15.reuse ;  /* 0x000000010707c824 */ /* 0x100fe200078e0a0f */
[----:B------:R-:W-:Y:S01]  /*74e0*/  ISETP.GT.U32.AND P4, PT, R15, R29, PT ;  /* 0x0000001d0f00720c */ /* 0x000fe20003f84070 */
[----:B------:R-:W-:-:S06]  /*74f0*/  @!P6 IMAD.IADD R18, R18, 0x1, -R15 ;  /* 0x000000011212e824 */ /* 0x000fcc00078e0a0f */
[--C-:B------:R-:W-:Y:S01]  /*7500*/  @!P0 IMAD.IADD R9, R9, 0x1, -R15.reuse ;  /* 0x0000000109098824 */ /* 0x100fe200078e0a0f */
[----:B------:R-:W-:Y:S01]  /*7510*/  ISETP.GT.U32.AND P0, PT, R15, R2, PT ;  /* 0x000000020f00720c */ /* 0x000fe20003f04070 */
[--C-:B------:R-:W-:Y:S02]  /*7520*/  @!P5 IMAD.IADD R16, R16, 0x1, -R15.reuse ;  /* 0x000000011010d824 */ /* 0x100fe400078e0a0f */
[--C-:B------:R-:W-:Y:S01]  /*7530*/  @!P2 IMAD.IADD R11, R11, 0x1, -R15.reuse ;  /* 0x000000010b0ba824 */ /* 0x100fe200078e0a0f */
[C---:B------:R-:W-:Y:S01]  /*7540*/  ISETP.GT.U32.AND P2, PT, R15.reuse, R3, PT ;  /* 0x000000030f00720c */ /* 0x040fe20003f44070 */
[--C-:B------:R-:W-:Y:S01]  /*7550*/  @!P1 IMAD.IADD R10, R10, 0x1, -R15.reuse ;  /* 0x000000010a0a9824 */ /* 0x100fe200078e0a0f */
[C---:B------:R-:W-:Y:S01]  /*7560*/  ISETP.GT.U32.AND P5, PT, R15.reuse, R4, PT ;  /* 0x000000040f00720c */ /* 0x040fe20003fa4070 */
[--C-:B------:R-:W-:Y:S01]  /*7570*/  @!P3 IMAD.IADD R8, R8, 0x1, -R15.reuse ;  /* 0x000000010808b824 */ /* 0x100fe200078e0a0f */
[C---:B------:R-:W-:Y:S01]  /*7580*/  ISETP.GT.U32.AND P1, PT, R15.reuse, R5, PT ;  /* 0x000000050f00720c */ /* 0x040fe20003f24070 */
[----:B------:R0:W-:Y:S01]  /*7590*/  STL [R1+0xf4], R18 ;  /* 0x0000f41201007387 */ /* 0x0001e20000100800 */
[----:B------:R-:W-:Y:S01]  /*75a0*/  ISETP.GT.U32.AND P3, PT, R15, R6, PT ;  /* 0x000000060f00720c */ /* 0x000fe20003f64070 */
[----:B------:R-:W-:-:S02]  /*75b0*/  @!P4 IMAD.IADD R29, R29, 0x1, -R15 ;  /* 0x000000011d1dc824 */ /* 0x000fc400078e0a0f */
[--C-:B------:R-:W-:Y:S01]  /*75c0*/  @!P0 IMAD.IADD R2, R2, 0x1, -R15.reuse ;  /* 0x0000000102028824 */ /* 0x100fe200078e0a0f */
[----:B0-----:R-:W2:Y:S04]  /*75d0*/  LDL.LU R18, [R1+0x28b0] ;  /* 0x0028b00001127983 */ /* 0x001ea80000300800 */
[----:B------:R0:W-:Y:S01]  /*75e0*/  STL [R1+0xfc], R16 ;  /* 0x0000fc1001007387 */ /* 0x0001e20000100800 */
[--C-:B------:R-:W-:Y:S02]  /*75f0*/  @!P2 IMAD.IADD R3, R3, 0x1, -R15.reuse ;  /* 0x000000010303a824 */ /* 0x100fe400078e0a0f */
[--C-:B------:R-:W-:Y:S01]  /*7600*/  @!P5 IMAD.IADD R4, R4, 0x1, -R15.reuse ;  /* 0x000000010404d824 */ /* 0x100fe200078e0a0f */
[----:B0-----:R-:W3:Y:S04]  /*7610*/  LDL.LU R16, [R1+0x28ac] ;  /* 0x0028ac0001107983 */ /* 0x001ee80000300800 */
[----:B------:R0:W-:Y:S01]  /*7620*/  STL [R1+0x24], R10 ;  /* 0x0000240a01007387 */ /* 0x0001e20000100800 */
[----:B------:R-:W-:-:S03]  /*7630*/  @!P1 IMAD.IADD R5, R5, 0x1, -R15 ;  /* 0x0000000105059824 */ /* 0x000fc600078e0a0f */
[----:B0-----:R-:W4:Y:S04]  /*7640*/  LDL.LU R10, [R1+0x28a8] ;  /* 0x0028a800010a7983 */ /* 0x001f280000300800 */
[----:B------:R0:W-:Y:S01]  /*7650*/  STL [R1+0xd4], R8 ;  /* 0x0000d40801007387 */ /* 0x0001e20000100800 */
[----:B------:R-:W-:-:S03]  /*7660*/  @!P3 IMAD.IADD R6, R6, 0x1, -R15 ;  /* 0x000000010606b824 */ /* 0x000fc600078e0a0f */
[----:B0-----:R-:W2:Y:S04]  /*7670*/  LDL.LU R8, [R1+0x28a4] ;  /* 0x0028a40001087983 */ /* 0x001ea80000300800 */
[----:B------:R0:W-:Y:S01]  /*7680*/  STL [R1+0xdc], R29 ;  /* 0x0000dc1d01007387 */ /* 0x0001e20000100800 */
[----:B------:R-:W-:-:S03]  /*7690*/  ISETP.GT.U32.AND P4, PT, R15, R7, PT ;  /* 0x000000070f00720c */ /* 0x000fc60003f84070 */
[----:B0-----:R-:W2:Y:S04]  /*76a0*/  LDL.LU R29, [R1+0x28a0] ;  /* 0x0028a000011d7983 */ /* 0x001ea80000300800 */
[----:B------:R0:W-:Y:S01]  /*76b0*/  STL [R1+0x20], R2 ;  /* 0x0000200201007387 */ /* 0x0001e20000100800 */
[----:B------:R-:W-:-:S03]  /*76c0*/  ISETP.GT.U32.AND P0, PT, R15, R9, PT ;  /* 0x000000090f00720c */ /* 0x000fc60003f04070 */
[----:B0-----:R-:W3:Y:S04]  /*76d0*/  LDL.LU R2, [R1+0x289c] ;  /* 0x00289c0001027983 */ /* 0x001ee80000300800 */
[----:B------:R0:W-:Y:S01]  /*76e0*/  STL [R1+0x1c], R3 ;  /* 0x00001c0301007387 */ /* 0x0001e20000100800 */
[----:B------:R-:W-:-:S03]  /*76f0*/  ISETP.GT.U32.AND P6, PT, R15, R11, PT ;  /* 0x0000000b0f00720c */ /* 0x000fc60003fc4070 */
[----:B0-----:R-:W4:Y:S04]  /*7700*/  LDL.LU R3, [R1+0x2898] ;  /* 0x0028980001037983 */ /* 0x001f280000300800 */
[----:B------:R0:W-:Y:S04]  /*7710*/  STL [R1+0x18], R4 ;  /* 0x0000180401007387 */ /* 0x0001e80000100800 */
[----:B0-----:R-:W4:Y:S04]  /*7720*/  LDL.LU R4, [R1+0x2894] ;  /* 0x0028940001047983 */ /* 0x001f280000300800 */
[----:B------:R0:W-:Y:S04]  /*7730*/  STL [R1+0x14], R5 ;  /* 0x0000140501007387 */ /* 0x0001e80000100800 */
[----:B0-----:R-:W4:Y:S04]  /*7740*/  LDL.LU R5, [R1+0x2890] ;  /* 0x0028900001057983 */ /* 0x001f280000300800 */
[----:B------:R0:W-:Y:S04]  /*7750*/  STL [R1+0x10], R6 ;  /* 0x0000100601007387 */ /* 0x0001e80000100800 */
[----:B0-----:R-:W4:Y:S01]  /*7760*/  LDL.LU R6, [R1+0x288c] ;  /* 0x00288c0001067983 */ /* 0x001f220000300800 */
[----:B------:R-:W-:-:S02]  /*7770*/  @!P4 IMAD.IADD R7, R7, 0x1, -R15 ;  /* 0x000000010707c824 */ /* 0x000fc400078e0a0f */
[--C-:B------:R-:W-:Y:S02]  /*7780*/  @!P0 IMAD.IADD R9, R9, 0x1, -R15.reuse ;  /* 0x0000000109098824 */ /* 0x100fe400078e0a0f */
[----:B------:R-:W-:Y:S01]  /*7790*/  @!P6 IMAD.IADD R11, R11, 0x1, -R15 ;  /* 0x000000010b0be824 */ /* 0x000fe200078e0a0f */
[----:B------:R0:W-:Y:S04]  /*77a0*/  STL [R1+0xc], R7 ;  /* 0x00000c0701007387 */ /* 0x0001e80000100800 */
[----:B0-----:R-:W4:Y:S04]  /*77b0*/  LDL.LU R7, [R1+0x2888] ;  /* 0x0028880001077983 */ /* 0x001f280000300800 */
[----:B------:R0:W-:Y:S04]  /*77c0*/  STL [R1+0x8], R9 ;  /* 0x0000080901007387 */ /* 0x0001e80000100800 */
[----:B0-----:R-:W4:Y:S04]  /*77d0*/  LDL.LU R9, [R1+0x2884] ;  /* 0x0028840001097983 */ /* 0x001f280000300800 */
[----:B------:R0:W-:Y:S04]  /*77e0*/  STL [R1+0x4], R11 ;  /* 0x0000040b01007387 */ /* 0x0001e80000100800 */
[----:B0-----:R-:W4:Y:S01]  /*77f0*/  LDL.LU R11, [R1+0x2880] ;  /* 0x00288000010b7983 */ /* 0x001f220000300800 */
[----:B------:R-:W-:-:S13]  /*7800*/  ISETP.GT.U32.AND P2, PT, R15, R17, PT ;  /* 0x000000110f00720c */ /* 0x000fda0003f44070 */
[----:B------:R-:W-:Y:S01]  /*7810*/  @!P2 IMAD.IADD R17, R17, 0x1, -R15 ;  /* 0x000000011111a824 */ /* 0x000fe200078e0a0f */
[C---:B--2---:R-:W-:Y:S02]  /*7820*/  ISETP.GT.U32.AND P5, PT, R15.reuse, R29, PT ;  /* 0x0000001d0f00720c */ /* 0x044fe40003fa4070 */
[----:B---3--:R-:W-:-:S11]  /*7830*/  ISETP.GT.U32.AND P1, PT, R15, R2, PT ;  /* 0x000000020f00720c */ /* 0x008fd60003f24070 */
[--C-:B------:R-:W-:Y:S01]  /*7840*/  @!P5 IMAD.IADD R29, R29, 0x1, -R15.reuse ;  /* 0x000000011d1dd824 */ /* 0x100fe200078e0a0f */
[C---:B------:R-:W-:Y:S02]  /*7850*/  ISETP.GT.U32.AND P5, PT, R15.reuse, R8, PT ;  /* 0x000000080f00720c */ /* 0x040fe40003fa4070 */
[C---:B----4-:R-:W-:Y:S01]  /*7860*/  ISETP.GT.U32.AND P3, PT, R15.reuse, R3, PT ;  /* 0x000000030f00720c */ /* 0x050fe20003f64070 */
[----:B------:R-:W-:Y:S01]  /*7870*/  @!P1 IMAD.IADD R2, R2, 0x1, -R15 ;  /* 0x0000000102029824 */ /* 0x000fe200078e0a0f */
[----:B------:R-:W-:-:S11]  /*7880*/  ISETP.GT.U32.AND P4, PT, R15, R4, PT ;  /* 0x000000040f00720c */ /* 0x000fd60003f84070 */
[--C-:B------:R-:W-:Y:S01]  /*7890*/  @!P3 IMAD.IADD R3, R3, 0x1, -R15.reuse ;  /* 0x000000010303b824 */ /* 0x100fe200078e0a0f */
[C---:B------:R-:W-:Y:S02]  /*78a0*/  ISETP.GT.U32.AND P3, PT, R15.reuse, R10, PT ;  /* 0x0000000a0f00720c */ /* 0x040fe40003f64070 */
[C---:B------:R-:W-:Y:S02]  /*78b0*/  ISETP.GT.U32.AND P6, PT, R15.reuse, R6, PT ;  /* 0x000000060f00720c */ /* 0x040fe40003fc4070 */
[----:B------:R-:W-:Y:S01]  /*78c0*/  ISETP.GT.U32.AND P0, PT, R15, R5, PT ;  /* 0x000000050f00720c */ /* 0x000fe20003f04070 */
[----:B------:R-:W-:-:S10]  /*78d0*/  @!P4 IMAD.IADD R4, R4, 0x1, -R15 ;  /* 0x000000010404c824 */ /* 0x000fd400078e0a0f */
[--C-:B------:R-:W-:Y:S01]  /*78e0*/  @!P6 IMAD.IADD R6, R6, 0x1, -R15.reuse ;  /* 0x000000010606e824 */ /* 0x100fe200078e0a0f */
[C---:B------:R-:W-:Y:S02]  /*78f0*/  ISETP.GT.U32.AND P6, PT, R15.reuse, R17, PT ;  /* 0x000000110f00720c */ /* 0x040fe40003fc4070 */
[----:B------:R-:W-:Y:S01]  /*7900*/  ISETP.GT.U32.AND P2, PT, R15, R7, PT ;  /* 0x000000070f00720c */ /* 0x000fe20003f44070 */
[----:B------:R-:W-:Y:S01]  /*7910*/  @!P0 IMAD.IADD R5, R5, 0x1, -R15 ;  /* 0x0000000105058824 */ /* 0x000fe200078e0a0f */
[----:B------:R-:W-:-:S09]  /*7920*/  ISETP.GT.U32.AND P1, PT, R15, R9, PT ;  /* 0x000000090f00720c */ /* 0x000fd20003f24070 */
[--C-:B------:R-:W-:Y:S02]  /*7930*/  @!P6 IMAD.IADD R17, R17, 0x1, -R15.reuse ;  /* 0x000000011111e824 */ /* 0x100fe400078e0a0f */
[--C-:B------:R-:W-:Y:S01]  /*7940*/  @!P2 IMAD.IADD R7, R7, 0x1, -R15.reuse ;  /* 0x000000010707a824 */ /* 0x100fe200078e0a0f */
[C---:B------:R-:W-:Y:S02]  /*7950*/  ISETP.GT.U32.AND P2, PT, R15.reuse, R29, PT ;  /* 0x0000001d0f00720c */ /* 0x040fe40003f44070 */
[C---:B------:R-:W-:Y:S01]  /*7960*/  ISETP.GT.U32.AND P4, PT, R15.reuse, R11, PT ;  /* 0x0000000b0f00720c */ /* 0x040fe20003f84070 */
[--C-:B------:R-:W-:Y:S01]  /*7970*/  @!P5 IMAD.IADD R8, R8, 0x1, -R15.reuse ;  /* 0x000000010808d824 */ /* 0x100fe200078e0a0f */
[----:B------:R-:W-:Y:S01]  /*7980*/  ISETP.GT.U32.AND P5, PT, R15, R2, PT ;  /* 0x000000020f00720c */ /* 0x000fe20003fa4070 */
[--C-:B------:R-:W-:Y:S01]  /*7990*/  @!P1 IMAD.IADD R9, R9, 0x1, -R15.reuse ;  /* 0x0000000109099824 */ /* 0x100fe200078e0a0f */
[C---:B------:R-:W-:Y:S01]  /*79a0*/  ISETP.GT.U32.AND P1, PT, R15.reuse, R3, PT ;  /* 0x000000030f00720c */ /* 0x040fe20003f24070 */
[----:B------:R-:W-:Y:S01]  /*79b0*/  @!P3 IMAD.IADD R10, R10, 0x1, -R15 ;  /* 0x000000010a0ab824 */ /* 0x000fe200078e0a0f */
[----:B------:R0:W-:Y:S01]  /*79c0*/  STL [R1], R17 ;  /* 0x0000001101007387 */ /* 0x0001e20000100800 */
[----:B------:R-:W-:-:S06]  /*79d0*/  ISETP.GT.U32.AND P3, PT, R15, R4, PT ;  /* 0x000000040f00720c */ /* 0x000fcc0003f64070 */
[--C-:B------:R-:W-:Y:S01]  /*79e0*/  @!P4 IMAD.IADD R11, R11, 0x1, -R15.reuse ;  /* 0x000000010b0bc824 */ /* 0x100fe200078e0a0f */
[----:B------:R-:W-:Y:S01]  /*79f0*/  ISETP.GT.U32.AND P4, PT, R15, R5, PT ;  /* 0x000000050f00720c */ /* 0x000fe20003f84070 */
[----:B0-----:R-:W2:Y:S01]  /*7a00*/  LDL.LU R17, [R1+0x287c] ;  /* 0x00287c0001117983 */ /* 0x001ea20000300800 */
[--C-:B------:R-:W-:Y:S02]  /*7a10*/  @!P2 IMAD.IADD R29, R29, 0x1, -R15.reuse ;  /* 0x000000011d1da824 */ /* 0x100fe400078e0a0f */
[--C-:B------:R-:W-:Y:S02]  /*7a20*/  @!P5 IMAD.IADD R2, R2, 0x1, -R15.reuse ;  /* 0x000000010202d824 */ /* 0x100fe400078e0a0f */
[--C-:B------:R-:W-:Y:S02]  /*7a30*/  @!P1 IMAD.IADD R3, R3, 0x1, -R15.reuse ;  /* 0x0000000103039824 */ /* 0x100fe400078e0a0f */
[--C-:B------:R-:W-:Y:S01]  /*7a40*/  @!P3 IMAD.IADD R4, R4, 0x1, -R15.reuse ;  /* 0x000000010404b824 */ /* 0x100fe200078e0a0f */
[----:B------:R-:W-:Y:S04]  /*7a50*/  STL [R1+0x2860], R29 ;  /* 0x0028601d01007387 */ /* 0x000fe80000100800 */
[----:B------:R-:W-:Y:S01]  /*7a60*/  @!P4 IMAD.IADD R5, R5, 0x1, -R15 ;  /* 0x000000010505c824 */ /* 0x000fe200078e0a0f */
[----:B------:R-:W-:Y:S04]  /*7a70*/  STL [R1+0x2864], R2 ;  /* 0x0028640201007387 */ /* 0x000fe80000100800 */
[----:B------:R-:W-:Y:S04]  /*7a80*/  STL [R1+0x2868], R3 ;  /* 0x0028680301007387 */ /* 0x000fe80000100800 */
[----:B------:R0:W-:Y:S04]  /*7a90*/  STL [R1+0x286c], R4 ;  /* 0x00286c0401007387 */ /* 0x0001e80000100800 */
[----:B------:R-:W-:Y:S04]  /*7aa0*/  STL [R1+0x2870], R5 ;  /* 0x0028700501007387 */ /* 0x000fe80000100800 */
[----:B0-----:R-:W3:Y:S04]  /*7ab0*/  LDL.LU R4, [R1+0x68] ;  /* 0x0000680001047983 */ /* 0x001ee80000300800 */
[----:B------:R-:W4:Y:S04]  /*7ac0*/  LDL R2, [R1+0xbc8] ;  /* 0x000bc80001027983 */ /* 0x000f280000100800 */
[----:B------:R-:W4:Y:S01]  /*7ad0*/  LDL R29, [R1+0xbcc] ;  /* 0x000bcc00011d7983 */ /* 0x000f220000100800 */
[----:B------:R-:W-:Y:S01]  /*7ae0*/  ISETP.GT.U32.AND P0, PT, R15, R16, PT ;  /* 0x000000100f00720c */ /* 0x000fe20003f04070 */
[----:B------:R-:W-:-:S04]  /*7af0*/  IMAD.HI.U32 R14, R14, R28, RZ ;  /* 0x0000001c0e0e7227 */ /* 0x000fc800078e00ff */
[----:B------:R-:W-:Y:S01]  /*7b00*/  IMAD.MOV R14, RZ, RZ, -R14 ;  /* 0x000000ffff0e7224 */ /* 0x000fe200078e0a0e */
[----:B------:R-:W-:-:S03]  /*7b10*/  ISETP.GT.U32.AND P2, PT, R15, R7, PT ;  /* 0x000000070f00720c */ /* 0x000fc60003f44070 */
[C---:B------:R-:W-:Y:S01]  /*7b20*/  IMAD R28, R15.reuse, R14, R28 ;  /* 0x0000000e0f1c7224 */ /* 0x040fe200078e021c */
[C---:B------:R-:W-:Y:S01]  /*7b30*/  ISETP.GT.U32.AND P5, PT, R15.reuse, R8, PT ;  /* 0x000000080f00720c */ /* 0x040fe20003fa4070 */
[----:B------:R-:W0:Y:S02]  /*7b40*/  S2R R14, SR_TID.X ;  /* 0x00000000000e7919 */ /* 0x000e240000002100 */
[--C-:B------:R-:W-:Y:S01]  /*7b50*/  @!P0 IMAD.IADD R16, R16, 0x1, -R15.reuse ;  /* 0x0000000110108824 */ /* 0x100fe200078e0a0f */
[C---:B------:R-:W-:Y:S02]  /*7b60*/  ISETP.GT.U32.AND P0, PT, R15.reuse, R6, PT ;  /* 0x000000060f00720c */ /* 0x040fe40003f04070 */
[C---:B------:R-:W-:Y:S02]  /*7b70*/  ISETP.GT.U32.AND P1, PT, R15.reuse, R9, PT ;  /* 0x000000090f00720c */ /* 0x040fe40003f24070 */
[----:B------:R-:W-:Y:S01]  /*7b80*/  ISETP.GT.U32.AND P3, PT, R15, R10, PT ;  /* 0x0000000a0f00720c */ /* 0x000fe20003f64070 */
[----:B------:R-:W-:Y:S01]  /*7b90*/  @!P2 IMAD.IADD R7, R7, 0x1, -R15 ;  /* 0x000000010707a824 */ /* 0x000fe200078e0a0f */
[----:B------:R-:W-:-:S02]  /*7ba0*/  ISETP.GT.U32.AND P6, PT, R15, R11, PT ;  /* 0x0000000b0f00720c */ /* 0x000fc40003fc4070 */
[C---:B------:R-:W-:Y:S01]  /*7bb0*/  ISETP.GT.U32.AND P4, PT, R15.reuse, R16, PT ;  /* 0x000000100f00720c */ /* 0x040fe20003f84070 */
[--C-:B------:R-:W-:Y:S01]  /*7bc0*/  @!P5 IMAD.IADD R8, R8, 0x1, -R15.reuse ;  /* 0x000000010808d824 */ /* 0x100fe200078e0a0f */
[C---:B------:R-:W-:Y:S02]  /*7bd0*/  ISETP.GT.U32.AND P2, PT, R15.reuse, R18, PT ;  /* 0x000000120f00720c */ /* 0x040fe40003f44070 */
[----:B------:R-:W-:Y:S01]  /*7be0*/  ISETP.GT.U32.AND P5, PT, R15, R19, PT ;  /* 0x000000130f00720c */ /* 0x000fe20003fa4070 */
[--C-:B------:R-:W-:Y:S02]  /*7bf0*/  @!P0 IMAD.IADD R6, R6, 0x1, -R15.reuse ;  /* 0x0000000106068824 */ /* 0x100fe400078e0a0f */
[--C-:B------:R-:W-:Y:S01]  /*7c00*/  @!P1 IMAD.IADD R9, R9, 0x1, -R15.reuse ;  /* 0x0000000109099824 */ /* 0x100fe200078e0a0f */
[C---:B------:R-:W-:Y:S01]  /*7c10*/  ISETP.GT.U32.AND P1, PT, R15.reuse, R20, PT ;  /* 0x000000140f00720c */ /* 0x040fe20003f24070 */
[----:B------:R-:W-:Y:S01]  /*7c20*/  @!P3 IMAD.IADD R10, R10, 0x1, -R15 ;  /* 0x000000010a0ab824 */ /* 0x000fe200078e0a0f */
[----:B------:R-:W-:-:S02]  /*7c30*/  ISETP.GT.U32.AND P3, PT, R15, R21, PT ;  /* 0x000000150f00720c */ /* 0x000fc40003f64070 */
[----:B0-----:R-:W-:Y:S01]  /*7c40*/  LOP3.LUT R3, R14, 0x7, RZ, 0xc0, !PT ;  /* 0x000000070e037812 */ /* 0x001fe200078ec0ff */
[--C-:B------:R-:W-:Y:S01]  /*7c50*/  @!P6 IMAD.IADD R11, R11, 0x1, -R15.reuse ;  /* 0x000000010b0be824 */ /* 0x100fe200078e0a0f */
[C---:B------:R-:W-:Y:S01]  /*7c60*/  ISETP.GT.U32.AND P6, PT, R15.reuse, R22, PT ;  /* 0x000000160f00720c */ /* 0x040fe20003fc4070 */
[--C-:B------:R-:W-:Y:S01]  /*7c70*/  @!P4 IMAD.IADD R16, R16, 0x1, -R15.reuse ;  /* 0x000000011010c824 */ /* 0x100fe200078e0a0f */
[C---:B------:R-:W-:Y:S01]  /*7c80*/  ISETP.GT.U32.AND P4, PT, R15.reuse, R23, PT ;  /* 0x000000170f00720c */ /* 0x040fe20003f84070 */
[--C-:B------:R-:W-:Y:S01]  /*7c90*/  @!P2 IMAD.IADD R18, R18, 0x1, -R15.reuse ;  /* 0x000000011212a824 */ /* 0x100fe200078e0a0f */
[----:B------:R-:W-:Y:S01]  /*7ca0*/  ISETP.GT.U32.AND P2, PT, R15, R25, PT ;  /* 0x000000190f00720c */ /* 0x000fe20003f44070 */
[----:B------:R-:W-:Y:S01]  /*7cb0*/  @!P5 IMAD.IADD R19, R19, 0x1, -R15 ;  /* 0x000000011313d824 */ /* 0x000fe200078e0a0f */
[----:B------:R-:W-:Y:S01]  /*7cc0*/  ISETP.GT.U32.AND P5, PT, R15, R26, PT ;  /* 0x0000001a0f00720c */ /* 0x000fe20003fa4070 */
[----:B------:R-:W-:Y:S02]  /*7cd0*/  IMAD R3, R3, 0x210, RZ ;  /* 0x0000021003037824 */ /* 0x000fe400078e02ff */
[----:B------:R-:W-:-:S05]  /*7ce0*/  IMAD.SHL.U32 R14, R14, 0x2, RZ ;  /* 0x000000020e0e7824 */ /* 0x000fca00078e00ff */
[----:B------:R-:W-:Y:S01]  /*7cf0*/  LOP3.LUT R14, R3, 0x30, R14, 0x78, !PT ;  /* 0x00000030030e7812 */ /* 0x000fe200078e780e */
[--C-:B------:R-:W-:Y:S01]  /*7d00*/  @!P1 IMAD.IADD R20, R20, 0x1, -R15.reuse ;  /* 0x0000000114149824 */ /* 0x100fe200078e0a0f */
[----:B------:R-:W-:Y:S01]  /*7d10*/  ISETP.GT.U32.AND P1, PT, R15, R27, PT ;  /* 0x0000001b0f00720c */ /* 0x000fe20003f24070 */
[--C-:B------:R-:W-:Y:S01]  /*7d20*/  @!P3 IMAD.IADD R21, R21, 0x1, -R15.reuse ;  /* 0x000000011515b824 */ /* 0x100fe200078e0a0f */
[----:B------:R-:W-:Y:S01]  /*7d30*/  ISETP.GT.U32.AND P3, PT, R15, R28, PT ;  /* 0x0000001c0f00720c */ /* 0x000fe20003f64070 */
[--C-:B------:R-:W-:Y:S02]  /*7d40*/  @!P6 IMAD.IADD R22, R22, 0x1, -R15.reuse ;  /* 0x000000011616e824 */ /* 0x100fe400078e0a0f */
[--C-:B------:R-:W-:Y:S01]  /*7d50*/  @!P4 IMAD.IADD R23, R23, 0x1, -R15.reuse ;  /* 0x000000011717c824 */ /* 0x100fe200078e0a0f */
[----:B------:R-:W-:Y:S01]  /*7d60*/  ISETP.GT.U32.AND P4, PT, R15, R18, PT ;  /* 0x000000120f00720c */ /* 0x000fe20003f84070 */
[--C-:B------:R-:W-:Y:S01]  /*7d70*/  @!P2 IMAD.IADD R25, R25, 0x1, -R15.reuse ;  /* 0x000000011919a824 */ /* 0x100fe200078e0a0f */
[C---:B------:R-:W-:Y:S01]  /*7d80*/  ISETP.GT.U32.AND P2, PT, R15.reuse, R20, PT ;  /* 0x000000140f00720c */ /* 0x040fe20003f44070 */
[----:B------:R-:W-:Y:S01]  /*7d90*/  @!P5 IMAD.IADD R26, R26, 0x1, -R15 ;  /* 0x000000011a1ad824 */ /* 0x000fe200078e0a0f */
[----:B------:R-:W-:-:S03]  /*7da0*/  ISETP.GT.U32.AND P5, PT, R15, R21, PT ;  /* 0x000000150f00720c */ /* 0x000fc60003fa4070 */
[--C-:B------:R-:W-:Y:S02]  /*7db0*/  @!P1 IMAD.IADD R27, R27, 0x1, -R15.reuse ;  /* 0x000000011b1b9824 */ /* 0x100fe400078e0a0f */
[--C-:B------:R-:W-:Y:S01]  /*7dc0*/  @!P3 IMAD.IADD R28, R28, 0x1, -R15.reuse ;  /* 0x000000011c1cb824 */ /* 0x100fe200078e0a0f */
[C---:B------:R-:W-:Y:S02]  /*7dd0*/  ISETP.GT.U32.AND P1, PT, R15.reuse, R22, PT ;  /* 0x000000160f00720c */ /* 0x040fe40003f24070 */
[C---:B------:R-:W-:Y:S01]  /*7de0*/  ISETP.GT.U32.AND P3, PT, R15.reuse, R23, PT ;  /* 0x000000170f00720c */ /* 0x040fe20003f64070 */
[--C-:B------:R-:W-:Y:S02]  /*7df0*/  @!P4 IMAD.IADD R18, R18, 0x1, -R15.reuse ;  /* 0x000000011212c824 */ /* 0x100fe400078e0a0f */
[--C-:B------:R-:W-:Y:S01]  /*7e00*/  @!P2 IMAD.IADD R20, R20, 0x1, -R15.reuse ;  /* 0x000000011414a824 */ /* 0x100fe200078e0a0f */
[----:B------:R-:W-:Y:S01]  /*7e10*/  ISETP.GT.U32.AND P2, PT, R15, R26, PT ;  /* 0x0000001a0f00720c */ /* 0x000fe20003f44070 */
[--C-:B------:R-:W-:Y:S01]  /*7e20*/  @!P5 IMAD.IADD R21, R21, 0x1, -R15.reuse ;  /* 0x000000011515d824 */ /* 0x100fe200078e0a0f */
[----:B------:R-:W-:Y:S01]  /*7e30*/  ISETP.GT.U32.AND P5, PT, R15, R28, PT ;  /* 0x0000001c0f00720c */ /* 0x000fe20003fa4070 */
[----:B------:R-:W-:Y:S04]  /*7e40*/  STL [R1+0x2874], R6 ;  /* 0x0028740601007387 */ /* 0x000fe80000100800 */
[--C-:B------:R-:W-:Y:S01]  /*7e50*/  @!P1 IMAD.IADD R22, R22, 0x1, -R15.reuse ;  /* 0x0000000116169824 */ /* 0x100fe200078e0a0f */
[----:B------:R0:W-:Y:S01]  /*7e60*/  STL [R1+0x2878], R7 ;  /* 0x0028780701007387 */ /* 0x0001e20000100800 */
[----:B------:R-:W-:-:S04]  /*7e70*/  @!P3 IMAD.IADD R23, R23, 0x1, -R15 ;  /* 0x000000011717b824 */ /* 0x000fc800078e0a0f */
[--C-:B------:R-:W-:Y:S02]  /*7e80*/  @!P2 IMAD.IADD R26, R26, 0x1, -R15.reuse ;  /* 0x000000011a1aa824 */ /* 0x100fe400078e0a0f */
[----:B------:R-:W-:Y:S01]  /*7e90*/  @!P5 IMAD.IADD R28, R28, 0x1, -R15 ;  /* 0x000000011c1cd824 */ /* 0x000fe200078e0a0f */
[----:B0-----:R-:W4:Y:S01]  /*7ea0*/  LDL R7, [R1+0x25dc] ;  /* 0x0025dc0001077983 */ /* 0x001f220000100800 */
[----:B--2---:R-:W-:-:S13]  /*7eb0*/  ISETP.GT.U32.AND P0, PT, R15, R17, PT ;  /* 0x000000110f00720c */ /* 0x004fda0003f04070 */
[----:B------:R-:W-:Y:S01]  /*7ec0*/  @!P0 IMAD.IADD R17, R17, 0x1, -R15 ;  /* 0x0000000111118824 */ /* 0x000fe200078e0a0f */
[----:B------:R-:W-:-:S04]  /*7ed0*/  ISETP.GT.U32.AND P0, PT, R15, R24, PT ;  /* 0x000000180f00720c */ /* 0x000fc80003f04070 */
[----:B------:R-:W-:Y:S02]  /*7ee0*/  ISETP.GT.U32.AND P6, PT, R15, R17, PT ;  /* 0x000000110f00720c */ /* 0x000fe40003fc4070 */
[----:B---3--:R-:W-:Y:S02]  /*7ef0*/  LOP3.LUT R3, R3, R4, RZ, 0x3c, !PT ;  /* 0x0000000403037212 */ /* 0x008fe400078e3cff */
[----:B------:R-:W0:Y:S05]  /*7f00*/  S2R R4, SR_TID.X ;  /* 0x0000000000047919 */ /* 0x000e2a0000002100 */
[----:B------:R-:W-:Y:S01]  /*7f10*/  @!P0 IMAD.IADD R24, R24, 0x1, -R15 ;  /* 0x0000000118188824 */ /* 0x000fe200078e0a0f */
[----:B------:R-:W-:-:S03]  /*7f20*/  ISETP.GT.U32.AND P0, PT, R15, R19, PT ;  /* 0x000000130f00720c */ /* 0x000fc60003f04070 */
[----:B------:R-:W-:Y:S01]  /*7f30*/  @!P6 IMAD.IADD R17, R17, 0x1, -R15 ;  /* 0x000000011111e824 */ /* 0x000fe200078e0a0f */
[C---:B------:R-:W-:Y:S02]  /*7f40*/  ISETP.GT.U32.AND P6, PT, R15.reuse, R27, PT ;  /* 0x0000001b0f00720c */ /* 0x040fe40003fc4070 */
[----:B------:R-:W-:-:S07]  /*7f50*/  ISETP.GT.U32.AND P4, PT, R15, R24, PT ;  /* 0x000000180f00720c */ /* 0x000fce0003f84070 */
[----:B------:R-:W-:Y:S01]  /*7f60*/  @!P0 IMAD.IADD R19, R19, 0x1, -R15 ;  /* 0x0000000113138824 */ /* 0x000fe200078e0a0f */
[----:B------:R-:W-:Y:S01]  /*7f70*/  ISETP.GT.U32.AND P0, PT, R15, R25, PT ;  /* 0x000000190f00720c */ /* 0x000fe20003f04070 */
[----:B0-----:R-:W-:Y:S01]  /*7f80*/  IMAD.SHL.U32 R5, R4, 0x100, RZ ;  /* 0x0000010004057824 */ /* 0x001fe200078e00ff */
[----:B----4-:R-:W-:Y:S02]  /*7f90*/  ISETP.GE.AND P1, PT, R2, RZ, PT ;  /* 0x000000ff0200720c */ /* 0x010fe40003f26270 */
[----:B------:R-:W-:Y:S01]  /*7fa0*/  ISETP.GE.AND P3, PT, R29, RZ, PT ;  /* 0x000000ff1d00720c */ /* 0x000fe20003f66270 */
[----:B------:R-:W2:Y:S01]  /*7fb0*/  LDL R2, [R1+0x25e0] ;  /* 0x0025e00001027983 */ /* 0x000ea20000100800 */
[----:B------:R-:W-:Y:S01]  /*7fc0*/  LOP3.LUT R5, R3, 0x1000, R5, 0xf8, !PT ;  /* 0x0000100003057812 */ /* 0x000fe200078ef805 */
[--C-:B------:R-:W-:Y:S02]  /*7fd0*/  @!P4 IMAD.IADD R24, R24, 0x1, -R15.reuse ;  /* 0x000000011818c824 */ /* 0x100fe400078e0a0f */
[----:B------:R-:W3:Y:S04]  /*7fe0*/  LDL R29, [R1+0x25e4] ;  /* 0x0025e400011d7983 */ /* 0x000ee80000100800 */
[----:B------:R-:W-:-:S02]  /*7ff0*/  @!P0 IMAD.IADD R25, R25, 0x1, -R15 ;  /* 0x0000000119198824 */ /* 0x000fc400078e0a0f */
[----:B------:R-:W-:Y:S01]  /*8000*/  @!P6 IMAD.IADD R27, R27, 0x1, -R15 ;  /* 0x000000011b1be824 */ /* 0x000fe200078e0a0f */
[----:B------:R-:W4:Y:S04]  /*8010*/  LDL R3, [R1+0x25d4] ;  /* 0x0025d40001037983 */ /* 0x000f280000100800 */
[----:B------:R0:W-:Y:S04]  /*8020*/  STL [R1+0x924], R5 ;  /* 0x0009240501007387 */ /* 0x0001e80000100800 */
[----:B------:R-:W3:Y:S01]  /*8030*/  LDL R15, [R1+0xbc4] ;  /* 0x000bc400010f7983 */ /* 0x000ee20000100800 */
[C---:B------:R-:W-:Y:S01]  /*8040*/  IMAD.SHL.U32 R6, R4.reuse, 0x80, RZ ;  /* 0x0000008004067824 */ /* 0x040fe200078e00ff */
[----:B------:R-:W-:Y:S01]  /*8050*/  ISETP.NE.AND P0, PT, RZ, c[0x0][0x178], PT ;  /* 0x00005e00ff007a0c */ /* 0x000fe20003f05270 */
[----:B------:R-:W-:Y:S01]  /*8060*/  @!P1 IMAD.MOV R13, RZ, RZ, -R13 ;  /* 0x000000ffff0d9224 */ /* 0x000fe200078e0a0d */
[----:B------:R-:W-:Y:S01]  /*8070*/  LOP3.LUT R4, R4, 0x7f, RZ, 0xc0, !PT ;  /* 0x0000007f04047812 */ /* 0x000fe200078ec0ff */
[----:B------:R-:W-:Y:S01]  /*8080*/  @!P3 IMAD.MOV R12, RZ, RZ, -R12 ;  /* 0x000000ffff0cb224 */ /* 0x000fe200078e0a0c */
[----:B------:R-:W-:-:S02]  /*8090*/  LOP3.LUT R6, R14, 0x1000, R6, 0xf8, !PT ;  /* 0x000010000e067812 */ /* 0x000fc400078ef806 */
[----:B------:R-:W-:Y:S01]  /*80a0*/  LOP3.LUT R14, RZ, c[0x0][0x178], RZ, 0x33, !PT ;  /* 0x00005e00ff0e7a12 */ /* 0x000fe200078e33ff */
[----:B0-----:R-:W-:Y:S02]  /*80b0*/  IMAD R5, R4, c[0x0][0x18c], RZ ;  /* 0x0000630004057a24 */ /* 0x001fe400078e02ff */
[----:B------:R-:W4:Y:S01]  /*80c0*/  LDL R4, [R1+0x25d0] ;  /* 0x0025d00001047983 */ /* 0x000f220000100800 */
[C---:B------:R-:W-:Y:S02]  /*80d0*/  SEL R13, R14.reuse, R13, !P0 ;  /* 0x0000000d0e0d7207 */ /* 0x040fe40004000000 */
[----:B------:R-:W-:-:S03]  /*80e0*/  SEL R12, R14, R12, !P0 ;  /* 0x0000000c0e0c7207 */ /* 0x000fc60004000000 */
[----:B------:R-:W-:Y:S01]  /*80f0*/  STL [R1+0x794], R13 ;  /* 0x0007940d01007387 */ /* 0x000fe20000100800 */
[----:B------:R-:W-:-:S03]  /*8100*/  IMAD.MOV.U32 R6, RZ, RZ, c[0x0][0x18c] ;  /* 0x00006300ff067624 */ /* 0x000fc600078e00ff */
[----:B------:R0:W-:Y:S02]  /*8110*/  STL [R1+0x790], R12 ;  /* 0x0007900c01007387 */ /* 0x0001e40000100800 */
[----:B0-----:R-:W-:-:S04]  /*8120*/  LEA R12, P1, R5, c[0x0][0x168], 0x1 ;  /* 0x00005a00050c7a11 */ /* 0x001fc800078208ff */
[----:B------:R-:W-:Y:S02]  /*8130*/  LEA.HI.X.SX32 R13, R5, c[0x0][0x16c], 0x1, P1 ;  /* 0x00005b00050d7a11 */ /* 0x000fe400008f0eff */
[----:B------:R-:W-:Y:S01]  /*8140*/  ISETP.GE.AND P5, PT, R7, RZ, PT ;  /* 0x000000ff0700720c */ /* 0x000fe20003fa6270 */
[----:B------:R-:W-:Y:S01]  /*8150*/  IMAD.MOV.U32 R7, RZ, RZ, R0 ;  /* 0x000000ffff077224 */ /* 0x000fe200078e0000 */
[----:B--2---:R-:W-:Y:S02]  /*8160*/  ISETP.GE.AND P3, PT, R2, RZ, PT ;  /* 0x000000ff0200720c */ /* 0x004fe40003f66270 */
[----:B------:R-:W2:Y:S01]  /*8170*/  LDL R2, [R1+0x25c8] ;  /* 0x0025c80001027983 */ /* 0x000ea20000100800 */
[----:B---3--:R-:W-:Y:S01]  /*8180*/  ISETP.GE.AND P4, PT, R15, RZ, PT ;  /* 0x000000ff0f00720c */ /* 0x008fe20003f86270 */
[----:B------:R-:W-:Y:S02]  /*8190*/  IMAD R15, R6, 0x80, R5 ;  /* 0x00000080060f7824 */ /* 0x000fe400078e0205 */
[----:B------:R-:W3:Y:S04]  /*81a0*/  LDL R6, [R1+0x25c4] ;  /* 0x0025c40001067983 */ /* 0x000ee80000100800 */
[----:B------:R-:W2:Y:S04]  /*81b0*/  LDL R5, [R1+0x25c0] ;  /* 0x0025c00001057983 */ /* 0x000ea80000100800 */
[----:B------:R0:W-:Y:S04]  /*81c0*/  STL.64 [R1+0x26d0], R12 ;  /* 0x0026d00c01007387 */ /* 0x0001e80000100a00 */
[----:B------:R-:W2:Y:S01]  /*81d0*/  LDL R0, [R1+0x25d8] ;  /* 0x0025d80001007983 */ /* 0x000ea20000100800 */
[----:B------:R-:W-:-:S02]  /*81e0*/  LEA R14, P2, R15, c[0x0][0x168], 0x1 ;  /* 0x00005a000f0e7a11 */ /* 0x000fc400078408ff */
[----:B------:R-:W-:Y:S02]  /*81f0*/  ISETP.GE.AND P1, PT, R29, RZ, PT ;  /* 0x000000ff1d00720c */ /* 0x000fe40003f26270 */
[----:B------:R-:W-:Y:S01]  /*8200*/  LEA.HI.X.SX32 R15, R15, c[0x0][0x16c], 0x1, P2 ;  /* 0x00005b000f0f7a11 */ /* 0x000fe200010f0eff */
[----:B------:R-:W3:Y:S01]  /*8210*/  LDL R29, [R1+0x25bc] ;  /* 0x0025bc00011d7983 */ /* 0x000ee20000100800 */
[----:B----4-:R-:W-:-:S03]  /*8220*/  ISETP.GE.AND P2, PT, R3, RZ, PT ;  /* 0x000000ff0300720c */ /* 0x010fc60003f46270 */
[----:B0-----:R-:W4:Y:S04]  /*8230*/  LDL R13, [R1+0x25cc] ;  /* 0x0025cc00010d7983 */ /* 0x001f280000100800 */
[----:B------:R-:W-:Y:S04]  /*8240*/  STL [R1+0x273c], R14 ;  /* 0x00273c0e01007387 */ /* 0x000fe80000100800 */
[----:B------:R-:W-:Y:S04]  /*8250*/  STL [R1+0x2738], R15 ;  /* 0x0027380f01007387 */ /* 0x000fe80000100800 */
[----:B------:R-:W3:Y:S04]  /*8260*/  LDL R3, [R1+0x25b8] ;  /* 0x0025b80001037983 */ /* 0x000ee80000100800 */
[----:B------:R-:W3:Y:S01]  /*8270*/  LDL.LU R12, [R1+0x64] ;  /* 0x00006400010c7983 */ /* 0x000ee20000300800 */
[----:B------:R-:W-:-:S05]  /*8280*/  @!P4 IMAD.MOV R7, RZ, RZ, -R7 ;  /* 0x000000ffff07c224 */ /* 0x000fca00078e0a07 */
[----:B------:R0:W-:Y:S04]  /*8290*/  STL [R1+0x1e8], R7 ;  /* 0x0001e80701007387 */ /* 0x0001e80000100800 */
[----:B0-----:R-:W4:Y:S01]  /*82a0*/  LDL.LU R7, [R1+0x2878] ;  /* 0x0028780001077983 */ /* 0x001f220000300800 */
[----:B--2---:R-:W-:-:S03]  /*82b0*/  ISETP.GE.AND P4, PT, R0, RZ, PT ;  /* 0x000000ff0000720c */ /* 0x004fc60003f86270 */
[----:B------:R-:W2:Y:S04]  /*82c0*/  LDL R0, [R1+0x25b4] ;  /* 0x0025b40001007983 */ /* 0x000ea80000100800 */
[----:B------:R-:W2:Y:S01]  /*82d0*/  LDL.LU R14, [R1+0x60] ;  /* 0x00006000010e7983 */ /* 0x000ea20000300800 */
[----:B---3--:R-:W-:Y:S01]  /*82e0*/  @!P5 IMAD.MOV R12, RZ, RZ, -R12 ;  /* 0x000000ffff0cd224 */ /* 0x008fe200078e0a0c */
[----:B----4-:R-:W-:Y:S02]  /*82f0*/  ISETP.GE.AND P5, PT, R13, RZ, PT ;  /* 0x000000ff0d00720c */ /* 0x010fe40003fa6270 */
[----:B------:R-:W3:Y:S04]  /*8300*/  LDL R13, [R1+0x25b0] ;  /* 0x0025b000010d7983 */ /* 0x000ee80000100800 */
[----:B------:R0:W-:Y:S04]  /*8310*/  STL [R1+0x1e4], R12 ;  /* 0x0001e40c01007387 */ /* 0x0001e80000100800 */
[----:B0-----:R-:W4:Y:S01]  /*8320*/  LDL.LU R12, [R1+0x5c] ;  /* 0x00005c00010c7983 */ /* 0x001f220000300800 */
[----:B--2---:R-:W-:Y:S01]  /*8330*/  @!P3 IMAD.MOV R14, RZ, RZ, -R14 ;  /* 0x000000ffff0eb224 */ /* 0x004fe200078e0a0e */
[----:B------:R-:W-:-:S02]  /*8340*/  ISETP.GE.AND P3, PT, R4, RZ, PT ;  /* 0x000000ff0400720c */ /* 0x000fc40003f66270 */
[----:B------:R-:W2:Y:S04]  /*8350*/  LDL R4, [R1+0x25ac] ;  /* 0x0025ac0001047983 */ /* 0x000ea80000100800 */
[----:B------:R0:W-:Y:S04]  /*8360*/  STL [R1+0x1e0], R14 ;  /* 0x0001e00e01007387 */ /* 0x0001e80000100800 */
[----:B0-----:R-:W2:Y:S01]  /*8370*/  LDL.LU R14, [R1+0x58] ;  /* 0x00005800010e7983 */ /* 0x001ea20000300800 */
[----:B----4-:R-:W-:Y:S01]  /*8380*/  @!P1 IMAD.MOV R12, RZ, RZ, -R12 ;  /* 0x000000ffff0c9224 */ /* 0x010fe200078e0a0c */
[----:B------:R-:W-:-:S02]  /*8390*/  ISETP.GE.AND P1, PT, R6, RZ, PT ;  /* 0x000000ff0600720c */ /* 0x000fc40003f26270 */
[----:B------:R-:W4:Y:S04]  /*83a0*/  LDL R6, [R1+0x25a8] ;  /* 0x0025a80001067983 */ /* 0x000f280000100800 */
[----:B------:R0:W-:Y:S04]  /*83b0*/  STL [R1+0x1dc], R12 ;  /* 0x0001dc0c01007387 */ /* 0x0001e80000100800 */
[----:B0-----:R-:W3:Y:S01]  /*83c0*/  LDL.LU R12, [R1+0x54] ;  /* 0x00005400010c7983 */ /* 0x001ee20000300800 */
[----:B--2---:R-:W-:Y:S01]  /*83d0*/  @!P2 IMAD.MOV R14, RZ, RZ, -R14 ;  /* 0x000000ffff0ea224 */ /* 0x004fe200078e0a0e */
[----:B------:R-:W-:-:S02]  /*83e0*/  ISETP.GE.AND P2, PT, R2, RZ, PT ;  /* 0x000000ff0200720c */ /* 0x000fc40003f46270 */
[----:B------:R-:W2:Y:S04]  /*83f0*/  LDL R2, [R1+0x25a4] ;  /* 0x0025a40001027983 */ /* 0x000ea80000100800 */
[----:B------:R0:W-:Y:S04]  /*8400*/  STL [R1+0x1d8], R14 ;  /* 0x0001d80e01007387 */ /* 0x0001e80000100800 */
[----:B0-----:R-:W2:Y:S01]  /*8410*/  LDL.LU R14, [R1+0x50] ;  /* 0x00005000010e7983 */ /* 0x001ea20000300800 */
[----:B---3--:R-:W-:Y:S01]  /*8420*/  @!P4 IMAD.MOV R12, RZ, RZ, -R12 ;  /* 0x000000ffff0cc224 */ /* 0x008fe200078e0a0c */
[----:B------:R-:W-:-:S02]  /*8430*/  ISETP.GE.AND P4, PT, R5, RZ, PT ;  /* 0x000000ff0500720c */ /* 0x000fc40003f86270 */
[----:B------:R-:W3:Y:S04]  /*8440*/  LDL R5, [R1+0x25a0] ;  /* 0x0025a00001057983 */ /* 0x000ee80000100800 */
        /* <DEDUP_REMOVED lines=28> */
[----:B----4-:R-:W-:-:S02]  /*8610*/  ISETP.GE.AND P5, PT, R6, RZ, PT ;  /* 0x000000ff0600720c */ /* 0x010fc40003fa6270 */
        /* <DEDUP_REMOVED lines=343> */
[----:B--2---:R-:W-:-:S05]  /*9b90*/  @!P4 IMAD.MOV R14, RZ, RZ, -R14 ;  /* 0x000000ffff0ec224 */ /* 0x004fca00078e0a0e */
[----:B------:R0:W-:Y:S04]  /*9ba0*/  STL [R1+0x5c], R14 ;  /* 0x00005c0e01007387 */ /* 0x0001e80000100800 */
[----:B0-----:R-:W2:Y:S01]  /*9bb0*/  LDL.LU R14, [R1+0x120] ;  /* 0x00012000010e7983 */ /* 0x001ea20000300800 */
[----:B------:R-:W-:-:S03]  /*9bc0*/  ISETP.GE.AND P4, PT, R0, RZ, PT ;  /* 0x000000ff0000720c */ /* 0x000fc60003f86270 */
[----:B------:R-:W2:Y:S01]  /*9bd0*/  LDL R0, [R1+0x2478] ;  /* 0x0024780001007983 */ /* 0x000ea20000100800 */
[----:B---3--:R-:W-:-:S05]  /*9be0*/  @!P5 IMAD.MOV R12, RZ, RZ, -R12 ;  /* 0x000000ffff0cd224 */ /* 0x008fca00078e0a0c */
[----:B------:R0:W-:Y:S04]  /*9bf0*/  STL [R1+0x58], R12 ;  /* 0x0000580c01007387 */ /* 0x0001e80000100800 */
[----:B0-----:R-:W3:Y:S01]  /*9c00*/  LDL.LU R12, [R1+0x144] ;  /* 0x00014400010c7983 */ /* 0x001ee20000300800 */
[----:B----4-:R-:W-:-:S03]  /*9c10*/  ISETP.GE.AND P5, PT, R13, RZ, PT ;  /* 0x000000ff0d00720c */ /* 0x010fc60003fa6270 */
[----:B------:R-:W4:Y:S01]  /*9c20*/  LDL R13, [R1+0x246c] ;  /* 0x00246c00010d7983 */ /* 0x000f220000100800 */
[----:B--2---:R-:W-:Y:S01]  /*9c30*/  @!P3 IMAD.MOV R14, RZ, RZ, -R14 ;  /* 0x000000ffff0eb224 */ /* 0x004fe200078e0a0e */
[----:B------:R-:W-:Y:S02]  /*9c40*/  ISETP.GE.AND P3, PT, R4, RZ, PT ;  /* 0x000000ff0400720c */ /* 0x000fe40003f66270 */
[----:B------:R-:W2:Y:S04]  /*9c50*/  LDL.LU R4, [R1+0x148] ;  /* 0x0001480001047983 */ /* 0x000ea80000300800 */
[----:B------:R-:W-:Y:S01]  /*9c60*/  STL [R1+0x54], R14 ;  /* 0x0000540e01007387 */ /* 0x000fe20000100800 */
[----:B---3--:R-:W-:-:S05]  /*9c70*/  @!P1 IMAD.MOV R12, RZ, RZ, -R12 ;  /* 0x000000ffff0c9224 */ /* 0x008fca00078e0a0c */
[----:B------:R0:W-:Y:S01]  /*9c80*/  STL [R1+0x50], R12 ;  /* 0x0000500c01007387 */ /* 0x0001e20000100800 */
[----:B------:R-:W-:-:S03]  /*9c90*/  ISETP.GE.AND P1, PT, R6, RZ, PT ;  /* 0x000000ff0600720c */ /* 0x000fc60003f26270 */
[----:B0-----:R-:W3:Y:S04]  /*9ca0*/  LDL R12, [R1+0x2470] ;  /* 0x00247000010c7983 */ /* 0x001ee80000100800 */
[----:B------:R-:W3:Y:S04]  /*9cb0*/  LDL.LU R14, [R1+0x128] ;  /* 0x00012800010e7983 */ /* 0x000ee80000300800 */
[----:B------:R-:W4:Y:S01]  /*9cc0*/  LDL R6, [R1+0x2464] ;  /* 0x0024640001067983 */ /* 0x000f220000100800 */
[----:B--2---:R-:W-:Y:S01]  /*9cd0*/  @!P2 IMAD.MOV R4, RZ, RZ, -R4 ;  /* 0x000000ffff04a224 */ /* 0x004fe200078e0a04 */
[----:B------:R-:W-:-:S02]  /*9ce0*/  ISETP.GE.AND P2, PT, R2, RZ, PT ;  /* 0x000000ff0200720c */ /* 0x000fc40003f46270 */
[----:B------:R-:W2:Y:S04]  /*9cf0*/  LDL.LU R2, [R1+0x130] ;  /* 0x0001300001027983 */ /* 0x000ea80000300800 */
[----:B------:R0:W-:Y:S04]  /*9d00*/  STL [R1+0x4c], R4 ;  /* 0x00004c0401007387 */ /* 0x0001e80000100800 */
[----:B0-----:R-:W4:Y:S01]  /*9d10*/  LDL R4, [R1+0x2468] ;  /* 0x0024680001047983 */ /* 0x001f220000100800 */
[----:B---3--:R-:W-:-:S05]  /*9d20*/  @!P4 IMAD.MOV R14, RZ, RZ, -R14 ;  /* 0x000000ffff0ec224 */ /* 0x008fca00078e0a0e */
[----:B------:R0:W-:Y:S01]  /*9d30*/  STL [R1+0x48], R14 ;  /* 0x0000480e01007387 */ /* 0x0001e20000100800 */
[----:B------:R-:W-:-:S03]  /*9d40*/  ISETP.GE.AND P4, PT, R5, RZ, PT ;  /* 0x000000ff0500720c */ /* 0x000fc60003f86270 */
[----:B0-----:R-:W3:Y:S04]  /*9d50*/  LDL.LU R14, [R1+0xec] ;  /* 0x0000ec00010e7983 */ /* 0x001ee80000300800 */
[----:B------:R-:W4:Y:S01]  /*9d60*/  LDL R5, [R1+0x245c] ;  /* 0x00245c0001057983 */ /* 0x000f220000100800 */
[----:B--2---:R-:W-:Y:S01]  /*9d70*/  @!P5 IMAD.MOV R2, RZ, RZ, -R2 ;  /* 0x000000ffff02d224 */ /* 0x004fe200078e0a02 */
[----:B------:R-:W-:Y:S02]  /*9d80*/  ISETP.GE.AND P5, PT, R29, RZ, PT ;  /* 0x000000ff1d00720c */ /* 0x000fe40003fa6270 */
        /* <DEDUP_REMOVED lines=9> */
[----:B------:R-:W-:-:S04]  /*9e20*/  ISETP.GE.AND P1, PT, R0, RZ, PT ;  /* 0x000000ff0000720c */ /* 0x000fc80003f26270 */
[----:B------:R0:W-:Y:S04]  /*9e30*/  STL [R1+0x3c], R2 ;  /* 0x00003c0201007387 */ /* 0x0001e80000100800 */
[----:B0-----:R-:W2:Y:S04]  /*9e40*/  LDL R2, [R1+0x2458] ;  /* 0x0024580001027983 */ /* 0x001ea80000100800 */
[----:B------:R-:W2:Y:S04]  /*9e50*/  LDL.LU R0, [R1+0xf4] ;  /* 0x0000f40001007983 */ /* 0x000ea80000300800 */
[----:B------:R-:W2:Y:S01]  /*9e60*/  LDL R15, [R1+0x244c] ;  /* 0x00244c00010f7983 */ /* 0x000ea20000100800 */
[----:B---3--:R-:W-:Y:S01]  /*9e70*/  @!P2 IMAD.MOV R14, RZ, RZ, -R14 ;  /* 0x000000ffff0ea224 */ /* 0x008fe200078e0a0e */
[----:B----4-:R-:W-:-:S04]  /*9e80*/  ISETP.GE.AND P2, PT, R13, RZ, PT ;  /* 0x000000ff0d00720c */ /* 0x010fc80003f46270 */
[----:B------:R0:W-:Y:S04]  /*9e90*/  STL [R1+0x38], R14 ;  /* 0x0000380e01007387 */ /* 0x0001e80000100800 */
[----:B0-----:R-:W3:Y:S04]  /*9ea0*/  LDL R14, [R1+0x2450] ;  /* 0x00245000010e7983 */ /* 0x001ee80000100800 */
[----:B------:R-:W4:Y:S01]  /*9eb0*/  LDL.LU R13, [R1+0xfc] ;  /* 0x0000fc00010d7983 */ /* 0x000f220000300800 */
[----:B--2---:R-:W-:Y:S01]  /*9ec0*/  @!P4 IMAD.MOV R0, RZ, RZ, -R0 ;  /* 0x000000ffff00c224 */ /* 0x004fe200078e0a00 */
[----:B------:R-:W-:-:S04]  /*9ed0*/  ISETP.GE.AND P4, PT, R12, RZ, PT ;  /* 0x000000ff0c00720c */ /* 0x000fc80003f86270 */
[----:B------:R0:W-:Y:S04]  /*9ee0*/  STL [R1+0x34], R0 ;  /* 0x0000340001007387 */ /* 0x0001e80000100800 */
[----:B0-----:R-:W2:Y:S04]  /*9ef0*/  LDL R0, [R1+0x2444] ;  /* 0x0024440001007983 */ /* 0x001ea80000100800 */
[----:B------:R-:W2:Y:S01]  /*9f00*/  LDL.LU R12, [R1+0x24] ;  /* 0x00002400010c7983 */ /* 0x000ea20000300800 */
[----:B----4-:R-:W-:Y:S01]  /*9f10*/  @!P5 IMAD.MOV R13, RZ, RZ, -R13 ;  /* 0x000000ffff0dd224 */ /* 0x010fe200078e0a0d */
[----:B------:R-:W-:-:S04]  /*9f20*/  ISETP.GE.AND P5, PT, R6, RZ, PT ;  /* 0x000000ff0600720c */ /* 0x000fc80003fa6270 */
[----:B------:R0:W-:Y:S04]  /*9f30*/  STL [R1+0x30], R13 ;  /* 0x0000300d01007387 */ /* 0x0001e80000100800 */
[----:B0-----:R-:W4:Y:S04]  /*9f40*/  LDL R13, [R1+0x2448] ;  /* 0x00244800010d7983 */ /* 0x001f280000100800 */
[----:B------:R-:W3:Y:S01]  /*9f50*/  LDL.LU R6, [R1+0xd4] ;  /* 0x0000d40001067983 */ /* 0x000ee20000300800 */
[----:B--2---:R-:W-:Y:S01]  /*9f60*/  @!P3 IMAD.MOV R12, RZ, RZ, -R12 ;  /* 0x000000ffff0cb224 */ /* 0x004fe200078e0a0c */
[----:B------:R-:W-:-:S02]  /*9f70*/  ISETP.GE.AND P3, PT, R4, RZ, PT ;  /* 0x000000ff0400720c */ /* 0x000fc40003f66270 */
[----:B------:R-:W2:Y:S04]  /*9f80*/  LDL.LU R4, [R1+0xdc] ;  /* 0x0000dc0001047983 */ /* 0x000ea80000300800 */
[----:B------:R0:W-:Y:S04]  /*9f90*/  STL [R1+0x2c], R12 ;  /* 0x00002c0c01007387 */ /* 0x0001e80000100800 */
[----:B0-----:R-:W4:Y:S01]  /*9fa0*/  LDL R12, [R1+0x243c] ;  /* 0x00243c00010c7983 */ /* 0x001f220000100800 */
[----:B---3--:R-:W-:Y:S01]  /*9fb0*/  @!P1 IMAD.MOV R6, RZ, RZ, -R6 ;  /* 0x000000ffff069224 */ /* 0x008fe200078e0a06 */
[----:B------:R-:W-:-:S04]  /*9fc0*/  ISETP.GE.AND P1, PT, R5, RZ, PT ;  /* 0x000000ff0500720c */ /* 0x000fc80003f26270 */
[----:B------:R0:W-:Y:S04]  /*9fd0*/  STL [R1+0x28], R6 ;  /* 0x0000280601007387 */ /* 0x0001e80000100800 */
[----:B0-----:R-:W3:Y:S04]  /*9fe0*/  LDL.LU R6, [R1+0x2874] ;  /* 0x0028740001067983 */ /* 0x001ee80000300800 */
[----:B------:R-:W3:Y:S01]  /*9ff0*/  LDL.LU R5, [R1+0x20] ;  /* 0x0000200001057983 */ /* 0x000ee20000300800 */
[----:B--2---:R-:W-:Y:S01]  /*a000*/  @!P2 IMAD.MOV R4, RZ, RZ, -R4 ;  /* 0x000000ffff04a224 */ /* 0x004fe200078e0a04 */
[----:B------:R-:W-:-:S02]  /*a010*/  ISETP.GE.AND P2, PT, R29, RZ, PT ;  /* 0x000000ff1d00720c */ /* 0x000fc40003f46270 */
[----:B------:R-:W2:Y:S04]  /*a020*/  LDL R29, [R1+0x2440] ;  /* 0x00244000011d7983 */ /* 0x000ea80000100800 */
[----:B------:R0:W-:Y:S04]  /*a030*/  STL [R1+0x24], R4 ;  /* 0x0000240401007387 */ /* 0x0001e80000100800 */
[----:B0-----:R-:W2:Y:S01]  /*a040*/  LDL.LU R4, [R1+0x1c] ;  /* 0x00001c0001047983 */ /* 0x001ea20000300800 */
[----:B---3--:R-:W-:Y:S01]  /*a050*/  @!P4 IMAD.MOV R5, RZ, RZ, -R5 ;  /* 0x000000ffff05c224 */ /* 0x008fe200078e0a05 */
[----:B------:R-:W-:-:S04]  /*a060*/  ISETP.GE.AND P4, PT, R3, RZ, PT ;  /* 0x000000ff0300720c */ /* 0x000fc80003f86270 */
[----:B------:R0:W-:Y:S04]  /*a070*/  STL [R1+0x20], R5 ;  /* 0x0000200501007387 */ /* 0x0001e80000100800 */
[----:B0-----:R-:W3:Y:S04]  /*a080*/  LDL.LU R5, [R1+0x2870] ;  /* 0x0028700001057983 */ /* 0x001ee80000300800 */
[----:B------:R-:W3:Y:S01]  /*a090*/  LDL.LU R3, [R1+0x18] ;  /* 0x0000180001037983 */ /* 0x000ee20000300800 */
[----:B--2---:R-:W-:Y:S01]  /*a0a0*/  @!P5 IMAD.MOV R4, RZ, RZ, -R4 ;  /* 0x000000ffff04d224 */ /* 0x004fe200078e0a04 */
[----:B------:R-:W-:-:S04]  /*a0b0*/  ISETP.GE.AND P5, PT, R2, RZ, PT ;  /* 0x000000ff0200720c */ /* 0x000fc80003fa6270 */
[----:B------:R0:W-:Y:S04]  /*a0c0*/  STL [R1+0x1c], R4 ;  /* 0x00001c0401007387 */ /* 0x0001e80000100800 */
[----:B0-----:R-:W2:Y:S04]  /*a0d0*/  LDL.LU R4, [R1+0x286c] ;  /* 0x00286c0001047983 */ /* 0x001ea80000300800 */
[----:B------:R-:W2:Y:S01]  /*a0e0*/  LDL.LU R2, [R1+0x14] ;  /* 0x0000140001027983 */ /* 0x000ea20000300800 */
        /* <DEDUP_REMOVED lines=10> */
[----:B---3--:R-:W-:-:S05]  /*a190*/  @!P2 IMAD.MOV R15, RZ, RZ, -R15 ;  /* 0x000000ffff0fa224 */ /* 0x008fca00078e0a0f */
[----:B------:R0:W-:Y:S04]  /*a1a0*/  STL [R1+0x10], R15 ;  /* 0x0000100f01007387 */ /* 0x0001e80000100800 */
[----:B0-----:R-:W3:Y:S01]  /*a1b0*/  LDL.LU R15, [R1+0x8] ;  /* 0x00000800010f7983 */ /* 0x001ee20000300800 */
[----:B--2---:R-:W-:Y:S01]  /*a1c0*/  @!P4 IMAD.MOV R14, RZ, RZ, -R14 ;  /* 0x000000ffff0ec224 */ /* 0x004fe200078e0a0e */
[----:B----4-:R-:W-:-:S04]  /*a1d0*/  ISETP.GE.AND P4, PT, R13, RZ, PT ;  /* 0x000000ff0d00720c */ /* 0x010fc80003f86270 */
[----:B------:R0:W-:Y:S04]  /*a1e0*/  STL [R1+0x27cc], R14 ;  /* 0x0027cc0e01007387 */ /* 0x0001e80000100800 */
[----:B0-----:R-:W2:Y:S04]  /*a1f0*/  LDL R14, [R1+0x242c] ;  /* 0x00242c00010e7983 */ /* 0x001ea80000100800 */
[----:B------:R-:W4:Y:S01]  /*a200*/  LDL.LU R13, [R1+0x4] ;  /* 0x00000400010d7983 */ /* 0x000f220000300800 */
[----:B------:R-:W-:Y:S01]  /*a210*/  ISETP.GE.AND P2, PT, R0, RZ, PT ;  /* 0x000000ff0000720c */ /* 0x000fe20003f46270 */
[----:B---3--:R-:W-:Y:S01]  /*a220*/  @!P5 IMAD.MOV R15, RZ, RZ, -R15 ;  /* 0x000000ffff0fd224 */ /* 0x008fe200078e0a0f */
[----:B------:R-:W-:-:S04]  /*a230*/  ISETP.GE.AND P5, PT, R12, RZ, PT ;  /* 0x000000ff0c00720c */ /* 0x000fc80003fa6270 */
[----:B------:R0:W-:Y:S04]  /*a240*/  STL [R1+0x27d0], R15 ;  /* 0x0027d00f01007387 */ /* 0x0001e80000100800 */
[----:B0-----:R-:W3:Y:S04]  /*a250*/  LDL R15, [R1+0x2438] ;  /* 0x00243800010f7983 */ /* 0x001ee80000100800 */
[----:B------:R-:W2:Y:S04]  /*a260*/  LDL.LU R12, [R1] ;  /* 0x00000000010c7983 */ /* 0x000ea80000300800 */
[----:B------:R-:W3:Y:S01]  /*a270*/  LDL R0, [R1+0x2428] ;  /* 0x0024280001007983 */ /* 0x000ee20000100800 */
[----:B----4-:R-:W-:Y:S01]  /*a280*/  @!P3 IMAD.MOV R13, RZ, RZ, -R13 ;  /* 0x000000ffff0db224 */ /* 0x010fe200078e0a0d */
[----:B------:R-:W-:-:S04]  /*a290*/  ISETP.GE.AND P3, PT, R29, RZ, PT ;  /* 0x000000ff1d00720c */ /* 0x000fc80003f66270 */
[----:B------:R0:W-:Y:S04]  /*a2a0*/  STL [R1+0x27d4], R13 ;  /* 0x0027d40d01007387 */ /* 0x0001e80000100800 */
[----:B0-----:R-:W4:Y:S04]  /*a2b0*/  LDL R13, [R1+0x2434] ;  /* 0x00243400010d7983 */ /* 0x001f280000100800 */
[----:B------:R-:W3:Y:S01]  /*a2c0*/  LDL.LU R29, [R1+0x2860] ;  /* 0x00286000011d7983 */ /* 0x000ee20000300800 */
[----:B------:R-:W-:Y:S02]  /*a2d0*/  @!P4 IMAD.MOV R2, RZ, RZ, -R2 ;  /* 0x000000ffff02c224 */ /* 0x000fe400078e0a02 */
[----:B--2---:R-:W-:-:S05]  /*a2e0*/  @!P1 IMAD.MOV R12, RZ, RZ, -R12 ;  /* 0x000000ffff0c9224 */ /* 0x004fca00078e0a0c */
[----:B------:R0:W-:Y:S04]  /*a2f0*/  STL [R1+0x27d8], R12 ;  /* 0x0027d80c01007387 */ /* 0x0001e80000100800 */
[----:B0-----:R-:W2:Y:S01]  /*a300*/  LDL R12, [R1+0x241c] ;  /* 0x00241c00010c7983 */ /* 0x001ea20000100800 */
[----:B----4-:R-:W-:-:S03]  /*a310*/  ISETP.GE.AND P1, PT, R13, RZ, PT ;  /* 0x000000ff0d00720c */ /* 0x010fc60003f26270 */
[----:B------:R-:W4:Y:S01]  /*a320*/  LDL R13, [R1+0x2420] ;  /* 0x00242000010d7983 */ /* 0x000f220000100800 */
[----:B---3--:R-:W-:Y:S01]  /*a330*/  @!P2 IMAD.MOV R29, RZ, RZ, -R29 ;  /* 0x000000ffff1da224 */ /* 0x008fe200078e0a1d */
[----:B------:R-:W-:-:S04]  /*a340*/  ISETP.GE.AND P2, PT, R15, RZ, PT ;  /* 0x000000ff0f00720c */ /* 0x000fc80003f46270 */
[----:B------:R0:W-:Y:S04]  /*a350*/  STL [R1+0x27dc], R29 ;  /* 0x0027dc1d01007387 */ /* 0x0001e80000100800 */
[----:B------:R-:W3:Y:S04]  /*a360*/  LDL R15, [R1+0x2414] ;  /* 0x00241400010f7983 */ /* 0x000ee80000100800 */
[----:B0-----:R-:W3:Y:S04]  /*a370*/  LDL R29, [R1+0x2424] ;  /* 0x00242400011d7983 */ /* 0x001ee80000100800 */
[----:B------:R0:W-:Y:S04]  /*a380*/  STL [R1+0x27e0], R2 ;  /* 0x0027e00201007387 */ /* 0x0001e80000100800 */
[----:B0-----:R-:W4:Y:S01]  /*a390*/  LDL R2, [R1+0x2430] ;  /* 0x0024300001027983 */ /* 0x001f220000100800 */
[----:B------:R-:W-:Y:S01]  /*a3a0*/  @!P5 IMAD.MOV R3, RZ, RZ, -R3 ;  /* 0x000000ffff03d224 */ /* 0x000fe200078e0a03 */
[----:B------:R-:W-:Y:S01]  /*a3b0*/  ISETP.GE.AND P4, PT, R14, RZ, PT ;  /* 0x000000ff0e00720c */ /* 0x000fe20003f86270 */
[----:B------:R-:W-:Y:S01]  /*a3c0*/  @!P3 IMAD.MOV R4, RZ, RZ, -R4 ;  /* 0x000000ffff04b224 */ /* 0x000fe200078e0a04 */
[----:B------:R-:W4:Y:S01]  /*a3d0*/  LDL R14, [R1+0x2418] ;  /* 0x00241800010e7983 */ /* 0x000f220000100800 */
[----:B------:R-:W-:-:S03]  /*a3e0*/  @!P1 IMAD.MOV R5, RZ, RZ, -R5 ;  /* 0x000000ffff059224 */ /* 0x000fc600078e0a05 */
[----:B------:R-:W-:Y:S01]  /*a3f0*/  STL [R1+0x27e4], R3 ;  /* 0x0027e40301007387 */ /* 0x000fe20000100800 */
[----:B------:R-:W-:Y:S01]  /*a400*/  ISETP.GE.AND P1, PT, R0, RZ, PT ;  /* 0x000000ff0000720c */ /* 0x000fe20003f26270 */
[----:B------:R-:W-:-:S05]  /*a410*/  @!P2 IMAD.MOV R6, RZ, RZ, -R6 ;  /* 0x000000ffff06a224 */ /* 0x000fca00078e0a06 */
[----:B------:R-:W-:Y:S01]  /*a420*/  @!P4 IMAD.MOV R7, RZ, RZ, -R7 ;  /* 0x000000ffff07c224 */ /* 0x000fe200078e0a07 */
[----:B--2---:R-:W-:Y:S02]  /*a430*/  ISETP.GE.AND P2, PT, R12, RZ, PT ;  /* 0x000000ff0c00720c */ /* 0x004fe40003f46270 */
[----:B---3--:R-:W-:Y:S02]  /*a440*/  ISETP.GE.AND P3, PT, R29, RZ, PT ;  /* 0x000000ff1d00720c */ /* 0x008fe40003f66270 */
[----:B----4-:R-:W-:Y:S02]  /*a450*/  ISETP.GE.AND P5, PT, R2, RZ, PT ;  /* 0x000000ff0200720c */ /* 0x010fe40003fa6270 */
[----:B------:R-:W2:Y:S04]  /*a460*/  LDL R2, [R1+0x240c] ;  /* 0x00240c0001027983 */ /* 0x000ea80000100800 */
[----:B------:R-:W-:Y:S04]  /*a470*/  STL [R1+0x27e8], R4 ;  /* 0x0027e80401007387 */ /* 0x000fe80000100800 */
[----:B------:R-:W3:Y:S04]  /*a480*/  LDL R29, [R1+0x2410] ;  /* 0x00241000011d7983 */ /* 0x000ee80000100800 */
[----:B------:R0:W-:Y:S04]  /*a490*/  STL [R1+0x27ec], R5 ;  /* 0x0027ec0501007387 */ /* 0x0001e80000100800 */
[----:B------:R-:W4:Y:S01]  /*a4a0*/  LDL R0, [R1+0x2408] ;  /* 0x0024080001007983 */ /* 0x000f220000100800 */
[----:B------:R-:W-:-:S03]  /*a4b0*/  ISETP.GE.AND P4, PT, R13, RZ, PT ;  /* 0x000000ff0d00720c */ /* 0x000fc60003f86270 */
[----:B------:R-:W-:Y:S04]  /*a4c0*/  STL [R1+0x27f0], R6 ;  /* 0x0027f00601007387 */ /* 0x000fe80000100800 */
[----:B------:R-:W4:Y:S04]  /*a4d0*/  LDL R12, [R1+0x2404] ;  /* 0x00240400010c7983 */ /* 0x000f280000100800 */
[----:B------:R-:W-:Y:S04]  /*a4e0*/  STL [R1+0x27f4], R7 ;  /* 0x0027f40701007387 */ /* 0x000fe80000100800 */
[----:B------:R-:W4:Y:S01]  /*a4f0*/  LDL R13, [R1+0x23ec] ;  /* 0x0023ec00010d7983 */ /* 0x000f220000100800 */
[----:B------:R-:W-:-:S02]  /*a500*/  @!P5 IMAD.MOV R8, RZ, RZ, -R8 ;  /* 0x000000ffff08d224 */ /* 0x000fc400078e0a08 */
[----:B------:R-:W-:Y:S01]  /*a510*/  @!P3 IMAD.MOV R9, RZ, RZ, -R9 ;  /* 0x000000ffff09b224 */ /* 0x000fe200078e0a09 */
[----:B------:R-:W-:Y:S01]  /*a520*/  ISETP.GE.AND P5, PT, R15, RZ, PT ;  /* 0x000000ff0f00720c */ /* 0x000fe20003fa6270 */
[----:B------:R-:W-:Y:S01]  /*a530*/  @!P1 IMAD.MOV R10, RZ, RZ, -R10 ;  /* 0x000000ffff0a9224 */ /* 0x000fe200078e0a0a */
[----:B------:R-:W-:Y:S01]  /*a540*/  STL [R1+0x27f8], R8 ;  /* 0x0027f80801007387 */ /* 0x000fe20000100800 */
[----:B------:R-:W-:Y:S01]  /*a550*/  @!P2 IMAD.MOV R11, RZ, RZ, -R11 ;  /* 0x000000ffff0ba224 */ /* 0x000fe200078e0a0b */
[----:B------:R-:W-:Y:S01]  /*a560*/  ISETP.GE.AND P3, PT, R14, RZ, PT ;  /* 0x000000ff0e00720c */ /* 0x000fe20003f66270 */
[----:B------:R-:W-:Y:S01]  /*a570*/  @!P4 IMAD.MOV R16, RZ, RZ, -R16 ;  /* 0x000000ffff10c224 */ /* 0x000fe200078e0a10 */
[----:B------:R-:W4:Y:S04]  /*a580*/  LDL R15, [R1+0x23f0] ;  /* 0x0023f000010f7983 */ /* 0x000f280000100800 */
[----:B------:R-:W-:Y:S04]  /*a590*/  STL [R1+0x27fc], R9 ;  /* 0x0027fc0901007387 */ /* 0x000fe80000100800 */
[----:B------:R-:W4:Y:S04]  /*a5a0*/  LDL R14, [R1+0x23f4] ;  /* 0x0023f400010e7983 */ /* 0x000f280000100800 */
[----:B------:R-:W-:Y:S04]  /*a5b0*/  STL [R1+0x2800], R10 ;  /* 0x0028000a01007387 */ /* 0x000fe80000100800 */
[----:B------:R-:W-:Y:S04]  /*a5c0*/  STL [R1+0x2804], R11 ;  /* 0x0028040b01007387 */ /* 0x000fe80000100800 */
[----:B0-----:R-:W4:Y:S04]  /*a5d0*/  LDL R5, [R1+0x23f8] ;  /* 0x0023f80001057983 */ /* 0x001f280000100800 */
[----:B------:R-:W-:Y:S04]  /*a5e0*/  STL [R1+0x2808], R16 ;  /* 0x0028081001007387 */ /* 0x000fe80000100800 */
[----:B------:R-:W4:Y:S01]  /*a5f0*/  LDL R4, [R1+0x23fc] ;  /* 0x0023fc0001047983 */ /* 0x000f220000100800 */
[----:B------:R-:W-:-:S02]  /*a600*/  @!P5 IMAD.MOV R17, RZ, RZ, -R17 ;  /* 0x000000ffff11d224 */ /* 0x000fc400078e0a11 */
[----:B------:R-:W-:Y:S01]  /*a610*/  @!P3 IMAD.MOV R18, RZ, RZ, -R18 ;  /* 0x000000ffff12b224 */ /* 0x000fe200078e0a12 */
[----:B--2---:R-:W-:Y:S02]  /*a620*/  ISETP.GE.AND P1, PT, R2, RZ, PT ;  /* 0x000000ff0200720c */ /* 0x004fe40003f26270 */
[----:B---3--:R-:W-:Y:S02]  /*a630*/  ISETP.GE.AND P2, PT, R29, RZ, PT ;  /* 0x000000ff1d00720c */ /* 0x008fe40003f46270 */
[----:B----4-:R-:W-:Y:S02]  /*a640*/  ISETP.GE.AND P4, PT, R0, RZ, PT ;  /* 0x000000ff0000720c */ /* 0x010fe40003f86270 */
[----:B------:R-:W2:Y:S07]  /*a650*/  LDL R0, [R1+0x2400] ;  /* 0x0024000001007983 */ /* 0x000eae0000100800 */
[----:B------:R-:W-:-:S02]  /*a660*/  @!P1 IMAD.MOV R19, RZ, RZ, -R19 ;  /* 0x000000ffff139224 */ /* 0x000fc400078e0a13 */
[----:B------:R-:W-:Y:S01]  /*a670*/  @!P2 IMAD.MOV R20, RZ, RZ, -R20 ;  /* 0x000000ffff14a224 */ /* 0x000fe200078e0a14 */
[----:B------:R-:W-:Y:S04]  /*a680*/  STL [R1+0x280c], R17 ;  /* 0x00280c1101007387 */ /* 0x000fe80000100800 */
[----:B------:R-:W-:Y:S04]  /*a690*/  STL [R1+0x2810], R18 ;  /* 0x0028101201007387 */ /* 0x000fe80000100800 */
[----:B------:R-:W-:Y:S04]  /*a6a0*/  STL [R1+0x2814], R19 ;  /* 0x0028141301007387 */ /* 0x000fe80000100800 */
[----:B------:R-:W-:Y:S04]  /*a6b0*/  STL [R1+0x2818], R20 ;  /* 0x0028181401007387 */ /* 0x000fe80000100800 */
[----:B------:R-:W3:Y:S04]  /*a6c0*/  LDL.LU R3, [R1+0x1e8] ;  /* 0x0001e80001037983 */ /* 0x000ee80000300800 */
[----:B------:R-:W4:Y:S01]  /*a6d0*/  LDL.LU R2, [R1+0x1e4] ;  /* 0x0001e40001027983 */ /* 0x000f220000300800 */
[----:B------:R-:W-:-:S02]  /*a6e0*/  ISETP.GE.AND P5, PT, R12, RZ, PT ;  /* 0x000000ff0c00720c */ /* 0x000fc40003fa6270 */
[----:B------:R-:W-:Y:S01]  /*a6f0*/  ISETP.GE.AND P3, PT, R13, RZ, PT ;  /* 0x000000ff0d00720c */ /* 0x000fe20003f66270 */
[----:B------:R-:W4:Y:S04]  /*a700*/  LDL.LU R29, [R1+0x1e0] ;  /* 0x0001e000011d7983 */ /* 0x000f280000300800 */
[----:B------:R-:W4:Y:S04]  /*a710*/  LDL.LU R12, [R1+0x1dc] ;  /* 0x0001dc00010c7983 */ /* 0x000f280000300800 */
[----:B------:R-:W4:Y:S01]  /*a720*/  LDL.LU R13, [R1+0x1d8] ;  /* 0x0001d800010d7983 */ /* 0x000f220000300800 */
[----:B------:R-:W-:Y:S01]  /*a730*/  ISETP.GE.AND P1, PT, R15, RZ, PT ;  /* 0x000000ff0f00720c */ /* 0x000fe20003f26270 */
[----:B------:R-:W-:Y:S01]  /*a740*/  @!P4 IMAD.MOV R21, RZ, RZ, -R21 ;  /* 0x000000ffff15c224 */ /* 0x000fe200078e0a15 */
[----:B------:R-:W-:Y:S01]  /*a750*/  ISETP.GE.AND P2, PT, R14, RZ, PT ;  /* 0x000000ff0e00720c */ /* 0x000fe20003f46270 */
[----:B------:R-:W-:Y:S01]  /*a760*/  @!P5 IMAD.MOV R22, RZ, RZ, -R22 ;  /* 0x000000ffff16d224 */ /* 0x000fe200078e0a16 */
[----:B------:R-:W4:Y:S01]  /*a770*/  LDL.LU R15, [R1+0x1d4] ;  /* 0x0001d400010f7983 */ /* 0x000f220000300800 */
[----:B------:R-:W-:Y:S01]  /*a780*/  ISETP.GE.AND P4, PT, R5, RZ, PT ;  /* 0x000000ff0500720c */ /* 0x000fe20003f86270 */
[----:B------:R-:W-:Y:S01]  /*a790*/  @!P3 IMAD.MOV R23, RZ, RZ, -R23 ;  /* 0x000000ffff17b224 */ /* 0x000fe200078e0a17 */
[----:B------:R-:W-:Y:S01]  /*a7a0*/  ISETP.NE.AND P0, PT, RZ, c[0x0][0x17c], PT ;  /* 0x00005f00ff007a0c */ /* 0x000fe20003f05270 */
[----:B------:R-:W4:Y:S01]  /*a7b0*/  LDL.LU R14, [R1+0x1d0] ;  /* 0x0001d000010e7983 */ /* 0x000f220000300800 */
[----:B------:R-:W-:-:S04]  /*a7c0*/  ISETP.GE.AND P5, PT, R4, RZ, PT ;  /* 0x000000ff0400720c */ /* 0x000fc80003fa6270 */
[----:B------:R-:W-:Y:S01]  /*a7d0*/  @!P1 IMAD.MOV R24, RZ, RZ, -R24 ;  /* 0x000000ffff189224 */ /* 0x000fe200078e0a18 */
[----:B------:R-:W-:Y:S01]  /*a7e0*/  STL [R1+0x281c], R21 ;  /* 0x00281c1501007387 */ /* 0x000fe20000100800 */
[----:B------:R-:W-:-:S03]  /*a7f0*/  @!P2 IMAD.MOV R25, RZ, RZ, -R25 ;  /* 0x000000ffff19a224 */ /* 0x000fc600078e0a19 */
[----:B------:R-:W-:Y:S01]  /*a800*/  @!P4 IMAD.MOV R26, RZ, RZ, -R26 ;  /* 0x000000ffff1ac224 */ /* 0x000fe200078e0a1a */
[----:B------:R-:W-:Y:S04]  /*a810*/  STL [R1+0x2820], R22 ;  /* 0x0028201601007387 */ /* 0x000fe80000100800 */
[----:B------:R-:W-:Y:S01]  /*a820*/  STL [R1+0x2824], R23 ;  /* 0x0028241701007387 */ /* 0x000fe20000100800 */
[----:B------:R-:W-:-:S03]  /*a830*/  @!P5 IMAD.MOV R27, RZ, RZ, -R27 ;  /* 0x000000ffff1bd224 */ /* 0x000fc600078e0a1b */
[----:B------:R-:W-:Y:S04]  /*a840*/  STL [R1+0x2828], R24 ;  /* 0x0028281801007387 */ /* 0x000fe80000100800 */
[----:B------:R-:W-:Y:S04]  /*a850*/  STL [R1+0x282c], R25 ;  /* 0x00282c1901007387 */ /* 0x000fe80000100800 */
[----:B------:R-:W-:Y:S04]  /*a860*/  STL [R1+0x2830], R26 ;  /* 0x0028301a01007387 */ /* 0x000fe80000100800 */
[----:B------:R-:W-:Y:S01]  /*a870*/  STL [R1+0x2834], R27 ;  /* 0x0028341b01007387 */ /* 0x000fe20000100800 */
[----:B--2---:R-:W-:-:S02]  /*a880*/  ISETP.GE.AND P6, PT, R0, RZ, PT ;  /* 0x000000ff0000720c */ /* 0x004fc40003fc6270 */
[----:B------:R-:W-:-:S11]  /*a890*/  LOP3.LUT R0, RZ, c[0x0][0x17c], RZ, 0x33, !PT ;  /* 0x00005f00ff007a12 */ /* 0x000fd600078e33ff */
[----:B------:R-:W-:Y:S01]  /*a8a0*/  @!P6 IMAD.MOV R28, RZ, RZ, -R28 ;  /* 0x000000ffff1ce224 */ /* 0x000fe200078e0a1c */
[----:B---3--:R-:W-:-:S04]  /*a8b0*/  SEL R5, R0, R3, !P0 ;  /* 0x0000000300057207 */ /* 0x008fc80004000000 */
[----:B------:R-:W-:Y:S01]  /*a8c0*/  STL [R1+0x2838], R28 ;  /* 0x0028381c01007387 */ /* 0x000fe20000100800 */
[----:B----4-:R-:W-:-:S03]  /*a8d0*/  SEL R4, R0, R2, !P0 ;  /* 0x0000000200047207 */ /* 0x010fc60004000000 */
[----:B------:R-:W-:Y:S01]  /*a8e0*/  STL [R1+0x1e8], R5 ;  /* 0x0001e80501007387 */ /* 0x000fe20000100800 */
[----:B------:R-:W-:-:S03]  /*a8f0*/  SEL R3, R0, R29, !P0 ;  /* 0x0000001d00037207 */ /* 0x000fc60004000000 */
[----:B------:R0:W-:Y:S01]  /*a900*/  STL [R1+0x1e4], R4 ;  /* 0x0001e40401007387 */ /* 0x0001e20000100800 */
[----:B------:R-:W-:-:S03]  /*a910*/  SEL R2, R0, R12, !P0 ;  /* 0x0000000c00027207 */ /* 0x000fc60004000000 */
[----:B------:R1:W-:Y:S01]  /*a920*/  STL [R1+0x1e0], R3 ;  /* 0x0001e00301007387 */ /* 0x0003e20000100800 */
[----:B0-----:R-:W-:-:S03]  /*a930*/  SEL R4, R0, R13, !P0 ;  /* 0x0000000d00047207 */ /* 0x001fc60004000000 */
[----:B------:R0:W-:Y:S04]  /*a940*/  STL [R1+0x1dc], R2 ;  /* 0x0001dc0201007387 */ /* 0x0001e80000100800 */
[----:B------:R-:W-:Y:S04]  /*a950*/  STL [R1+0x1d8], R4 ;  /* 0x0001d80401007387 */ /* 0x000fe80000100800 */
[----:B------:R-:W2:Y:S01]  /*a960*/  LDL.LU R28, [R1+0x1c0] ;  /* 0x0001c000011c7983 */ /* 0x000ea20000300800 */
[C---:B-1----:R-:W-:Y:S02]  /*a970*/  SEL R3, R0.reuse, R15, !P0 ;  /* 0x0000000f00037207 */ /* 0x042fe40004000000 */
[----:B0-----:R-:W-:-:S03]  /*a980*/  SEL R2, R0, R14, !P0 ;  /* 0x0000000e00027207 */ /* 0x001fc60004000000 */
[----:B------:R-:W-:Y:S04]  /*a990*/  STL [R1+0x1d4], R3 ;  /* 0x0001d40301007387 */ /* 0x000fe80000100800 */
[----:B--2---:R0:W-:Y:S04]  /*a9a0*/  STL [R1+0x2854], R28 ;  /* 0x0028541c01007387 */ /* 0x0041e80000100800 */
[----:B------:R-:W-:Y:S04]  /*a9b0*/  STL [R1+0x1d0], R2 ;  /* 0x0001d00201007387 */ /* 0x000fe80000100800 */
[----:B0-----:R-:W2:Y:S04]  /*a9c0*/  LDL.LU R28, [R1+0x1c4] ;  /* 0x0001c400011c7983 */ /* 0x001ea80000300800 */
[----:B--2---:R0:W-:Y:S04]  /*a9d0*/  STL [R1+0x2858], R28 ;  /* 0x0028581c01007387 */ /* 0x0041e80000100800 */
[----:B0-----:R-:W2:Y:S04]  /*a9e0*/  LDL.LU R28, [R1+0x1c8] ;  /* 0x0001c800011c7983 */ /* 0x001ea80000300800 */
[----:B--2---:R0:W-:Y:S04]  /*a9f0*/  STL [R1+0x285c], R28 ;  /* 0x00285c1c01007387 */ /* 0x0041e80000100800 */
[----:B0-----:R-:W2:Y:S04]  /*aa00*/  LDL.LU R28, [R1+0x1cc] ;  /* 0x0001cc00011c7983 */ /* 0x001ea80000300800 */
[----:B------:R-:W3:Y:S04]  /*aa10*/  LDL.LU R27, [R1+0x1bc] ;  /* 0x0001bc00011b7983 */ /* 0x000ee80000300800 */
[----:B------:R-:W4:Y:S04]  /*aa20*/  LDL.LU R26, [R1+0x1b8] ;  /* 0x0001b800011a7983 */ /* 0x000f280000300800 */
[----:B------:R-:W3:Y:S04]  /*aa30*/  LDL.LU R25, [R1+0x1b4] ;  /* 0x0001b40001197983 */ /* 0x000ee80000300800 */
        /* <DEDUP_REMOVED lines=23> */
[----:B------:R-:W3:Y:S01]  /*abb0*/  LDL.LU R14, [R1+0x12c] ;  /* 0x00012c00010e7983 */ /* 0x000ee20000300800 */
[----:B--2---:R-:W-:-:S05]  /*abc0*/  SEL R28, R0, R28, !P0 ;  /* 0x0000001c001c7207 */ /* 0x004fca0004000000 */
[----:B------:R0:W-:Y:S04]  /*abd0*/  STL [R1+0x1cc], R28 ;  /* 0x0001cc1c01007387 */ /* 0x0001e80000100800 */
[----:B0-----:R-:W2:Y:S02]  /*abe0*/  LDL.LU R28, [R1+0x285c] ;  /* 0x00285c00011c7983 */ /* 0x001ea40000300800 */
[----:B--2---:R-:W-:-:S05]  /*abf0*/  SEL R28, R0, R28, !P0 ;  /* 0x0000001c001c7207 */ /* 0x004fca0004000000 */
[----:B------:R0:W-:Y:S04]  /*ac00*/  STL [R1+0x1c8], R28 ;  /* 0x0001c81c01007387 */ /* 0x0001e80000100800 */
[----:B0-----:R-:W2:Y:S02]  /*ac10*/  LDL.LU R28, [R1+0x2858] ;  /* 0x00285800011c7983 */ /* 0x001ea40000300800 */
[----:B--2---:R-:W-:-:S05]  /*ac20*/  SEL R28, R0, R28, !P0 ;  /* 0x0000001c001c7207 */ /* 0x004fca0004000000 */
[----:B------:R0:W-:Y:S04]  /*ac30*/  STL [R1+0x1c4], R28 ;  /* 0x0001c41c01007387 */ /* 0x0001e80000100800 */
[----:B0-----:R-:W2:Y:S01]  /*ac40*/  LDL.LU R28, [R1+0x2854] ;  /* 0x00285400011c7983 */ /* 0x001ea20000300800 */
[C---:B---3--:R-:W-:Y:S02]  /*ac50*/  SEL R27, R0.reuse, R27, !P0 ;  /* 0x0000001b001b7207 */ /* 0x048fe40004000000 */
[----:B--2---:R-:W-:-:S05]  /*ac60*/  SEL R28, R0, R28, !P0 ;  /* 0x0000001c001c7207 */ /* 0x004fca0004000000 */
[----:B------:R4:W-:Y:S04]  /*ac70*/  STL [R1+0x1c0], R28 ;  /* 0x0001c01c01007387 */ /* 0x0009e80000100800 */
[----:B------:R0:W-:Y:S01]  /*ac80*/  STL [R1+0x1bc], R27 ;  /* 0x0001bc1b01007387 */ /* 0x0001e20000100800 */
[C---:B----4-:R-:W-:Y:S02]  /*ac90*/  SEL R28, R0.reuse, R26, !P0 ;  /* 0x0000001a001c7207 */ /* 0x050fe40004000000 */
[C---:B------:R-:W-:Y:S02]  /*aca0*/  SEL R26, R0.reuse, R24, !P0 ;  /* 0x00000018001a7207 */ /* 0x040fe40004000000 */
[C---:B0-----:R-:W-:Y:S02]  /*acb0*/  SEL R27, R0.reuse, R25, !P0 ;  /* 0x00000019001b7207 */ /* 0x041fe40004000000 */
[C---:B------:R-:W-:Y:S01]  /*acc0*/  SEL R25, R0.reuse, R23, !P0 ;  /* 0x0000001700197207 */ /* 0x040fe20004000000 */
[----:B------:R-:W-:Y:S01]  /*acd0*/  STL [R1+0x1b8], R28 ;  /* 0x0001b81c01007387 */ /* 0x000fe20000100800 */
[----:B------:R-:W-:-:S02]  /*ace0*/  SEL R24, R0, R22, !P0 ;  /* 0x0000001600187207 */ /* 0x000fc40004000000 */
[C---:B------:R-:W-:Y:S01]  /*acf0*/  SEL R23, R0.reuse, R21, !P0 ;  /* 0x0000001500177207 */ /* 0x040fe20004000000 */
[----:B------:R-:W-:Y:S01]  /*ad00*/  STL [R1+0x1b4], R27 ;  /* 0x0001b41b01007387 */ /* 0x000fe20000100800 */
[C---:B------:R-:W-:Y:S02]  /*ad10*/  SEL R22, R0.reuse, R20, !P0 ;  /* 0x0000001400167207 */ /* 0x040fe40004000000 */
[C---:B------:R-:W-:Y:S01]  /*ad20*/  SEL R21, R0.reuse, R19, !P0 ;  /* 0x0000001300157207 */ /* 0x040fe20004000000 */
[----:B------:R-:W-:Y:S01]  /*ad30*/  STL [R1+0x1b0], R26 ;  /* 0x0001b01a01007387 */ /* 0x000fe20000100800 */
[C---:B------:R-:W-:Y:S02]  /*ad40*/  SEL R20, R0.reuse, R18, !P0 ;  /* 0x0000001200147207 */ /* 0x040fe40004000000 */
[C---:B------:R-:W-:Y:S01]  /*ad50*/  SEL R19, R0.reuse, R17, !P0 ;  /* 0x0000001100137207 */ /* 0x040fe20004000000 */
[----:B------:R-:W-:Y:S01]  /*ad60*/  STL [R1+0x1ac], R25 ;  /* 0x0001ac1901007387 */ /* 0x000fe20000100800 */
[----:B------:R-:W-:-:S03]  /*ad70*/  SEL R18, R0, R16, !P0 ;  /* 0x0000001000127207 */ /* 0x000fc60004000000 */
        /* <DEDUP_REMOVED lines=20> */
[----:B------:R-:W-:Y:S04]  /*aec0*/  STL [R1+0x170], R10 ;  /* 0x0001700a01007387 */ /* 0x000fe80000100800 */
[----:B------:R-:W-:Y:S01]  /*aed0*/  STL [R1+0x16c], R9 ;  /* 0x00016c0901007387 */ /* 0x000fe20000100800 */
[----:B------:R-:W-:-:S03]  /*aee0*/  SEL R3, R0, R29, !P0 ;  /* 0x0000001d00037207 */ /* 0x000fc60004000000 */
[----:B------:R-:W-:Y:S01]  /*aef0*/  STL [R1+0x164], R8 ;  /* 0x0001640801007387 */ /* 0x000fe20000100800 */
[----:B------:R-:W-:-:S03]  /*af00*/  SEL R2, R0, R12, !P0 ;  /* 0x0000000c00027207 */ /* 0x000fc60004000000 */
[----:B------:R-:W-:Y:S04]  /*af10*/  STL [R1+0x15c], R7 ;  /* 0x00015c0701007387 */ /* 0x000fe80000100800 */
[----:B------:R-:W-:Y:S04]  /*af20*/  STL [R1+0x154], R6 ;  /* 0x0001540601007387 */ /* 0x000fe80000100800 */
[----:B------:R-:W-:Y:S04]  /*af30*/  STL [R1+0x148], R5 ;  /* 0x0001480501007387 */ /* 0x000fe80000100800 */
[----:B------:R0:W-:Y:S04]  /*af40*/  STL [R1+0x144], R4 ;  /* 0x0001440401007387 */ /* 0x0001e80000100800 */
        /* <DEDUP_REMOVED lines=151> */
[C---:B----4-:R-:W-:Y:S02]  /*b8c0*/  SEL R26, R0.reuse, R26, !P0 ;  /* 0x0000001a001a7207 */ /* 0x050fe40004000000 */
[C---:B------:R-:W-:Y:S02]  /*b8d0*/  SEL R25, R0.reuse, R25, !P0 ;  /* 0x0000001900197207 */ /* 0x040fe40004000000 */
[----:B------:R-:W-:-:S02]  /*b8e0*/  SEL R24, R0, R24, !P0 ;  /* 0x0000001800187207 */ /* 0x000fc40004000000 */
[C---:B------:R-:W-:Y:S02]  /*b8f0*/  SEL R23, R0.reuse, R23, !P0 ;  /* 0x0000001700177207 */ /* 0x040fe40004000000 */
[C---:B------:R-:W-:Y:S02]  /*b900*/  SEL R22, R0.reuse, R22, !P0 ;  /* 0x0000001600167207 */ /* 0x040fe40004000000 */
[C---:B------:R-:W-:Y:S02]  /*b910*/  SEL R21, R0.reuse, R21, !P0 ;  /* 0x0000001500157207 */ /* 0x040fe40004000000 */
[C---:B------:R-:W-:Y:S02]  /*b920*/  SEL R20, R0.reuse, R20, !P0 ;  /* 0x0000001400147207 */ /* 0x040fe40004000000 */
        /* <DEDUP_REMOVED lines=19> */
[----:B--2---:R-:W-:-:S05]  /*ba60*/  SEL R28, R0, R28, !P0 ;  /* 0x0000001c001c7207 */ /* 0x004fca0004000000 */
[----:B------:R0:W-:Y:S04]  /*ba70*/  STL [R1+0x7c], R28 ;  /* 0x00007c1c01007387 */ /* 0x0001e80000100800 */
[----:B0-----:R-:W2:Y:S04]  /*ba80*/  LDL.LU R28, [R1+0x2838] ;  /* 0x00283800011c7983 */ /* 0x001ea80000300800 */
[----:B------:R0:W-:Y:S04]  /*ba90*/  STL [R1+0x78], R27 ;  /* 0x0000781b01007387 */ /* 0x0001e80000100800 */
[----:B0-----:R-:W3:Y:S04]  /*baa0*/  LDL.LU R27, [R1+0x2834] ;  /* 0x00283400011b7983 */ /* 0x001ee80000300800 */
[----:B------:R0:W-:Y:S04]  /*bab0*/  STL [R1+0x74], R26 ;  /* 0x0000741a01007387 */ /* 0x0001e80000100800 */
[----:B0-----:R-:W4:Y:S04]  /*bac0*/  LDL.LU R26, [R1+0x2830] ;  /* 0x00283000011a7983 */ /* 0x001f280000300800 */
[----:B------:R0:W-:Y:S04]  /*bad0*/  STL [R1+0x70], R25 ;  /* 0x0000701901007387 */ /* 0x0001e80000100800 */
[----:B0-----:R-:W2:Y:S04]  /*bae0*/  LDL.LU R25, [R1+0x282c] ;  /* 0x00282c0001197983 */ /* 0x001ea80000300800 */
        /* <DEDUP_REMOVED lines=37> */
[----:B0-----:R-:W3:Y:S04]  /*bd40*/  LDL.LU R2, [R1+0x27e0] ;  /* 0x0027e00001027983 */ /* 0x001ee80000300800 */
        /* <DEDUP_REMOVED lines=9> */
[----:B0-----:R-:W4:Y:S01]  /*bde0*/  LDL.LU R14, [R1+0x27cc] ;  /* 0x0027cc00010e7983 */ /* 0x001f220000300800 */
[----:B--2---:R-:W-:-:S02]  /*bdf0*/  SEL R3, R0, R3, !P0 ;  /* 0x0000000300037207 */ /* 0x004fc40004000000 */
[C---:B---3--:R-:W-:Y:S02]  /*be00*/  SEL R2, R0.reuse, R2, !P0 ;  /* 0x0000000200027207 */ /* 0x048fe40004000000 */
[C---:B----4-:R-:W-:Y:S02]  /*be10*/  SEL R29, R0.reuse, R29, !P0 ;  /* 0x0000001d001d7207 */ /* 0x050fe40004000000 */
[C---:B------:R-:W-:Y:S02]  /*be20*/  SEL R12, R0.reuse, R12, !P0 ;  /* 0x0000000c000c7207 */ /* 0x040fe40004000000 */
[C---:B------:R-:W-:Y:S02]  /*be30*/  SEL R13, R0.reuse, R13, !P0 ;  /* 0x0000000d000d7207 */ /* 0x040fe40004000000 */
[C---:B------:R-:W-:Y:S02]  /*be40*/  SEL R15, R0.reuse, R15, !P0 ;  /* 0x0000000f000f7207 */ /* 0x040fe40004000000 */
[----:B------:R-:W-:-:S05]  /*be50*/  SEL R14, R0, R14, !P0 ;  /* 0x0000000e000e7207 */ /* 0x000fca0004000000 */
[----:B------:R-:W-:Y:S04]  /*be60*/  STL [R1+0x2740], R14 ;  /* 0x0027400e01007387 */ /* 0x000fe80000100800 */
[----:B------:R-:W-:Y:S04]  /*be70*/  STL [R1+0x2744], R15 ;  /* 0x0027440f01007387 */ /* 0x000fe80000100800 */
[----:B------:R0:W-:Y:S04]  /*be80*/  STL [R1+0x2748], R13 ;  /* 0x0027480d01007387 */ /* 0x0001e80000100800 */
[----:B0-----:R-:W2:Y:S04]  /*be90*/  LDL.LU R13, [R1+0x1d8] ;  /* 0x0001d800010d7983 */ /* 0x001ea80000300800 */
[----:B------:R-:W3:Y:S04]  /*bea0*/  LDL.LU R15, [R1+0x1d4] ;  /* 0x0001d400010f7983 */ /* 0x000ee80000300800 */
[----:B------:R-:W4:Y:S04]  /*beb0*/  LDL.LU R14, [R1+0x1d0] ;  /* 0x0001d000010e7983 */ /* 0x000f280000300800 */
[----:B------:R0:W-:Y:S04]  /*bec0*/  STL [R1+0x274c], R12 ;  /* 0x00274c0c01007387 */ /* 0x0001e80000100800 */
[----:B0-----:R-:W2:Y:S04]  /*bed0*/  LDL.LU R12, [R1+0x1dc] ;  /* 0x0001dc00010c7983 */ /* 0x001ea80000300800 */
[----:B------:R0:W-:Y:S04]  /*bee0*/  STL [R1+0x2750], R29 ;  /* 0x0027501d01007387 */ /* 0x0001e80000100800 */
[----:B0-----:R-:W2:Y:S04]  /*bef0*/  LDL.LU R29, [R1+0x1e0] ;  /* 0x0001e000011d7983 */ /* 0x001ea80000300800 */
[----:B------:R0:W-:Y:S04]  /*bf00*/  STL [R1+0x2754], R2 ;  /* 0x0027540201007387 */ /* 0x0001e80000100800 */
[----:B0-----:R-:W2:Y:S04]  /*bf10*/  LDL.LU R2, [R1+0x1e4] ;  /* 0x0001e40001027983 */ /* 0x001ea80000300800 */
[----:B------:R0:W-:Y:S04]  /*bf20*/  STL [R1+0x2758], R3 ;  /* 0x0027580301007387 */ /* 0x0001e80000100800 */
[----:B0-----:R-:W3:Y:S01]  /*bf30*/  LDL.LU R3, [R1+0x1e8] ;  /* 0x0001e80001037983 */ /* 0x001ee20000300800 */
[----:B------:R-:W-:-:S02]  /*bf40*/  SEL R4, R0, R4, !P0 ;  /* 0x0000000400047207 */ /* 0x000fc40004000000 */
[C---:B------:R-:W-:Y:S02]  /*bf50*/  SEL R5, R0.reuse, R5, !P0 ;  /* 0x0000000500057207 */ /* 0x040fe40004000000 */
[C---:B------:R-:W-:Y:S02]  /*bf60*/  SEL R6, R0.reuse, R6, !P0 ;  /* 0x0000000600067207 */ /* 0x040fe40004000000 */
[C---:B------:R-:W-:Y:S01]  /*bf70*/  SEL R7, R0.reuse, R7, !P0 ;  /* 0x0000000700077207 */ /* 0x040fe20004000000 */
[----:B------:R-:W-:Y:S01]  /*bf80*/  STL [R1+0x275c], R4 ;  /* 0x00275c0401007387 */ /* 0x000fe20000100800 */
[C---:B------:R-:W-:Y:S02]  /*bf90*/  SEL R8, R0.reuse, R8, !P0 ;  /* 0x0000000800087207 */ /* 0x040fe40004000000 */
        /* <DEDUP_REMOVED lines=30> */
[----:B------:R-:W-:Y:S04]  /*c180*/  STL [R1+0x2798], R23 ;  /* 0x0027981701007387 */ /* 0x000fe80000100800 */
[----:B------:R-:W-:Y:S04]  /*c190*/  STL [R1+0x279c], R24 ;  /* 0x00279c1801007387 */ /* 0x000fe80000100800 */
[----:B------:R-:W-:Y:S04]  /*c1a0*/  STL [R1+0x27a0], R25 ;  /* 0x0027a01901007387 */ /* 0x000fe80000100800 */
[----:B------:R-:W-:Y:S04]  /*c1b0*/  STL [R1+0x27a4], R26 ;  /* 0x0027a41a01007387 */ /* 0x000fe80000100800 */
[----:B------:R-:W-:Y:S04]  /*c1c0*/  STL [R1+0x27a8], R27 ;  /* 0x0027a81b01007387 */ /* 0x000fe80000100800 */
[----:B------:R3:W-:Y:S01]  /*c1d0*/  STL [R1+0x27ac], R0 ;  /* 0x0027ac0001007387 */ /* 0x0007e20000100800 */
[----:B--2---:R-:W-:-:S02]  /*c1e0*/  IMAD R28, R2, c[0x0][0x190], RZ ;  /* 0x00006400021c7a24 */ /* 0x004fc400078e02ff */
[----:B------:R-:W-:-:S03]  /*c1f0*/  IMAD R2, R29, c[0x0][0x190], RZ ;  /* 0x000064001d027a24 */ /* 0x000fc600078e02ff */
[----:B------:R-:W-:Y:S01]  /*c200*/  STL [R1+0x27b0], R28 ;  /* 0x0027b01c01007387 */ /* 0x000fe20000100800 */
[----:B---3--:R-:W-:Y:S02]  /*c210*/  IMAD R0, R3, c[0x0][0x190], RZ ;  /* 0x0000640003007a24 */ /* 0x008fe400078e02ff */
[----:B------:R-:W-:-:S03]  /*c220*/  IMAD R3, R13, c[0x0][0x190], RZ ;  /* 0x000064000d037a24 */ /* 0x000fc600078e02ff */
[----:B------:R0:W-:Y:S04]  /*c230*/  STL [R1+0x698], R0 ;  /* 0x0006980001007387 */ /* 0x0001e80000100800 */
[----:B------:R1:W-:Y:S01]  /*c240*/  STL [R1+0xd8], R2 ;  /* 0x0000d80201007387 */ /* 0x0003e20000100800 */
[----:B0-----:R-:W-:-:S05]  /*c250*/  IMAD R0, R12, c[0x0][0x190], RZ ;  /* 0x000064000c007a24 */ /* 0x001fca00078e02ff */
[----:B------:R4:W-:Y:S04]  /*c260*/  STL [R1+0xe0], R0 ;  /* 0x0000e00001007387 */ /* 0x0009e80000100800 */
[----:B------:R-:W-:Y:S04]  /*c270*/  STL [R1+0xf0], R3 ;  /* 0x0000f00301007387 */ /* 0x000fe80000100800 */
[----:B------:R-:W2:Y:S01]  /*c280*/  LDL.LU R28, [R1+0x1c4] ;  /* 0x0001c400011c7983 */ /* 0x000ea20000300800 */
[----:B-1----:R-:W-:Y:S02]  /*c290*/  IMAD R2, R15, c[0x0][0x190], RZ ;  /* 0x000064000f027a24 */ /* 0x002fe400078e02ff */
[----:B----4-:R-:W-:-:S03]  /*c2a0*/  IMAD R0, R14, c[0x0][0x190], RZ ;  /* 0x000064000e007a24 */ /* 0x010fc600078e02ff */
[----:B------:R-:W-:Y:S04]  /*c2b0*/  STL [R1+0x2fc], R2 ;  /* 0x0002fc0201007387 */ /* 0x000fe80000100800 */
[----:B--2---:R0:W-:Y:S04]  /*c2c0*/  STL [R1+0x27c4], R28 ;  /* 0x0027c41c01007387 */ /* 0x0041e80000100800 */
[----:B------:R-:W-:Y:S04]  /*c2d0*/  STL [R1+0x300], R0 ;  /* 0x0003000001007387 */ /* 0x000fe80000100800 */
        /* <DEDUP_REMOVED lines=31> */
[----:B--2---:R-:W-:-:S05]  /*c4d0*/  IMAD R28, R28, c[0x0][0x190], RZ ;  /* 0x000064001c1c7a24 */ /* 0x004fca00078e02ff */
[----:B------:R0:W-:Y:S04]  /*c4e0*/  STL [R1+0x304], R28 ;  /* 0x0003041c01007387 */ /* 0x0001e80000100800 */
[----:B0-----:R-:W2:Y:S02]  /*c4f0*/  LDL.LU R28, [R1+0x27c8] ;  /* 0x0027c800011c7983 */ /* 0x001ea40000300800 */
[----:B--2---:R-:W-:-:S05]  /*c500*/  IMAD R28, R28, c[0x0][0x190], RZ ;  /* 0x000064001c1c7a24 */ /* 0x004fca00078e02ff */
[----:B------:R0:W-:Y:S04]  /*c510*/  STL [R1+0x308], R28 ;  /* 0x0003081c01007387 */ /* 0x0001e80000100800 */
[----:B0-----:R-:W2:Y:S01]  /*c520*/  LDL.LU R28, [R1+0x27c4] ;  /* 0x0027c400011c7983 */ /* 0x001ea20000300800 */
[----:B---3--:R-:W-:Y:S02]  /*c530*/  IMAD R0, R0, c[0x0][0x190], RZ ;  /* 0x0000640000007a24 */ /* 0x008fe400078e02ff */
[----:B----4-:R-:W-:Y:S02]  /*c540*/  IMAD R27, R27, c[0x0][0x190], RZ ;  /* 0x000064001b1b7a24 */ /* 0x010fe400078e02ff */
[----:B------:R-:W-:Y:S02]  /*c550*/  IMAD R26, R26, c[0x0][0x190], RZ ;  /* 0x000064001a1a7a24 */ /* 0x000fe400078e02ff */
[----:B------:R-:W-:-:S02]  /*c560*/  IMAD R24, R24, c[0x0][0x190], RZ ;  /* 0x0000640018187a24 */ /* 0x000fc400078e02ff */
[----:B------:R-:W-:Y:S02]  /*c570*/  IMAD R23, R23, c[0x0][0x190], RZ ;  /* 0x0000640017177a24 */ /* 0x000fe400078e02ff */
[----:B------:R-:W-:Y:S02]  /*c580*/  IMAD R21, R21, c[0x0][0x190], RZ ;  /* 0x0000640015157a24 */ /* 0x000fe400078e02ff */
[----:B------:R-:W-:Y:S02]  /*c590*/  IMAD R20, R20, c[0x0][0x190], RZ ;  /* 0x0000640014147a24 */ /* 0x000fe400078e02ff */
[----:B------:R-:W-:Y:S02]  /*c5a0*/  IMAD R18, R18, c[0x0][0x190], RZ ;  /* 0x0000640012127a24 */ /* 0x000fe400078e02ff */
[----:B------:R-:W-:Y:S02]  /*c5b0*/  IMAD R17, R17, c[0x0][0x190], RZ ;  /* 0x0000640011117a24 */ /* 0x000fe400078e02ff */
[----:B------:R-:W-:-:S02]  /*c5c0*/  IMAD R11, R11, c[0x0][0x190], RZ ;  /* 0x000064000b0b7a24 */ /* 0x000fc400078e02ff */
[----:B------:R-:W-:Y:S02]  /*c5d0*/  IMAD R10, R10, c[0x0][0x190], RZ ;  /* 0x000064000a0a7a24 */ /* 0x000fe400078e02ff */
[----:B------:R-:W-:Y:S02]  /*c5e0*/  IMAD R8, R8, c[0x0][0x190], RZ ;  /* 0x0000640008087a24 */ /* 0x000fe400078e02ff */
[----:B------:R-:W-:Y:S02]  /*c5f0*/  IMAD R7, R7, c[0x0][0x190], RZ ;  /* 0x0000640007077a24 */ /* 0x000fe400078e02ff */
[----:B------:R-:W-:Y:S02]  /*c600*/  IMAD R5, R5, c[0x0][0x190], RZ ;  /* 0x0000640005057a24 */ /* 0x000fe400078e02ff */
[----:B------:R-:W-:Y:S02]  /*c610*/  IMAD R4, R4, c[0x0][0x190], RZ ;  /* 0x0000640004047a24 */ /* 0x000fe400078e02ff */
[----:B--2---:R-:W-:-:S05]  /*c620*/  IMAD R28, R28, c[0x0][0x190], RZ ;  /* 0x000064001c1c7a24 */ /* 0x004fca00078e02ff */
[----:B------:R-:W-:Y:S04]  /*c630*/  STL [R1+0x30c], R28 ;  /* 0x00030c1c01007387 */ /* 0x000fe80000100800 */
[----:B------:R0:W-:Y:S04]  /*c640*/  STL [R1+0x310], R0 ;  /* 0x0003100001007387 */ /* 0x0001e80000100800 */
[----:B------:R-:W-:Y:S01]  /*c650*/  STL [R1+0x314], R27 ;  /* 0x0003141b01007387 */ /* 0x000fe20000100800 */
[----:B0-----:R-:W-:-:S03]  /*c660*/  IMAD R0, R25, c[0x0][0x190], RZ ;  /* 0x0000640019007a24 */ /* 0x001fc600078e02ff */
        /* <DEDUP_REMOVED lines=23> */
[----:B0-----:R-:W-:Y:S02]  /*c7e0*/  IMAD R0, R3, c[0x0][0x190], RZ ;  /* 0x0000640003007a24 */ /* 0x001fe400078e02ff */
[----:B------:R-:W-:Y:S01]  /*c7f0*/  IMAD R3, R2, c[0x0][0x190], RZ ;  /* 0x0000640002037a24 */ /* 0x000fe200078e02ff */
[----:B------:R-:W-:Y:S01]  /*c800*/  STL [R1+0x390], R4 ;  /* 0x0003900401007387 */ /* 0x000fe20000100800 */
[----:B------:R-:W-:-:S03]  /*c810*/  IMAD R2, R29, c[0x0][0x190], RZ ;  /* 0x000064001d027a24 */ /* 0x000fc600078e02ff */
[----:B------:R0:W-:Y:S04]  /*c820*/  STL [R1+0x394], R0 ;  /* 0x0003940001007387 */ /* 0x0001e80000100800 */
[----:B------:R1:W-:Y:S01]  /*c830*/  STL [R1+0x3a0], R3 ;  /* 0x0003a00301007387 */ /* 0x0003e20000100800 */
[----:B0-----:R-:W-:-:S03]  /*c840*/  IMAD R0, R12, c[0x0][0x190], RZ ;  /* 0x000064000c007a24 */ /* 0x001fc600078e02ff */
[----:B------:R0:W-:Y:S01]  /*c850*/  STL [R1+0x3a4], R2 ;  /* 0x0003a40201007387 */ /* 0x0001e20000100800 */
[----:B-1----:R-:W-:-:S03]  /*c860*/  IMAD R3, R13, c[0x0][0x190], RZ ;  /* 0x000064000d037a24 */ /* 0x002fc600078e02ff */
[----:B------:R1:W-:Y:S04]  /*c870*/  STL [R1+0x3a8], R0 ;  /* 0x0003a80001007387 */ /* 0x0003e80000100800 */
[----:B------:R-:W-:Y:S04]  /*c880*/  STL [R1+0x3ac], R3 ;  /* 0x0003ac0301007387 */ /* 0x000fe80000100800 */
[----:B------:R-:W2:Y:S01]  /*c890*/  LDL.LU R28, [R1+0x110] ;  /* 0x00011000011c7983 */ /* 0x000ea20000300800 */
[----:B0-----:R-:W-:Y:S02]  /*c8a0*/  IMAD R2, R15, c[0x0][0x190], RZ ;  /* 0x000064000f027a24 */ /* 0x001fe400078e02ff */
[----:B-1----:R-:W-:-:S03]  /*c8b0*/  IMAD R0, R14, c[0x0][0x190], RZ ;  /* 0x000064000e007a24 */ /* 0x002fc600078e02ff */
        /* <DEDUP_REMOVED lines=165> */
[----:B--2---:R-:W-:-:S05]  /*d310*/  IMAD R28, R28, c[0x0][0x190], RZ ;  /* 0x000064001c1c7a24 */ /* 0x004fca00078e02ff */
        /* <DEDUP_REMOVED lines=51> */
[----:B0-----:R-:W3:Y:S04]  /*d650*/  LDL.LU R12, [R1+0x274c] ;  /* 0x00274c00010c7983 */ /* 0x001ee80000300800 */
[----:B------:R0:W-:Y:S04]  /*d660*/  STL [R1+0x550], R13 ;  /* 0x0005500d01007387 */ /* 0x0001e80000100800 */
[----:B0-----:R-:W4:Y:S04]  /*d670*/  LDL.LU R13, [R1+0x2748] ;  /* 0x00274800010d7983 */ /* 0x001f280000300800 */
[----:B------:R0:W-:Y:S04]  /*d680*/  STL [R1+0x2f8], R15 ;  /* 0x0002f80f01007387 */ /* 0x0001e80000100800 */
[----:B0-----:R-:W4:Y:S04]  /*d690*/  LDL.LU R15, [R1+0x2744] ;  /* 0x00274400010f7983 */ /* 0x001f280000300800 */
[----:B------:R0:W-:Y:S04]  /*d6a0*/  STL [R1+0x2f4], R14 ;  /* 0x0002f40e01007387 */ /* 0x0001e80000100800 */
[----:B0-----:R-:W4:Y:S01]  /*d6b0*/  LDL.LU R14, [R1+0x2740] ;  /* 0x00274000010e7983 */ /* 0x001f220000300800 */
[----:B--2---:R-:W-:-:S02]  /*d6c0*/  IMAD R2, R2, c[0x0][0x190], RZ ;  /* 0x0000640002027a24 */ /* 0x004fc400078e02ff */
[----:B---3--:R-:W-:Y:S02]  /*d6d0*/  IMAD R12, R12, c[0x0][0x190], RZ ;  /* 0x000064000c0c7a24 */ /* 0x008fe400078e02ff */
[----:B----4-:R-:W-:Y:S02]  /*d6e0*/  IMAD R13, R13, c[0x0][0x190], RZ ;  /* 0x000064000d0d7a24 */ /* 0x010fe400078e02ff */
[----:B------:R-:W-:Y:S02]  /*d6f0*/  IMAD R15, R15, c[0x0][0x190], RZ ;  /* 0x000064000f0f7a24 */ /* 0x000fe400078e02ff */
[----:B------:R-:W-:-:S05]  /*d700*/  IMAD R14, R14, c[0x0][0x190], RZ ;  /* 0x000064000e0e7a24 */ /* 0x000fca00078e02ff */
[----:B------:R0:W-:Y:S04]  /*d710*/  STL [R1+0x2f0], R14 ;  /* 0x0002f00e01007387 */ /* 0x0001e80000100800 */
[----:B0-----:R-:W2:Y:S04]  /*d720*/  LDL.LU R14, [R1+0x273c] ;  /* 0x00273c00010e7983 */ /* 0x001ea80000300800 */
[----:B------:R0:W-:Y:S04]  /*d730*/  STL [R1+0x2ec], R15 ;  /* 0x0002ec0f01007387 */ /* 0x0001e80000100800 */
[----:B0-----:R-:W2:Y:S04]  /*d740*/  LDL.LU R15, [R1+0x2738] ;  /* 0x00273800010f7983 */ /* 0x001ea80000300800 */
[----:B------:R0:W-:Y:S04]  /*d750*/  STL [R1+0x2e8], R13 ;  /* 0x0002e80d01007387 */ /* 0x0001e80000100800 */
[----:B------:R1:W-:Y:S01]  /*d760*/  STL [R1+0x2e4], R12 ;  /* 0x0002e40c01007387 */ /* 0x0003e20000100800 */
[----:B0-----:R-:W-:-:S02]  /*d770*/  IMAD R13, R29, c[0x0][0x190], RZ ;  /* 0x000064001d0d7a24 */ /* 0x001fc400078e02ff */
[----:B-1----:R-:W-:-:S03]  /*d780*/  IMAD R12, R3, c[0x0][0x190], RZ ;  /* 0x00006400030c7a24 */ /* 0x002fc600078e02ff */
[----:B------:R-:W-:Y:S01]  /*d790*/  STL [R1+0x2e0], R13 ;  /* 0x0002e00d01007387 */ /* 0x000fe20000100800 */
[----:B------:R-:W-:-:S03]  /*d7a0*/  IMAD R3, R4, c[0x0][0x190], RZ ;  /* 0x0000640004037a24 */ /* 0x000fc600078e02ff */
[----:B------:R0:W-:Y:S01]  /*d7b0*/  STL [R1+0x2dc], R2 ;  /* 0x0002dc0201007387 */ /* 0x0001e20000100800 */
[----:B------:R-:W-:-:S03]  /*d7c0*/  IMAD R4, R6, c[0x0][0x190], RZ ;  /* 0x0000640006047a24 */ /* 0x000fc600078e02ff */
[----:B------:R-:W-:Y:S01]  /*d7d0*/  STL [R1+0x2d8], R12 ;  /* 0x0002d80c01007387 */ /* 0x000fe20000100800 */
[----:B0-----:R-:W-:-:S03]  /*d7e0*/  IMAD R2, R5, c[0x0][0x190], RZ ;  /* 0x0000640005027a24 */ /* 0x001fc600078e02ff */
[----:B------:R0:W-:Y:S04]  /*d7f0*/  STL [R1+0x2d4], R3 ;  /* 0x0002d40301007387 */ /* 0x0001e80000100800 */
[----:B------:R1:W-:Y:S01]  /*d800*/  STL [R1+0x2d0], R2 ;  /* 0x0002d00201007387 */ /* 0x0003e20000100800 */
[----:B0-----:R-:W-:-:S03]  /*d810*/  IMAD R3, R7, c[0x0][0x190], RZ ;  /* 0x0000640007037a24 */ /* 0x001fc600078e02ff */
[----:B------:R0:W-:Y:S01]  /*d820*/  STL [R1+0x2cc], R4 ;  /* 0x0002cc0401007387 */ /* 0x0001e20000100800 */
[----:B-1----:R-:W-:-:S03]  /*d830*/  IMAD R2, R8, c[0x0][0x190], RZ ;  /* 0x0000640008027a24 */ /* 0x002fc600078e02ff */
        /* <DEDUP_REMOVED lines=9> */
[----:B------:R-:W-:Y:S02]  /*d8d0*/  IMAD R12, R19, c[0x0][0x190], RZ ;  /* 0x00006400130c7a24 */ /* 0x000fe400078e02ff */
[----:B0-----:R-:W-:Y:S01]  /*d8e0*/  IMAD R3, R17, c[0x0][0x190], RZ ;  /* 0x0000640011037a24 */ /* 0x001fe200078e02ff */
[----:B------:R0:W-:Y:S01]  /*d8f0*/  STL [R1+0x2b4], R4 ;  /* 0x0002b40401007387 */ /* 0x0001e20000100800 */
[----:B-1----:R-:W-:-:S03]  /*d900*/  IMAD R2, R18, c[0x0][0x190], RZ ;  /* 0x0000640012027a24 */ /* 0x002fc600078e02ff */
[----:B------:R-:W3:Y:S04]  /*d910*/  LDL R18, [R1+0xf0] ;  /* 0x0000f00001127983 */ /* 0x000ee80000100800 */
[----:B------:R1:W-:Y:S01]  /*d920*/  STL [R1+0x2b0], R3 ;  /* 0x0002b00301007387 */ /* 0x0003e20000100800 */
[----:B------:R-:W-:-:S03]  /*d930*/  IMAD R13, R20, c[0x0][0x190], RZ ;  /* 0x00006400140d7a24 */ /* 0x000fc600078e02ff */
[----:B------:R-:W4:Y:S04]  /*d940*/  LDL R17, [R1+0x2fc] ;  /* 0x0002fc0001117983 */ /* 0x000f280000100800 */
[----:B------:R0:W-:Y:S04]  /*d950*/  STL [R1+0x2ac], R2 ;  /* 0x0002ac0201007387 */ /* 0x0001e80000100800 */
[----:B------:R-:W3:Y:S04]  /*d960*/  LDL R16, [R1+0x300] ;  /* 0x0003000001107983 */ /* 0x000ee80000100800 */
[----:B------:R-:W3:Y:S04]  /*d970*/  LDL R11, [R1+0x304] ;  /* 0x00030400010b7983 */ /* 0x000ee80000100800 */
[----:B------:R-:W3:Y:S04]  /*d980*/  LDL R10, [R1+0x308] ;  /* 0x00030800010a7983 */ /* 0x000ee80000100800 */
[----:B------:R-:W3:Y:S04]  /*d990*/  LDL R9, [R1+0x30c] ;  /* 0x00030c0001097983 */ /* 0x000ee80000100800 */
[----:B------:R-:W3:Y:S04]  /*d9a0*/  LDL R8, [R1+0x310] ;  /* 0x0003100001087983 */ /* 0x000ee80000100800 */
[----:B------:R-:W3:Y:S04]  /*d9b0*/  LDL R7, [R1+0x314] ;  /* 0x0003140001077983 */ /* 0x000ee80000100800 */
[----:B------:R-:W3:Y:S04]  /*d9c0*/  LDL R6, [R1+0x320] ;  /* 0x0003200001067983 */ /* 0x000ee80000100800 */
[----:B------:R-:W3:Y:S04]  /*d9d0*/  LDL R5, [R1+0x324] ;  /* 0x0003240001057983 */ /* 0x000ee80000100800 */
[----:B0-----:R-:W3:Y:S04]  /*d9e0*/  LDL R4, [R1+0x328] ;  /* 0x0003280001047983 */ /* 0x001ee80000100800 */
[----:B-1----:R-:W3:Y:S04]  /*d9f0*/  LDL R3, [R1+0x32c] ;  /* 0x00032c0001037983 */ /* 0x002ee80000100800 */
[----:B------:R-:W3:Y:S04]  /*da00*/  LDL R2, [R1+0x338] ;  /* 0x0003380001027983 */ /* 0x000ee80000100800 */
[----:B------:R-:W3:Y:S04]  /*da10*/  LDL R29, [R1+0x33c] ;  /* 0x00033c00011d7983 */ /* 0x000ee80000100800 */
[----:B------:R-:W3:Y:S04]  /*da20*/  LDL R19, [R1+0xe0] ;  /* 0x0000e00001137983 */ /* 0x000ee80000100800 */
[----:B------:R0:W-:Y:S04]  /*da30*/  STL [R1+0x2a8], R12 ;  /* 0x0002a80c01007387 */ /* 0x0001e80000100800 */
[----:B------:R-:W3:Y:S01]  /*da40*/  LDL R20, [R1+0xd8] ;  /* 0x0000d80001147983 */ /* 0x000ee20000100800 */
[----:B0-----:R-:W-:-:S03]  /*da50*/  IMAD R12, R21, c[0x0][0x190], RZ ;  /* 0x00006400150c7a24 */ /* 0x001fc600078e02ff */
[----:B------:R0:W-:Y:S01]  /*da60*/  STL [R1+0x2a4], R13 ;  /* 0x0002a40d01007387 */ /* 0x0001e20000100800 */
[----:B------:R-:W-:-:S03]  /*da70*/  IMAD R21, R22, c[0x0][0x190], RZ ;  /* 0x0000640016157a24 */ /* 0x000fc600078e02ff */
        /* <DEDUP_REMOVED lines=10> */
[----:B------:R-:W-:Y:S01]  /*db20*/  STL [R1+0x28c], R13 ;  /* 0x00028c0d01007387 */ /* 0x000fe20000100800 */
[----:B--2---:R-:W-:-:S05]  /*db30*/  IMAD.WIDE R22, R28, 0x2, R14 ;  /* 0x000000021c167825 */ /* 0x004fca00078e020e */
[----:B------:R-:W-:Y:S04]  /*db40*/  STL.64 [R1+0x280], R22 ;  /* 0x0002801601007387 */ /* 0x000fe80000100a00 */
[----:B------:R-:W-:Y:S04]  /*db50*/  STL [R1+0x288], R12 ;  /* 0x0002880c01007387 */ /* 0x000fe80000100800 */
[----:B------:R-:W-:Y:S01]  /*db60*/  STL [R1+0x26d8], R12 ;  /* 0x0026d80c01007387 */ /* 0x000fe20000100800 */
[----:B---3--:R-:W-:-:S05]  /*db70*/  IMAD.WIDE R20, R20, 0x2, R14 ;  /* 0x0000000214147825 */ /* 0x008fca00078e020e */
[----:B------:R-:W-:Y:S04]  /*db80*/  STL.64 [R1+0x278], R20 ;  /* 0x0002781401007387 */ /* 0x000fe80000100a00 */
[----:B------:R0:W-:Y:S02]  /*db90*/  STL [R1+0x26dc], R13 ;  /* 0x0026dc0d01007387 */ /* 0x0001e40000100800 */
[----:B0-----:R-:W-:-:S04]  /*dba0*/  IMAD.WIDE R12, R19, 0x2, R14 ;  /* 0x00000002130c7825 */ /* 0x001fc800078e020e */
[--C-:B------:R-:W-:Y:S01]  /*dbb0*/  IMAD.WIDE R18, R18, 0x2, R14.reuse ;  /* 0x0000000212127825 */ /* 0x100fe200078e020e */
[----:B------:R0:W-:Y:S03]  /*dbc0*/  STL.64 [R1+0x270], R12 ;  /* 0x0002700c01007387 */ /* 0x0001e60000100a00 */
[--C-:B----4-:R-:W-:Y:S01]  /*dbd0*/  IMAD.WIDE R20, R17, 0x2, R14.reuse ;  /* 0x0000000211147825 */ /* 0x110fe200078e020e */
[----:B------:R1:W-:Y:S04]  /*dbe0*/  STL.64 [R1+0x268], R18 ;  /* 0x0002681201007387 */ /* 0x0003e80000100a00 */
[----:B------:R-:W-:Y:S01]  /*dbf0*/  STL.64 [R1+0x260], R20 ;  /* 0x0002601401007387 */ /* 0x000fe20000100a00 */
[----:B0-----:R-:W-:-:S04]  /*dc00*/  IMAD.WIDE R12, R16, 0x2, R14 ;  /* 0x00000002100c7825 */ /* 0x001fc800078e020e */
[--C-:B-1----:R-:W-:Y:S01]  /*dc10*/  IMAD.WIDE R18, R11, 0x2, R14.reuse ;  /* 0x000000020b127825 */ /* 0x102fe200078e020e */
[----:B------:R0:W-:Y:S03]  /*dc20*/  STL.64 [R1+0x258], R12 ;  /* 0x0002580c01007387 */ /* 0x0001e60000100a00 */
[--C-:B------:R-:W-:Y:S01]  /*dc30*/  IMAD.WIDE R16, R10, 0x2, R14.reuse ;  /* 0x000000020a107825 */ /* 0x100fe200078e020e */
[----:B------:R-:W-:Y:S03]  /*dc40*/  STL.64 [R1+0x250], R18 ;  /* 0x0002501201007387 */ /* 0x000fe60000100a00 */
[--C-:B------:R-:W-:Y:S01]  /*dc50*/  IMAD.WIDE R10, R8, 0x2, R14.reuse ;  /* 0x00000002080a7825 */ /* 0x100fe200078e020e */
[----:B------:R-:W-:Y:S03]  /*dc60*/  STL.64 [R1+0x248], R16 ;  /* 0x0002481001007387 */ /* 0x000fe60000100a00 */
[----:B0-----:R-:W-:-:S04]  /*dc70*/  IMAD.WIDE R12, R9, 0x2, R14 ;  /* 0x00000002090c7825 */ /* 0x001fc800078e020e */
[--C-:B------:R-:W-:Y:S01]  /*dc80*/  IMAD.WIDE R8, R7, 0x2, R14.reuse ;  /* 0x0000000207087825 */ /* 0x100fe200078e020e */
[----:B------:R-:W-:Y:S03]  /*dc90*/  STL.64 [R1+0x240], R12 ;  /* 0x0002400c01007387 */ /* 0x000fe60000100a00 */
[--C-:B------:R-:W-:Y:S01]  /*dca0*/  IMAD.WIDE R6, R6, 0x2, R14.reuse ;  /* 0x0000000206067825 */ /* 0x100fe200078e020e */
[----:B------:R0:W-:Y:S04]  /*dcb0*/  STL.64 [R1+0x238], R10 ;  /* 0x0002380a01007387 */ /* 0x0001e80000100a00 */
[----:B------:R1:W-:Y:S04]  /*dcc0*/  STL.64 [R1+0x230], R8 ;  /* 0x0002300801007387 */ /* 0x0003e80000100a00 */
[----:B------:R2:W-:Y:S01]  /*dcd0*/  STL.64 [R1+0x228], R6 ;  /* 0x0002280601007387 */ /* 0x0005e20000100a00 */
[----:B0-----:R-:W-:-:S04]  /*dce0*/  IMAD.WIDE R10, R5, 0x2, R14 ;  /* 0x00000002050a7825 */ /* 0x001fc800078e020e */
[--C-:B-1----:R-:W-:Y:S01]  /*dcf0*/  IMAD.WIDE R8, R4, 0x2, R14.reuse ;  /* 0x0000000204087825 */ /* 0x102fe200078e020e */
[----:B------:R-:W-:Y:S03]  /*dd00*/  STL.64 [R1+0x220], R10 ;  /* 0x0002200a01007387 */ /* 0x000fe60000100a00 */
[--C-:B--2---:R-:W-:Y:S01]  /*dd10*/  IMAD.WIDE R6, R3, 0x2, R14.reuse ;  /* 0x0000000203067825 */ /* 0x104fe200078e020e */
[----:B------:R-:W-:Y:S03]  /*dd20*/  STL.64 [R1+0x218], R8 ;  /* 0x0002180801007387 */ /* 0x000fe60000100a00 */
[--C-:B------:R-:W-:Y:S01]  /*dd30*/  IMAD.WIDE R4, R2, 0x2, R14.reuse ;  /* 0x0000000202047825 */ /* 0x100fe200078e020e */
[----:B------:R-:W-:Y:S04]  /*dd40*/  STL.64 [R1+0x210], R6 ;  /* 0x0002100601007387 */ /* 0x000fe80000100a00 */
[----:B------:R-:W2:Y:S04]  /*dd50*/  LDL R13, [R1+0x368] ;  /* 0x00036800010d7983 */ /* 0x000ea80000100800 */
[----:B------:R-:W-:Y:S04]  /*dd60*/  STL.64 [R1+0x208], R4 ;  /* 0x0002080401007387 */ /* 0x000fe80000100a00 */
[----:B------:R-:W2:Y:S01]  /*dd70*/  LDL R12, [R1+0x36c] ;  /* 0x00036c00010c7983 */ /* 0x000ea20000100800 */
[----:B------:R-:W-:-:S05]  /*dd80*/  IMAD.WIDE R2, R29, 0x2, R14 ;  /* 0x000000021d027825 */ /* 0x000fca00078e020e */
[----:B------:R-:W-:Y:S04]  /*dd90*/  STL.64 [R1+0x200], R2 ;  /* 0x0002000201007387 */ /* 0x000fe80000100a00 */
[----:B--2---:R0:W-:Y:S04]  /*dda0*/  STL.64 [R1+0x2720], R12 ;  /* 0x0027200c01007387 */ /* 0x0041e80000100a00 */
[----:B0-----:R-:W2:Y:S04]  /*ddb0*/  LDL R13, [R1+0x360] ;  /* 0x00036000010d7983 */ /* 0x001ea80000100800 */
[----:B------:R-:W3:Y:S04]  /*ddc0*/  LDL R12, [R1+0x354] ;  /* 0x00035400010c7983 */ /* 0x000ee80000100800 */
[----:B--2---:R0:W-:Y:S04]  /*ddd0*/  STL [R1+0x2728], R13 ;  /* 0x0027280d01007387 */ /* 0x0041e80000100800 */
[----:B0-----:R-:W2:Y:S04]  /*dde0*/  LDL R13, [R1+0x350] ;  /* 0x00035000010d7983 */ /* 0x001ea80000100800 */
[----:B---3--:R0:W-:Y:S04]  /*ddf0*/  STL [R1+0x272c], R12 ;  /* 0x00272c0c01007387 */ /* 0x0081e80000100800 */
[----:B0-----:R-:W3:Y:S04]  /*de00*/  LDL R12, [R1+0x344] ;  /* 0x00034400010c7983 */ /* 0x001ee80000100800 */
[----:B--2---:R0:W-:Y:S04]  /*de10*/  STL [R1+0x2730], R13 ;  /* 0x0027300d01007387 */ /* 0x0041e80000100800 */
[----:B0-----:R-:W2:Y:S04]  /*de20*/  LDL R13, [R1+0x340] ;  /* 0x00034000010d7983 */ /* 0x001ea80000100800 */
[----:B---3--:R2:W-:Y:S04]  /*de30*/  STL [R1+0x2734], R12 ;  /* 0x0027340c01007387 */ /* 0x0085e80000100800 */
        /* <DEDUP_REMOVED lines=18> */
[----:B--2---:R-:W-:-:S03]  /*df60*/  IMAD.WIDE R12, R13, 0x2, R14 ;  /* 0x000000020d0c7825 */ /* 0x004fc600078e020e */
[----:B---3--:R0:W-:Y:S04]  /*df70*/  STL.64 [R1+0x2718], R16 ;  /* 0x0027181001007387 */ /* 0x0081e80000100a00 */
[----:B0-----:R-:W2:Y:S04]  /*df80*/  LDL R17, [R1+0x364] ;  /* 0x0003640001117983 */ /* 0x001ea80000100800 */
[----:B------:R-:W3:Y:S04]  /*df90*/  LDL.LU R18, [R1+0x3e8] ;  /* 0x0003e80001127983 */ /* 0x000ee80000300800 */
[----:B------:R-:W2:Y:S04]  /*dfa0*/  LDL.LU R20, [R1+0x3ec] ;  /* 0x0003ec0001147983 */ /* 0x000ea80000300800 */
[----:B------:R-:W2:Y:S04]  /*dfb0*/  LDL.LU R22, [R1+0x3f8] ;  /* 0x0003f80001167983 */ /* 0x000ea80000300800 */
[----:B------:R-:W2:Y:S04]  /*dfc0*/  LDL.LU R24, [R1+0x3fc] ;  /* 0x0003fc0001187983 */ /* 0x000ea80000300800 */
[----:B------:R-:W2:Y:S04]  /*dfd0*/  LDL.LU R26, [R1+0x408] ;  /* 0x00040800011a7983 */ /* 0x000ea80000300800 */
[----:B------:R0:W-:Y:S04]  /*dfe0*/  STL.64 [R1+0x1f8], R12 ;  /* 0x0001f80c01007387 */ /* 0x0001e80000100a00 */
[----:B0-----:R-:W2:Y:S02]  /*dff0*/  LDL.LU R12, [R1+0x2734] ;  /* 0x00273400010c7983 */ /* 0x001ea40000300800 */
[----:B--2---:R-:W-:-:S05]  /*e000*/  IMAD.WIDE R12, R12, 0x2, R14 ;  /* 0x000000020c0c7825 */ /* 0x004fca00078e020e */
        /* <DEDUP_REMOVED lines=10> */
[----:B0-----:R-:W2:Y:S01]  /*e0b0*/  LDL.LU.64 R12, [R1+0x2720] ;  /* 0x00272000010c7983 */ /* 0x001ea20000300a00 */
[----:B------:R-:W-:-:S05]  /*e0c0*/  IMAD.WIDE R16, R17, 0x2, R14 ;  /* 0x0000000211107825 */ /* 0x000fca00078e020e */
[----:B------:R2:W-:Y:S02]  /*e0d0*/  STL.64 [R1+0x1d0], R16 ;  /* 0x0001d01001007387 */ /* 0x0005e40000100a00 */
[----:B--2---:R-:W-:-:S05]  /*e0e0*/  IMAD.WIDE R16, R13, 0x2, R14 ;  /* 0x000000020d107825 */ /* 0x004fca00078e020e */
[----:B------:R0:W-:Y:S02]  /*e0f0*/  STL.64 [R1+0x1c8], R16 ;  /* 0x0001c81001007387 */ /* 0x0001e40000100a00 */
[----:B0-----:R-:W-:-:S04]  /*e100*/  IMAD.WIDE R16, R12, 0x2, R14 ;  /* 0x000000020c107825 */ /* 0x001fc800078e020e */
[--C-:B------:R-:W-:Y:S01]  /*e110*/  IMAD.WIDE R12, R27, 0x2, R14.reuse ;  /* 0x000000021b0c7825 */ /* 0x100fe200078e020e */
[----:B------:R4:W-:Y:S04]  /*e120*/  STL.64 [R1+0x1c0], R16 ;  /* 0x0001c01001007387 */ /* 0x0009e80000100a00 */
[----:B------:R0:W-:Y:S01]  /*e130*/  STL.64 [R1+0x1b8], R12 ;  /* 0x0001b80c01007387 */ /* 0x0001e20000100a00 */
[----:B----4-:R-:W-:-:S04]  /*e140*/  IMAD.WIDE R16, R25, 0x2, R14 ;  /* 0x0000000219107825 */ /* 0x010fc800078e020e */
[--C-:B0-----:R-:W-:Y:S01]  /*e150*/  IMAD.WIDE R12, R23, 0x2, R14.reuse ;  /* 0x00000002170c7825 */ /* 0x101fe200078e020e */
[----:B------:R0:W-:Y:S04]  /*e160*/  STL.64 [R1+0x1b0], R16 ;  /* 0x0001b01001007387 */ /* 0x0001e80000100a00 */
[----:B------:R1:W-:Y:S01]  /*e170*/  STL.64 [R1+0x1a8], R12 ;  /* 0x0001a80c01007387 */ /* 0x0003e20000100a00 */
[----:B0-----:R-:W-:-:S04]  /*e180*/  IMAD.WIDE R16, R21, 0x2, R14 ;  /* 0x0000000215107825 */ /* 0x001fc800078e020e */
[--C-:B-1----:R-:W-:Y:S01]  /*e190*/  IMAD.WIDE R12, R19, 0x2, R14.reuse ;  /* 0x00000002130c7825 */ /* 0x102fe200078e020e */
        /* <DEDUP_REMOVED lines=9> */
[----:B------:R1:W-:Y:S04]  /*e230*/  STL.64 [R1+0x178], R12 ;  /* 0x0001780c01007387 */ /* 0x0003e80000100a00 */
[----:B------:R-:W-:Y:S01]  /*e240*/  STL.64 [R1+0x26e0], R28 ;  /* 0x0026e01c01007387 */ /* 0x000fe20000100a00 */
[----:B0-----:R-:W-:-:S04]  /*e250*/  IMAD.WIDE R16, R3, 0x2, R14 ;  /* 0x0000000203107825 */ /* 0x001fc800078e020e */
[--C-:B-1----:R-:W-:Y:S01]  /*e260*/  IMAD.WIDE R12, R29, 0x2, R14.reuse ;  /* 0x000000021d0c7825 */ /* 0x102fe200078e020e */
[----:B------:R0:W-:Y:S04]  /*e270*/  STL.64 [R1+0x170], R16 ;  /* 0x0001701001007387 */ /* 0x0001e80000100a00 */
[----:B------:R1:W-:Y:S04]  /*e280*/  STL.64 [R1+0x168], R12 ;  /* 0x0001680c01007387 */ /* 0x0003e80000100a00 */
[----:B------:R2:W-:Y:S01]  /*e290*/  STL.64 [R1+0x2668], R2 ;  /* 0x0026680201007387 */ /* 0x0005e20000100a00 */
[----:B0-----:R-:W-:-:S04]  /*e2a0*/  IMAD.WIDE R16, R2, 0x2, R14 ;  /* 0x0000000202107825 */ /* 0x001fc800078e020e */
[--C-:B-1----:R-:W-:Y:S01]  /*e2b0*/  IMAD.WIDE R12, R4, 0x2, R14.reuse ;  /* 0x00000002040c7825 */ /* 0x102fe200078e020e */
[----:B------:R0:W-:Y:S04]  /*e2c0*/  STL.64 [R1+0x160], R16 ;  /* 0x0001601001007387 */ /* 0x0001e80000100a00 */
[----:B--2---:R-:W2:Y:S04]  /*e2d0*/  LDL R2, [R1+0x42c] ;  /* 0x00042c0001027983 */ /* 0x004ea80000100800 */
[----:B------:R-:W4:Y:S04]  /*e2e0*/  LDL R3, [R1+0x438] ;  /* 0x0004380001037983 */ /* 0x000f280000100800 */
[----:B------:R1:W-:Y:S01]  /*e2f0*/  STL.64 [R1+0x158], R12 ;  /* 0x0001580c01007387 */ /* 0x0003e20000100a00 */
[----:B0-----:R-:W-:-:S03]  /*e300*/  IMAD.WIDE R16, R6, 0x2, R14 ;  /* 0x0000000206107825 */ /* 0x001fc600078e020e */
[----:B------:R-:W2:Y:S04]  /*e310*/  LDL R28, [R1+0x43c] ;  /* 0x00043c00011c7983 */ /* 0x000ea80000100800 */
[----:B------:R-:W2:Y:S04]  /*e320*/  LDL R29, [R1+0x440] ;  /* 0x00044000011d7983 */ /* 0x000ea80000100800 */
[----:B-1----:R-:W2:Y:S04]  /*e330*/  LDL R13, [R1+0x444] ;  /* 0x00044400010d7983 */ /* 0x002ea80000100800 */
[----:B------:R-:W2:Y:S04]  /*e340*/  LDL R12, [R1+0x450] ;  /* 0x00045000010c7983 */ /* 0x000ea80000100800 */
[----:B------:R0:W-:Y:S04]  /*e350*/  STL.64 [R1+0x2670], R4 ;  /* 0x0026700401007387 */ /* 0x0001e80000100a00 */
[----:B0-----:R-:W2:Y:S04]  /*e360*/  LDL R4, [R1+0x424] ;  /* 0x0004240001047983 */ /* 0x001ea80000100800 */
[----:B------:R-:W2:Y:S04]  /*e370*/  LDL R5, [R1+0x428] ;  /* 0x0004280001057983 */ /* 0x000ea80000100800 */
[----:B------:R0:W-:Y:S04]  /*e380*/  STL.64 [R1+0x2678], R6 ;  /* 0x0026780601007387 */ /* 0x0001e80000100a00 */
[----:B0-----:R-:W2:Y:S04]  /*e390*/  LDL R6, [R1+0x414] ;  /* 0x0004140001067983 */ /* 0x001ea80000100800 */
[----:B------:R0:W-:Y:S04]  /*e3a0*/  STL.64 [R1+0x150], R16 ;  /* 0x0001501001007387 */ /* 0x0001e80000100a00 */
[----:B------:R-:W2:Y:S04]  /*e3b0*/  LDL R7, [R1+0x420] ;  /* 0x0004200001077983 */ /* 0x000ea80000100800 */
[----:B------:R1:W-:Y:S01]  /*e3c0*/  STL.64 [R1+0x2680], R8 ;  /* 0x0026800801007387 */ /* 0x0003e20000100a00 */
[----:B0-----:R-:W-:-:S03]  /*e3d0*/  IMAD.WIDE R16, R8, 0x2, R14 ;  /* 0x0000000208107825 */ /* 0x001fc600078e020e */
[----:B-1----:R-:W2:Y:S04]  /*e3e0*/  LDL R8, [R1+0x40c] ;  /* 0x00040c0001087983 */ /* 0x002ea80000100800 */
[----:B------:R0:W-:Y:S04]  /*e3f0*/  STL.64 [R1+0x148], R16 ;  /* 0x0001481001007387 */ /* 0x0001e80000100a00 */
[----:B------:R-:W2:Y:S01]  /*e400*/  LDL R9, [R1+0x410] ;  /* 0x0004100001097983 */ /* 0x000ea20000100800 */
[----:B0-----:R-:W-:-:S05]  /*e410*/  IMAD.WIDE R16, R10, 0x2, R14 ;  /* 0x000000020a107825 */ /* 0x001fca00078e020e */
[----:B------:R0:W-:Y:S04]  /*e420*/  STL.64 [R1+0x140], R16 ;  /* 0x0001401001007387 */ /* 0x0001e80000100a00 */
[----:B0-----:R-:W2:Y:S04]  /*e430*/  LDL.LU.64 R16, [R1+0x2718] ;  /* 0x0027180001107983 */ /* 0x001ea80000300a00 */
[----:B------:R2:W-:Y:S02]  /*e440*/  STL.64 [R1+0x2688], R10 ;  /* 0x0026880a01007387 */ /* 0x0005e40000100a00 */
[----:B--2---:R-:W-:-:S05]  /*e450*/  IMAD.WIDE R10, R17, 0x2, R14 ;  /* 0x00000002110a7825 */ /* 0x004fca00078e020e */
[----:B------:R0:W-:Y:S04]  /*e460*/  STL.64 [R1+0x138], R10 ;  /* 0x0001380a01007387 */ /* 0x0001e80000100a00 */
[----:B------:R1:W-:Y:S01]  /*e470*/  STL.64 [R1+0x2690], R16 ;  /* 0x0026901001007387 */ /* 0x0003e20000100a00 */
[----:B0-----:R-:W-:-:S05]  /*e480*/  IMAD.WIDE R10, R16, 0x2, R14 ;  /* 0x00000002100a7825 */ /* 0x001fca00078e020e */
[----:B------:R0:W-:Y:S01]  /*e490*/  STL.64 [R1+0x130], R10 ;  /* 0x0001300a01007387 */ /* 0x0001e20000100a00 */
[----:B-1----:R-:W-:-:S03]  /*e4a0*/  IMAD.WIDE R16, R20, 0x2, R14 ;  /* 0x0000000214107825 */ /* 0x002fc600078e020e */
[----:B---3--:R-:W-:Y:S01]  /*e4b0*/  STL.64 [R1+0x2698], R18 ;  /* 0x0026981201007387 */ /* 0x008fe20000100a00 */
[----:B0-----:R-:W-:-:S05]  /*e4c0*/  IMAD.WIDE R10, R18, 0x2, R14 ;  /* 0x00000002120a7825 */ /* 0x001fca00078e020e */
[----:B------:R0:W-:Y:S04]  /*e4d0*/  STL.64 [R1+0x128], R10 ;  /* 0x0001280a01007387 */ /* 0x0001e80000100a00 */
[----:B------:R-:W-:Y:S04]  /*e4e0*/  STL.64 [R1+0x26a0], R20 ;  /* 0x0026a01401007387 */ /* 0x000fe80000100a00 */
[----:B------:R1:W-:Y:S01]  /*e4f0*/  STL.64 [R1+0x120], R16 ;  /* 0x0001201001007387 */ /* 0x0003e20000100a00 */
[----:B0-----:R-:W-:-:S03]  /*e500*/  IMAD.WIDE R10, R22, 0x2, R14 ;  /* 0x00000002160a7825 */ /* 0x001fc600078e020e */
[----:B------:R-:W-:Y:S04]  /*e510*/  STL.64 [R1+0x26a8], R22 ;  /* 0x0026a81601007387 */ /* 0x000fe80000100a00 */
[----:B------:R0:W-:Y:S01]  /*e520*/  STL.64 [R1+0x118], R10 ;  /* 0x0001180a01007387 */ /* 0x0001e20000100a00 */
[----:B-1----:R-:W-:-:S03]  /*e530*/  IMAD.WIDE R16, R24, 0x2, R14 ;  /* 0x0000000218107825 */ /* 0x002fc600078e020e */
[----:B------:R-:W-:Y:S04]  /*e540*/  STL.64 [R1+0x26b0], R24 ;  /* 0x0026b01801007387 */ /* 0x000fe80000100a00 */
[----:B------:R1:W-:Y:S01]  /*e550*/  STL.64 [R1+0x318], R16 ;  /* 0x0003181001007387 */ /* 0x0003e20000100a00 */
[----:B0-----:R-:W-:-:S03]  /*e560*/  IMAD.WIDE R10, R26, 0x2, R14 ;  /* 0x000000021a0a7825 */ /* 0x001fc600078e020e */
[----:B------:R-:W-:Y:S04]  /*e570*/  STL.64 [R1+0x26b8], R26 ;  /* 0x0026b81a01007387 */ /* 0x000fe80000100a00 */
[----:B------:R0:W-:Y:S01]  /*e580*/  STL.64 [R1+0x330], R10 ;  /* 0x0003300a01007387 */ /* 0x0001e20000100a00 */
[----:B-1----:R-:W-:-:S05]  /*e590*/  IMAD.WIDE R16, R8, 0x2, R14 ;  /* 0x0000000208107825 */ /* 0x002fca00078e020e */
[----:B------:R-:W-:Y:S01]  /*e5a0*/  STL.64 [R1+0x348], R16 ;  /* 0x0003481001007387 */ /* 0x000fe20000100a00 */
[----:B0-----:R-:W-:-:S04]  /*e5b0*/  IMAD.WIDE R10, R9, 0x2, R14 ;  /* 0x00000002090a7825 */ /* 0x001fc800078e020e */
[--C-:B------:R-:W-:Y:S01]  /*e5c0*/  IMAD.WIDE R8, R6, 0x2, R14.reuse ;  /* 0x0000000206087825 */ /* 0x100fe200078e020e */
[----:B------:R0:W-:Y:S03]  /*e5d0*/  STL.64 [R1+0x358], R10 ;  /* 0x0003580a01007387 */ /* 0x0001e60000100a00 */
[--C-:B------:R-:W-:Y:S01]  /*e5e0*/  IMAD.WIDE R6, R7, 0x2, R14.reuse ;  /* 0x0000000207067825 */ /* 0x100fe200078e020e */
[----:B------:R1:W-:Y:S04]  /*e5f0*/  STL.64 [R1+0x370], R8 ;  /* 0x0003700801007387 */ /* 0x0003e80000100a00 */
[----:B------:R2:W-:Y:S01]  /*e600*/  STL.64 [R1+0x380], R6 ;  /* 0x0003800601007387 */ /* 0x0005e20000100a00 */
[----:B0-----:R-:W-:-:S04]  /*e610*/  IMAD.WIDE R10, R4, 0x2, R14 ;  /* 0x00000002040a7825 */ /* 0x001fc800078e020e */
[--C-:B-1----:R-:W-:Y:S01]  /*e620*/  IMAD.WIDE R8, R5, 0x2, R14.reuse ;  /* 0x0000000205087825 */ /* 0x102fe200078e020e */
[----:B------:R-:W-:Y:S03]  /*e630*/  STL.64 [R1+0x398], R10 ;  /* 0x0003980a01007387 */ /* 0x000fe60000100a00 */
[--C-:B--2---:R-:W-:Y:S01]  /*e640*/  IMAD.WIDE R6, R2, 0x2, R14.reuse ;  /* 0x0000000202067825 */ /* 0x104fe200078e020e */
[----:B------:R-:W-:Y:S03]  /*e650*/  STL.64 [R1+0x3b0], R8 ;  /* 0x0003b00801007387 */ /* 0x000fe60000100a00 */
[--C-:B----4-:R-:W-:Y:S01]  /*e660*/  IMAD.WIDE R4, R3, 0x2, R14.reuse ;  /* 0x0000000203047825 */ /* 0x110fe200078e020e */
[----:B------:R0:W-:Y:S03]  /*e670*/  STL.64 [R1+0x3c0], R6 ;  /* 0x0003c00601007387 */ /* 0x0001e60000100a00 */
[--C-:B------:R-:W-:Y:S01]  /*e680*/  IMAD.WIDE R2, R28, 0x2, R14.reuse ;  /* 0x000000021c027825 */ /* 0x100fe200078e020e */
[----:B------:R1:W-:Y:S04]  /*e690*/  STL.64 [R1+0x3d8], R4 ;  /* 0x0003d80401007387 */ /* 0x0003e80000100a00 */
[----:B------:R2:W-:Y:S01]  /*e6a0*/  STL.64 [R1+0x3f0], R2 ;  /* 0x0003f00201007387 */ /* 0x0005e20000100a00 */
[----:B0-----:R-:W-:-:S04]  /*e6b0*/  IMAD.WIDE R6, R29, 0x2, R14 ;  /* 0x000000021d067825 */ /* 0x001fc800078e020e */
[--C-:B-1----:R-:W-:Y:S01]  /*e6c0*/  IMAD.WIDE R4, R13, 0x2, R14.reuse ;  /* 0x000000020d047825 */ /* 0x102fe200078e020e */
[----:B------:R-:W-:Y:S04]  /*e6d0*/  STL.64 [R1+0x400], R6 ;  /* 0x0004000601007387 */ /* 0x000fe80000100a00 */
[----:B------:R-:W3:Y:S04]  /*e6e0*/  LDL R26, [R1+0x478] ;  /* 0x00047800011a7983 */ /* 0x000ee80000100800 */
[----:B------:R-:W-:Y:S04]  /*e6f0*/  STL.64 [R1+0x418], R4 ;  /* 0x0004180401007387 */ /* 0x000fe80000100a00 */
[----:B------:R-:W4:Y:S01]  /*e700*/  LDL R27, [R1+0x47c] ;  /* 0x00047c00011b7983 */ /* 0x000f220000100800 */
[----:B--2---:R-:W-:-:S05]  /*e710*/  IMAD.WIDE R2, R12, 0x2, R14 ;  /* 0x000000020c027825 */ /* 0x004fca00078e020e */
[----:B------:R-:W-:Y:S04]  /*e720*/  STL.64 [R1+0x430], R2 ;  /* 0x0004300201007387 */ /* 0x000fe80000100a00 */
[----:B----4-:R0:W-:Y:S04]  /*e730*/  STL [R1+0x26fc], R27 ;  /* 0x0026fc1b01007387 */ /* 0x0101e80000100800 */
[----:B0-----:R-:W2:Y:S04]  /*e740*/  LDL R27, [R1+0x46c] ;  /* 0x00046c00011b7983 */ /* 0x001ea80000100800 */
[----:B---3--:R0:W-:Y:S04]  /*e750*/  STL [R1+0x2700], R26 ;  /* 0x0027001a01007387 */ /* 0x0081e80000100800 */
[----:B0-----:R-:W3:Y:S04]  /*e760*/  LDL R26, [R1+0x468] ;  /* 0x00046800011a7983 */ /* 0x001ee80000100800 */
[----:B--2---:R0:W-:Y:S04]  /*e770*/  STL [R1+0x2704], R27 ;  /* 0x0027041b01007387 */ /* 0x0041e80000100800 */
[----:B0-----:R-:W2:Y:S04]  /*e780*/  LDL R27, [R1+0x45c] ;  /* 0x00045c00011b7983 */ /* 0x001ea80000100800 */
[----:B---3--:R0:W-:Y:S04]  /*e790*/  STL [R1+0x2708], R26 ;  /* 0x0027081a01007387 */ /* 0x0081e80000100800 */
[----:B0-----:R-:W3:Y:S04]  /*e7a0*/  LDL R26, [R1+0x458] ;  /* 0x00045800011a7983 */ /* 0x001ee80000100800 */
[----:B--2---:R0:W-:Y:S04]  /*e7b0*/  STL [R1+0x270c], R27 ;  /* 0x00270c1b01007387 */ /* 0x0041e80000100800 */
[----:B0-----:R-:W2:Y:S04]  /*e7c0*/  LDL R27, [R1+0x454] ;  /* 0x00045400011b7983 */ /* 0x001ea80000100800 */
[----:B---3--:R2:W-:Y:S04]  /*e7d0*/  STL [R1+0x2710], R26 ;  /* 0x0027101a01007387 */ /* 0x0085e80000100800 */
[----:B------:R-:W3:Y:S04]  /*e7e0*/  LDL R24, [R1+0x480] ;  /* 0x0004800001187983 */ /* 0x000ee80000100800 */
[----:B------:R-:W4:Y:S04]  /*e7f0*/  LDL R25, [R1+0x484] ;  /* 0x0004840001197983 */ /* 0x000f280000100800 */
        /* <DEDUP_REMOVED lines=21> */
[----:B------:R-:W3:Y:S01]  /*e950*/  LDL R12, [R1+0x50c] ;  /* 0x00050c00010c7983 */ /* 0x000ee20000100800 */
        /* <DEDUP_REMOVED lines=19> */
[----:B------:R3:W-:Y:S02]  /*ea90*/  STL.64 [R1+0x4d0], R26 ;  /* 0x0004d01a01007387 */ /* 0x0007e40000100a00 */
[----:B---3--:R-:W-:-:S05]  /*eaa0*/  IMAD.WIDE R26, R24, 0x2, R14 ;  /* 0x00000002181a7825 */ /* 0x008fca00078e020e */
[----:B------:R4:W-:Y:S02]  /*eab0*/  STL.64 [R1+0x4e8], R26 ;  /* 0x0004e81a01007387 */ /* 0x0009e40000100a00 */
[----:B----4-:R-:W-:-:S04]  /*eac0*/  IMAD.WIDE R26, R25, 0x2, R14 ;  /* 0x00000002191a7825 */ /* 0x010fc800078e020e */
        /* <DEDUP_REMOVED lines=11> */
[----:B------:R-:W-:Y:S03]  /*eb80*/  STL.64 [R1+0x560], R22 ;  /* 0x0005601601007387 */ /* 0x000fe60000100a00 */
        /* <DEDUP_REMOVED lines=35> */
[----:B----4-:R-:W-:Y:S04]  /*edc0*/  STL [R1+0x26f8], R29 ;  /* 0x0026f81d01007387 */ /* 0x010fe80000100800 */
[----:B------:R-:W2:Y:S04]  /*edd0*/  LDL R27, [R1+0x2f8] ;  /* 0x0002f800011b7983 */ /* 0x000ea80000100800 */
[----:B------:R-:W4:Y:S04]  /*ede0*/  LDL R26, [R1+0x550] ;  /* 0x00055000011a7983 */ /* 0x000f280000100800 */
[----:B--2---:R0:W-:Y:S04]  /*edf0*/  STL [R1+0x26e8], R27 ;  /* 0x0026e81b01007387 */ /* 0x0041e80000100800 */
[----:B0-----:R-:W2:Y:S04]  /*ee00*/  LDL R27, [R1+0x548] ;  /* 0x00054800011b7983 */ /* 0x001ea80000100800 */
[----:B----4-:R0:W-:Y:S04]  /*ee10*/  STL [R1+0x26ec], R26 ;  /* 0x0026ec1a01007387 */ /* 0x0101e80000100800 */
[----:B0-----:R-:W4:Y:S01]  /*ee20*/  LDL R26, [R1+0x538] ;  /* 0x00053800011a7983 */ /* 0x001f220000100800 */
[----:B---3--:R-:W-:-:S03]  /*ee30*/  IMAD.WIDE R28, R28, 0x2, R14 ;  /* 0x000000021c1c7825 */ /* 0x008fc600078e020e */
[----:B--2---:R0:W-:Y:S04]  /*ee40*/  STL [R1+0x26f0], R27 ;  /* 0x0026f01b01007387 */ /* 0x0041e80000100800 */
[----:B0-----:R-:W2:Y:S04]  /*ee50*/  LDL R27, [R1+0x530] ;  /* 0x00053000011b7983 */ /* 0x001ea80000100800 */
[----:B----4-:R-:W-:Y:S04]  /*ee60*/  STL [R1+0x26f4], R26 ;  /* 0x0026f41a01007387 */ /* 0x010fe80000100800 */
        /* <DEDUP_REMOVED lines=22> */
[----:B------:R0:W-:Y:S04]  /*efd0*/  STL.64 [R1+0x650], R28 ;  /* 0x0006501c01007387 */ /* 0x0001e80000100a00 */
[----:B0-----:R-:W3:Y:S01]  /*efe0*/  LDL.LU R29, [R1+0x26f8] ;  /* 0x0026f800011d7983 */ /* 0x001ee20000300800 */
[----:B--2---:R-:W-:-:S04]  /*eff0*/  IMAD.WIDE R26, R27, 0x2, R14 ;  /* 0x000000021b1a7825 */ /* 0x004fc800078e020e */
[----:B---3--:R-:W-:-:S05]  /*f000*/  IMAD.WIDE R28, R29, 0x2, R14 ;  /* 0x000000021d1c7825 */ /* 0x008fca00078e020e */
[----:B------:R0:W-:Y:S04]  /*f010*/  STL.64 [R1+0x660], R28 ;  /* 0x0006601c01007387 */ /* 0x0001e80000100a00 */
[----:B0-----:R-:W2:Y:S04]  /*f020*/  LDL R28, [R1+0x29c] ;  /* 0x00029c00011c7983 */ /* 0x001ea80000100800 */
[----:B------:R-:W3:Y:S04]  /*f030*/  LDL R29, [R1+0x298] ;  /* 0x00029800011d7983 */ /* 0x000ee80000100800 */
        /* <DEDUP_REMOVED lines=13> */
[----:B0-----:R-:W-:-:S04]  /*f110*/  IMAD.WIDE R26, R24, 0x2, R14 ;  /* 0x00000002181a7825 */ /* 0x001fc800078e020e */
[--C-:B----4-:R-:W-:Y:S01]  /*f120*/  IMAD.WIDE R24, R25, 0x2, R14.reuse ;  /* 0x0000000219187825 */ /* 0x110fe200078e020e */
[----:B------:R0:W-:Y:S04]  /*f130*/  STL.64 [R1+0x6a0], R26 ;  /* 0x0006a01a01007387 */ /* 0x0001e80000100a00 */
[----:B------:R1:W-:Y:S01]  /*f140*/  STL.64 [R1+0x6a8], R24 ;  /* 0x0006a81801007387 */ /* 0x0003e20000100a00 */
[----:B0-----:R-:W-:-:S04]  /*f150*/  IMAD.WIDE R26, R22, 0x2, R14 ;  /* 0x00000002161a7825 */ /* 0x001fc800078e020e */
[--C-:B-1----:R-:W-:Y:S01]  /*f160*/  IMAD.WIDE R24, R23, 0x2, R14.reuse ;  /* 0x0000000217187825 */ /* 0x102fe200078e020e */
        /* <DEDUP_REMOVED lines=36> */
[----:B------:R-:W2:Y:S04]  /*f3b0*/  LDL R13, [R1+0x294] ;  /* 0x00029400010d7983 */ /* 0x000ea80000100800 */
[----:B------:R0:W-:Y:S04]  /*f3c0*/  STL.64 [R1+0x740], R4 ;  /* 0x0007400401007387 */ /* 0x0001e80000100a00 */
[----:B------:R-:W4:Y:S04]  /*f3d0*/  LDL R12, [R1+0x290] ;  /* 0x00029000010c7983 */ /* 0x000f280000100800 */
[----:B------:R3:W-:Y:S01]  /*f3e0*/  STL.64 [R1+0x748], R2 ;  /* 0x0007480201007387 */ /* 0x0007e20000100a00 */
[----:B0-----:R-:W-:-:S03]  /*f3f0*/  IMAD.WIDE R4, R28, 0x2, R14 ;  /* 0x000000021c047825 */ /* 0x001fc600078e020e */
[----:B------:R-:W2:Y:S04]  /*f400*/  LDL.LU R26, [R1+0xe0] ;  /* 0x0000e000011a7983 */ /* 0x000ea80000300800 */
[----:B------:R-:W-:Y:S04]  /*f410*/  STL.64 [R1+0x750], R4 ;  /* 0x0007500401007387 */ /* 0x000fe80000100a00 */
[----:B------:R-:W2:Y:S01]  /*f420*/  LDL.LU R27, [R1+0xf0] ;  /* 0x0000f000011b7983 */ /* 0x000ea20000300800 */
[----:B---3--:R-:W-:-:S05]  /*f430*/  IMAD.WIDE R2, R29, 0x2, R14 ;  /* 0x000000021d027825 */ /* 0x008fca00078e020e */
[----:B------:R-:W-:Y:S04]  /*f440*/  STL.64 [R1+0x758], R2 ;  /* 0x0007580201007387 */ /* 0x000fe80000100a00 */
[----:B--2---:R0:W-:Y:S04]  /*f450*/  STL [R1+0x26c0], R27 ;  /* 0x0026c01b01007387 */ /* 0x0041e80000100800 */
[----:B0-----:R-:W2:Y:S04]  /*f460*/  LDL.LU R27, [R1+0xd8] ;  /* 0x0000d800011b7983 */ /* 0x001ea80000300800 */
[----:B------:R0:W-:Y:S04]  /*f470*/  STL [R1+0x26c4], R26 ;  /* 0x0026c41a01007387 */ /* 0x0001e80000100800 */
[----:B0-----:R-:W3:Y:S01]  /*f480*/  LDL R26, [R1+0x698] ;  /* 0x00069800011a7983 */ /* 0x001ee20000100800 */
[----:B------:R-:W-:-:S04]  /*f490*/  IMAD.WIDE R28, R13, 0x2, R14 ;  /* 0x000000020d1c7825 */ /* 0x000fc800078e020e */
[--C-:B----4-:R-:W-:Y:S01]  /*f4a0*/  IMAD.WIDE R12, R12, 0x2, R14.reuse ;  /* 0x000000020c0c7825 */ /* 0x110fe200078e020e */
[----:B--2---:R-:W-:Y:S04]  /*f4b0*/  STL [R1+0x26c8], R27 ;  /* 0x0026c81b01007387 */ /* 0x004fe80000100800 */
[----:B------:R-:W2:Y:S04]  /*f4c0*/  LDL.LU R24, [R1+0x2fc] ;  /* 0x0002fc0001187983 */ /* 0x000ea80000300800 */
[----:B------:R-:W4:Y:S04]  /*f4d0*/  LDL.LU R25, [R1+0x300] ;  /* 0x0003000001197983 */ /* 0x000f280000300800 */
[----:B------:R-:W2:Y:S04]  /*f4e0*/  LDL.LU R22, [R1+0x304] ;  /* 0x0003040001167983 */ /* 0x000ea80000300800 */
        /* <DEDUP_REMOVED lines=17> */
[----:B------:R0:W-:Y:S04]  /*f600*/  STL.64 [R1+0x760], R28 ;  /* 0x0007601c01007387 */ /* 0x0001e80000100a00 */
[----:B0-----:R-:W2:Y:S04]  /*f610*/  LDL.LU.64 R28, [R1+0x26e0] ;  /* 0x0026e000011c7983 */ /* 0x001ea80000300a00 */
[----:B------:R0:W-:Y:S04]  /*f620*/  STL.64 [R1+0x768], R12 ;  /* 0x0007680c01007387 */ /* 0x0001e80000100a00 */
[----:B0-----:R-:W2:Y:S02]  /*f630*/  LDL.LU R13, [R1+0x26dc] ;  /* 0x0026dc00010d7983 */ /* 0x001ea40000300800 */
[----:B--2---:R-:W-:-:S05]  /*f640*/  IMAD.WIDE R12, R13, 0x2, R14 ;  /* 0x000000020d0c7825 */ /* 0x004fca00078e020e */
[----:B------:R0:W-:Y:S04]  /*f650*/  STL.64 [R1+0x770], R12 ;  /* 0x0007700c01007387 */ /* 0x0001e80000100a00 */
[----:B0-----:R-:W2:Y:S01]  /*f660*/  LDL.LU R12, [R1+0x26d8] ;  /* 0x0026d800010c7983 */ /* 0x001ea20000300800 */
[----:B---3--:R-:W-:-:S04]  /*f670*/  IMAD.WIDE R26, R26, 0x2, R14 ;  /* 0x000000021a1a7825 */ /* 0x008fc800078e020e */
[----:B--2---:R-:W-:-:S05]  /*f680*/  IMAD.WIDE R12, R12, 0x2, R14 ;  /* 0x000000020c0c7825 */ /* 0x004fca00078e020e */
[----:B------:R0:W-:Y:S04]  /*f690*/  STL.64 [R1+0x778], R12 ;  /* 0x0007780c01007387 */ /* 0x0001e80000100a00 */
[----:B0-----:R-:W2:Y:S01]  /*f6a0*/  LDL.LU.64 R12, [R1+0x26d0] ;  /* 0x0026d000010c7983 */ /* 0x001ea20000300a00 */
[----:B------:R-:W-:-:S03]  /*f6b0*/  IMAD R0, R0, c[0x0][0x190], RZ ;  /* 0x0000640000007a24 */ /* 0x000fc600078e02ff */
[----:B------:R0:W-:Y:S02]  /*f6c0*/  STL.64 [R1+0x788], R26 ;  /* 0x0007881a01007387 */ /* 0x0001e40000100a00 */
[----:B0-----:R-:W-:Y:S02]  /*f6d0*/  IMAD.WIDE R26, R0, 0x2, R14 ;  /* 0x00000002001a7825 */ /* 0x001fe400078e020e */
[----:B------:R-:W3:Y:S04]  /*f6e0*/  LDL.LU R15, [R1+0x36c] ;  /* 0x00036c00010f7983 */ /* 0x000ee80000300800 */
[----:B------:R2:W-:Y:S02]  /*f6f0*/  STL.64 [R1+0x780], R26 ;  /* 0x0007801a01007387 */ /* 0x0005e40000100a00 */
        /* <DEDUP_REMOVED lines=14> */
[----:B0-----:R-:W2:Y:S04]  /*f7e0*/  LDL.LU.64 R26, [R1+0x26b8] ;  /* 0x0026b800011a7983 */ /* 0x001ea80000300a00 */
[----:B------:R0:W-:Y:S02]  /*f7f0*/  STL.64 [R1+0xe8], R24 ;  /* 0x0000e81801007387 */ /* 0x0001e40000100a00 */
[----:B0-----:R-:W-:-:S04]  /*f800*/  IMAD.WIDE R24, R22, 0x2, R12 ;  /* 0x0000000216187825 */ /* 0x001fc800078e020c */
[--C-:B------:R-:W-:Y:S01]  /*f810*/  IMAD.WIDE R22, R23, 0x2, R12.reuse ;  /* 0x0000000217167825 */ /* 0x100fe200078e020c */
[----:B------:R0:W-:Y:S04]  /*f820*/  STL.64 [R1+0xe0], R24 ;  /* 0x0000e01801007387 */ /* 0x0001e80000100a00 */
[----:B0-----:R-:W4:Y:S04]  /*f830*/  LDL.LU.64 R24, [R1+0x26b0] ;  /* 0x0026b00001187983 */ /* 0x001f280000300a00 */
        /* <DEDUP_REMOVED lines=40> */
[----:B------:R0:W-:Y:S04]  /*fac0*/  STL.64 [R1+0x58], R2 ;  /* 0x0000580201007387 */ /* 0x0001e80000100a00 */
[----:B0-----:R-:W4:Y:S01]  /*fad0*/  LDL.LU.64 R2, [R1+0x2668] ;  /* 0x0026680001027983 */ /* 0x001f220000300a00 */
[----:B---3--:R-:W-:-:S05]  /*fae0*/  IMAD.WIDE R14, R15, 0x2, R12 ;  /* 0x000000020f0e7825 */ /* 0x008fca00078e020c */
[----:B------:R2:W-:Y:S02]  /*faf0*/  STL.64 [R1+0x50], R14 ;  /* 0x0000500e01007387 */ /* 0x0005e40000100a00 */
[----:B--2---:R-:W-:-:S05]  /*fb00*/  IMAD.WIDE R14, R27, 0x2, R12 ;  /* 0x000000021b0e7825 */ /* 0x004fca00078e020c */
[----:B------:R4:W-:Y:S02]  /*fb10*/  STL.64 [R1+0x48], R14 ;  /* 0x0000480e01007387 */ /* 0x0009e40000100a00 */
[----:B----4-:R-:W-:-:S05]  /*fb20*/  IMAD.WIDE R14, R25, 0x2, R12 ;  /* 0x00000002190e7825 */ /* 0x010fca00078e020c */
[----:B------:R0:W-:Y:S02]  /*fb30*/  STL.64 [R1+0x40], R14 ;  /* 0x0000400e01007387 */ /* 0x0001e40000100a00 */
[----:B0-----:R-:W-:-:S05]  /*fb40*/  IMAD.WIDE R14, R23, 0x2, R12 ;  /* 0x00000002170e7825 */ /* 0x001fca00078e020c */
[----:B------:R0:W-:Y:S02]  /*fb50*/  STL.64 [R1+0x38], R14 ;  /* 0x0000380e01007387 */ /* 0x0001e40000100a00 */
[----:B0-----:R-:W-:-:S05]  /*fb60*/  IMAD.WIDE R14, R21, 0x2, R12 ;  /* 0x00000002150e7825 */ /* 0x001fca00078e020c */
[----:B------:R0:W-:Y:S02]  /*fb70*/  STL.64 [R1+0x30], R14 ;  /* 0x0000300e01007387 */ /* 0x0001e40000100a00 */
[----:B0-----:R-:W-:-:S05]  /*fb80*/  IMAD.WIDE R14, R19, 0x2, R12 ;  /* 0x00000002130e7825 */ /* 0x001fca00078e020c */
[----:B------:R0:W-:Y:S01]  /*fb90*/  STL.64 [R1+0x28], R14 ;  /* 0x0000280e01007387 */ /* 0x0001e20000100a00 */
[----:B------:R-:W-:-:S04]  /*fba0*/  IMAD.WIDE R28, R29, 0x2, R12 ;  /* 0x000000021d1c7825 */ /* 0x000fc800078e020c */
        /* <DEDUP_REMOVED lines=11> */
[----:B------:R-:W-:-:S03]  /*fc60*/  IMAD.WIDE R4, R4, 0x2, R12 ;  /* 0x0000000204047825 */ /* 0x000fc600078e020c */
[----:B------:R-:W-:Y:S01]  /*fc70*/  STL.64 [R1+0x2608], R28 ;  /* 0x0026081c01007387 */ /* 0x000fe20000100a00 */
[----:B0-----:R-:W-:-:S04]  /*fc80*/  IMAD.WIDE R14, R3, 0x2, R12 ;  /* 0x00000002030e7825 */ /* 0x001fc800078e020c */
[--C-:B------:R-:W-:Y:S01]  /*fc90*/  IMAD.WIDE R2, R2, 0x2, R12.reuse ;  /* 0x0000000202027825 */ /* 0x100fe200078e020c */
[----:B------:R-:W-:Y:S04]  /*fca0*/  STL.64 [R1], R14 ;  /* 0x0000000e01007387 */ /* 0x000fe80000100a00 */
[----:B------:R-:W-:Y:S04]  /*fcb0*/  STL.64 [R1+0x2610], R2 ;  /* 0x0026100201007387 */ /* 0x000fe80000100a00 */
[----:B------:R0:W-:Y:S04]  /*fcc0*/  STL.64 [R1+0x2600], R4 ;  /* 0x0026000401007387 */ /* 0x0001e80000100a00 */
[----:B------:R1:W-:Y:S04]  /*fcd0*/  STL.64 [R1+0x2618], R6 ;  /* 0x0026180601007387 */ /* 0x0003e80000100a00 */
[----:B------:R-:W-:Y:S04]  /*fce0*/  STL.64 [R1+0x25f8], R8 ;  /* 0x0025f80801007387 */ /* 0x000fe80000100a00 */
[----:B------:R-:W-:Y:S04]  /*fcf0*/  STL.64 [R1+0x2620], R10 ;  /* 0x0026200a01007387 */ /* 0x000fe80000100a00 */
[----:B0-----:R-:W2:Y:S04]  /*fd00*/  LDL.LU R4, [R1+0x40c] ;  /* 0x00040c0001047983 */ /* 0x001ea80000300800 */
[----:B------:R-:W3:Y:S01]  /*fd10*/  LDL.LU R5, [R1+0x414] ;  /* 0x0004140001057983 */ /* 0x000ee20000300800 */
[----:B------:R-:W-:-:S04]  /*fd20*/  IMAD.WIDE R14, R17, 0x2, R12 ;  /* 0x00000002110e7825 */ /* 0x000fc800078e020c */
[--C-:B------:R-:W-:Y:S01]  /*fd30*/  IMAD.WIDE R16, R16, 0x2, R12.reuse ;  /* 0x0000000210107825 */ /* 0x100fe200078e020c */
[----:B------:R-:W-:Y:S04]  /*fd40*/  STL.64 [R1+0x2628], R14 ;  /* 0x0026280e01007387 */ /* 0x000fe80000100a00 */
[----:B-1----:R-:W4:Y:S01]  /*fd50*/  LDL.LU R6, [R1+0x424] ;  /* 0x0004240001067983 */ /* 0x002f220000300800 */
[----:B------:R-:W-:-:S03]  /*fd60*/  IMAD.WIDE R18, R18, 0x2, R12 ;  /* 0x0000000212127825 */ /* 0x000fc600078e020c */
[----:B------:R-:W3:Y:S04]  /*fd70*/  LDL.LU R7, [R1+0x42c] ;  /* 0x00042c0001077983 */ /* 0x000ee80000300800 */
[----:B------:R0:W-:Y:S04]  /*fd80*/  STL.64 [R1+0x2630], R16 ;  /* 0x0026301001007387 */ /* 0x0001e80000100a00 */
[----:B0-----:R-:W4:Y:S04]  /*fd90*/  LDL.LU R16, [R1+0x428] ;  /* 0x0004280001107983 */ /* 0x001f280000300800 */
[----:B------:R-:W4:Y:S04]  /*fda0*/  LDL.LU R17, [R1+0x438] ;  /* 0x0004380001117983 */ /* 0x000f280000300800 */
[----:B------:R-:W4:Y:S04]  /*fdb0*/  LDL.LU R2, [R1+0x43c] ;  /* 0x00043c0001027983 */ /* 0x000f280000300800 */
[----:B------:R-:W4:Y:S04]  /*fdc0*/  LDL.LU R14, [R1+0x440] ;  /* 0x00044000010e7983 */ /* 0x000f280000300800 */
[----:B------:R-:W4:Y:S04]  /*fdd0*/  LDL.LU R3, [R1+0x444] ;  /* 0x0004440001037983 */ /* 0x000f280000300800 */
[----:B------:R0:W-:Y:S04]  /*fde0*/  STL.64 [R1+0x2638], R18 ;  /* 0x0026381201007387 */ /* 0x0001e80000100a00 */
[----:B0-----:R-:W4:Y:S04]  /*fdf0*/  LDL.LU R18, [R1+0x410] ;  /* 0x0004100001127983 */ /* 0x001f280000300800 */
[----:B------:R-:W4:Y:S04]  /*fe00*/  LDL.LU R19, [R1+0x420] ;  /* 0x0004200001137983 */ /* 0x000f280000300800 */
[----:B------:R-:W4:Y:S04]  /*fe10*/  LDL.LU R15, [R1+0x450] ;  /* 0x00045000010f7983 */ /* 0x000f280000300800 */
[----:B------:R-:W4:Y:S01]  /*fe20*/  LDL.LU R28, [R1+0x454] ;  /* 0x00045400011c7983 */ /* 0x000f220000300800 */
[----:B------:R-:W-:-:S03]  /*fe30*/  IMAD.WIDE R20, R20, 0x2, R12 ;  /* 0x0000000214147825 */ /* 0x000fc600078e020c */
[----:B------:R-:W4:Y:S04]  /*fe40*/  LDL.LU R10, [R1+0x458] ;  /* 0x00045800010a7983 */ /* 0x000f280000300800 */
[----:B------:R-:W4:Y:S04]  /*fe50*/  LDL.LU R29, [R1+0x45c] ;  /* 0x00045c00011d7983 */ /* 0x000f280000300800 */
[----:B------:R2:W-:Y:S04]  /*fe60*/  STL.64 [R1+0x2640], R20 ;  /* 0x0026401401007387 */ /* 0x0005e80000100a00 */
[----:B------:R-:W4:Y:S04]  /*fe70*/  LDL.LU R11, [R1+0x468] ;  /* 0x00046800010b7983 */ /* 0x000f280000300800 */
[----:B------:R-:W4:Y:S01]  /*fe80*/  LDL.LU R8, [R1+0x46c] ;  /* 0x00046c0001087983 */ /* 0x000f220000300800 */
[----:B------:R-:W-:-:S04]  /*fe90*/  IMAD.WIDE R22, R22, 0x2, R12 ;  /* 0x0000000216167825 */ /* 0x000fc800078e020c */
[--C-:B------:R-:W-:Y:S01]  /*fea0*/  IMAD.WIDE R24, R24, 0x2, R12.reuse ;  /* 0x0000000218187825 */ /* 0x100fe200078e020c */
[----:B------:R-:W-:Y:S03]  /*feb0*/  STL.64 [R1+0x2648], R22 ;  /* 0x0026481601007387 */ /* 0x000fe60000100a00 */
[--C-:B------:R-:W-:Y:S01]  /*fec0*/  IMAD.WIDE R26, R26, 0x2, R12.reuse ;  /* 0x000000021a1a7825 */ /* 0x100fe200078e020c */
[----:B------:R-:W-:Y:S04]  /*fed0*/  STL.64 [R1+0x2650], R24 ;  /* 0x0026501801007387 */ /* 0x000fe80000100a00 */
[----:B------:R-:W4:Y:S04]  /*fee0*/  LDL.LU R9, [R1+0x478] ;  /* 0x0004780001097983 */ /* 0x000f280000300800 */
[----:B------:R-:W-:Y:S01]  /*fef0*/  STL.64 [R1+0x2658], R26 ;  /* 0x0026581a01007387 */ /* 0x000fe20000100a00 */
[----:B--2---:R-:W-:-:S03]  /*ff00*/  IMAD.WIDE R20, R4, 0x2, R12 ;  /* 0x0000000204147825 */ /* 0x004fc600078e020c */
[----:B------:R-:W2:Y:S04]  /*ff10*/  LDL.LU R4, [R1+0x47c] ;  /* 0x00047c0001047983 */ /* 0x000ea80000300800 */
[----:B------:R3:W-:Y:S02]  /*ff20*/  STL.64 [R1+0x300], R20 ;  /* 0x0003001401007387 */ /* 0x0007e40000100a00 */
[--C-:B---3--:R-:W-:Y:S02]  /*ff30*/  IMAD.WIDE R20, R5, 0x2, R12.reuse ;  /* 0x0000000205147825 */ /* 0x108fe400078e020c */
[----:B------:R-:W3:Y:S02]  /*ff40*/  LDL.LU R5, [R1+0x480] ;  /* 0x0004800001057983 */ /* 0x000ee40000300800 */
[----:B----4-:R-:W-:-:S04]  /*ff50*/  IMAD.WIDE R22, R18, 0x2, R12 ;  /* 0x0000000212167825 */ /* 0x010fc800078e020c */
[--C-:B------:R-:W-:Y:S01]  /*ff60*/  IMAD.WIDE R18, R19, 0x2, R12.reuse ;  /* 0x0000000213127825 */ /* 0x100fe200078e020c */
[----:B------:R-:W-:Y:S04]  /*ff70*/  STL.64 [R1+0x308], R22 ;  /* 0x0003081601007387 */ /* 0x000fe80000100a00 */
[----:B------:R0:W-:Y:S02]  /*ff80*/  STL.64 [R1+0x310], R20 ;  /* 0x0003101401007387 */ /* 0x0001e40000100a00 */
[--C-:B0-----:R-:W-:Y:S02]  /*ff90*/  IMAD.WIDE R20, R6, 0x2, R12.reuse ;  /* 0x0000000206147825 */ /* 0x101fe400078e020c */
[----:B------:R-:W4:Y:S04]  /*ffa0*/  LDL.LU R6, [R1+0x484] ;  /* 0x0004840001067983 */ /* 0x000f280000300800 */
[----:B------:R0:W-:Y:S04]  /*ffb0*/  STL.64 [R1+0x320], R18 ;  /* 0x0003201201007387 */ /* 0x0001e80000100a00 */
[----:B------:R1:W-:Y:S01]  /*ffc0*/  STL.64 [R1+0x328], R20 ;  /* 0x0003281401007387 */ /* 0x0003e20000100a00 */
[----:B0-----:R-:W-:-:S04]  /*ffd0*/  IMAD.WIDE R18, R16, 0x2, R12 ;  /* 0x0000000210127825 */ /* 0x001fc800078e020c */
[--C-:B-1----:R-:W-:Y:S02]  /*ffe0*/  IMAD.WIDE R20, R7, 0x2, R12.reuse ;  /* 0x0000000207147825 */ /* 0x102fe400078e020c */
[----:B------:R-:W4:Y:S04]  /*fff0*/  LDL.LU R7, [R1+0x490] ;  /* 0x0004900001077983 */ /* 0x000f280000300800 */
[----:B------:R0:W-:Y:S04]  /*10000*/  STL.64 [R1+0x338], R18 ;  /* 0x0003381201007387 */ /* 0x0001e80000100a00 */
[----:B------:R-:W-:Y:S01]  /*10010*/  STL.64 [R1+0x340], R20 ;  /* 0x0003401401007387 */ /* 0x000fe20000100a00 */
[----:B0-----:R-:W-:-:S04]  /*10020*/  IMAD.WIDE R18, R17, 0x2, R12 ;  /* 0x0000000211127825 */ /* 0x001fc800078e020c */
[--C-:B------:R-:W-:Y:S02]  /*10030*/  IMAD.WIDE R16, R2, 0x2, R12.reuse ;  /* 0x0000000202107825 */ /* 0x100fe400078e020c */
[----:B------:R-:W4:Y:S04]  /*10040*/  LDL.LU R2, [R1+0x494] ;  /* 0x0004940001027983 */ /* 0x000f280000300800 */
[----:B------:R0:W-:Y:S04]  /*10050*/  STL.64 [R1+0x350], R18 ;  /* 0x0003501201007387 */ /* 0x0001e80000100a00 */
[----:B------:R1:W-:Y:S01]  /*10060*/  STL.64 [R1+0x360], R16 ;  /* 0x0003601001007387 */ /* 0x0003e20000100a00 */
[----:B0-----:R-:W-:-:S04]  /*10070*/  IMAD.WIDE R18, R14, 0x2, R12 ;  /* 0x000000020e127825 */ /* 0x001fc800078e020c */
[--C-:B-1----:R-:W-:Y:S02]  /*10080*/  IMAD.WIDE R16, R3, 0x2, R12.reuse ;  /* 0x0000000203107825 */ /* 0x102fe400078e020c */
[----:B------:R-:W4:Y:S02]  /*10090*/  LDL.LU R3, [R1+0x498] ;  /* 0x0004980001037983 */ /* 0x000f240000300800 */
[--C-:B------:R-:W-:Y:S02]  /*100a0*/  IMAD.WIDE R14, R15, 0x2, R12.reuse ;  /* 0x000000020f0e7825 */ /* 0x100fe400078e020c */
[----:B------:R-:W-:Y:S04]  /*100b0*/  STL.64 [R1+0x368], R18 ;  /* 0x0003681201007387 */ /* 0x000fe80000100a00 */
[----:B------:R0:W-:Y:S02]  /*100c0*/  STL.64 [R1+0x378], R16 ;  /* 0x0003781001007387 */ /* 0x0001e40000100a00 */
[----:B0-----:R-:W-:-:S02]  /*100d0*/  IMAD.WIDE R16, R28, 0x2, R12 ;  /* 0x000000021c107825 */ /* 0x001fc400078e020c */
[----:B------:R-:W4:Y:S04]  /*100e0*/  LDL.LU R28, [R1+0x49c] ;  /* 0x00049c00011c7983 */ /* 0x000f280000300800 */
[----:B------:R0:W-:Y:S04]  /*100f0*/  STL.64 [R1+0x388], R14 ;  /* 0x0003880e01007387 */ /* 0x0001e80000100a00 */
[----:B------:R1:W-:Y:S01]  /*10100*/  STL.64 [R1+0x390], R16 ;  /* 0x0003901001007387 */ /* 0x0003e20000100a00 */
[----:B0-----:R-:W-:-:S04]  /*10110*/  IMAD.WIDE R14, R10, 0x2, R12 ;  /* 0x000000020a0e7825 */ /* 0x001fc800078e020c */
[--C-:B-1----:R-:W-:Y:S02]  /*10120*/  IMAD.WIDE R16, R29, 0x2, R12.reuse ;  /* 0x000000021d107825 */ /* 0x102fe400078e020c */
[----:B------:R-:W4:Y:S04]  /*10130*/  LDL.LU R29, [R1+0x4a8] ;  /* 0x0004a800011d7983 */ /* 0x000f280000300800 */
[----:B------:R0:W-:Y:S04]  /*10140*/  STL.64 [R1+0x3a0], R14 ;  /* 0x0003a00e01007387 */ /* 0x0001e80000100a00 */
[----:B------:R-:W-:Y:S04]  /*10150*/  STL.64 [R1+0x3a8], R16 ;  /* 0x0003a81001007387 */ /* 0x000fe80000100a00 */
[----:B------:R-:W4:Y:S01]  /*10160*/  LDL.LU R22, [R1+0x4ac] ;  /* 0x0004ac0001167983 */ /* 0x000f220000300800 */
[----:B0-----:R-:W-:-:S04]  /*10170*/  IMAD.WIDE R14, R11, 0x2, R12 ;  /* 0x000000020b0e7825 */ /* 0x001fc800078e020c */
[--C-:B------:R-:W-:Y:S01]  /*10180*/  IMAD.WIDE R10, R8, 0x2, R12.reuse ;  /* 0x00000002080a7825 */ /* 0x100fe200078e020c */
[----:B------:R0:W-:Y:S04]  /*10190*/  STL.64 [R1+0x3b8], R14 ;  /* 0x0003b80e01007387 */ /* 0x0001e80000100a00 */
[----:B------:R-:W4:Y:S04]  /*101a0*/  LDL.LU R23, [R1+0x4b0] ;  /* 0x0004b00001177983 */ /* 0x000f280000300800 */
[----:B------:R1:W-:Y:S04]  /*101b0*/  STL.64 [R1+0x3c8], R10 ;  /* 0x0003c80a01007387 */ /* 0x0003e80000100a00 */
[----:B------:R-:W4:Y:S01]  /*101c0*/  LDL.LU R20, [R1+0x4b4] ;  /* 0x0004b40001147983 */ /* 0x000f220000300800 */
[----:B0-----:R-:W-:-:S03]  /*101d0*/  IMAD.WIDE R14, R9, 0x2, R12 ;  /* 0x00000002090e7825 */ /* 0x001fc600078e020c */
[----:B-1----:R-:W4:Y:S04]  /*101e0*/  LDL.LU R11, [R1+0x4c0] ;  /* 0x0004c000010b7983 */ /* 0x002f280000300800 */
[----:B------:R-:W4:Y:S04]  /*101f0*/  LDL.LU R21, [R1+0x4c4] ;  /* 0x0004c40001157983 */ /* 0x000f280000300800 */
[----:B------:R-:W4:Y:S04]  /*10200*/  LDL.LU R8, [R1+0x4c8] ;  /* 0x0004c80001087983 */ /* 0x000f280000300800 */
[----:B------:R2:W-:Y:S04]  /*10210*/  STL.64 [R1+0x3d0], R14 ;  /* 0x0003d00e01007387 */ /* 0x0005e80000100a00 */
[----:B------:R-:W4:Y:S01]  /*10220*/  LDL.LU R18, [R1+0x4cc] ;  /* 0x0004cc0001127983 */ /* 0x000f220000300800 */
[----:B--2---:R-:W-:-:S03]  /*10230*/  IMAD.WIDE R14, R4, 0x2, R12 ;  /* 0x00000002040e7825 */ /* 0x004fc600078e020c */
[----:B------:R-:W2:Y:S04]  /*10240*/  LDL.LU R4, [R1+0x4d8] ;  /* 0x0004d80001047983 */ /* 0x000ea80000300800 */
[----:B------:R3:W-:Y:S04]  /*10250*/  STL.64 [R1+0x3e0], R14 ;  /* 0x0003e00e01007387 */ /* 0x0007e80000100a00 */
[----:B------:R-:W2:Y:S01]  /*10260*/  LDL.LU R19, [R1+0x4dc] ;  /* 0x0004dc0001137983 */ /* 0x000ea20000300800 */
[----:B---3--:R-:W-:-:S03]  /*10270*/  IMAD.WIDE R14, R5, 0x2, R12 ;  /* 0x00000002050e7825 */ /* 0x008fc600078e020c */
[----:B------:R-:W3:Y:S04]  /*10280*/  LDL.LU R5, [R1+0x4e0] ;  /* 0x0004e00001057983 */ /* 0x000ee80000300800 */
[----:B------:R4:W-:Y:S04]  /*10290*/  STL.64 [R1+0x3e8], R14 ;  /* 0x0003e80e01007387 */ /* 0x0009e80000100a00 */
[----:B------:R-:W3:Y:S04]  /*102a0*/  LDL.LU R16, [R1+0x4e4] ;  /* 0x0004e40001107983 */ /* 0x000ee80000300800 */
[----:B------:R-:W3:Y:S01]  /*102b0*/  LDL.LU R9, [R1+0x4f0] ;  /* 0x0004f00001097983 */ /* 0x000ee20000300800 */
[----:B----4-:R-:W-:-:S05]  /*102c0*/  IMAD.WIDE R14, R6, 0x2, R12 ;  /* 0x00000002060e7825 */ /* 0x010fca00078e020c */
[----:B------:R0:W-:Y:S04]  /*102d0*/  STL.64 [R1+0x3f8], R14 ;  /* 0x0003f80e01007387 */ /* 0x0001e80000100a00 */
[----:B------:R-:W4:Y:S04]  /*102e0*/  LDL.LU R17, [R1+0x4f4] ;  /* 0x0004f40001117983 */ /* 0x000f280000300800 */
[----:B------:R-:W4:Y:S01]  /*102f0*/  LDL.LU R6, [R1+0x500] ;  /* 0x0005000001067983 */ /* 0x000f220000300800 */
[----:B0-----:R-:W-:-:S05]  /*10300*/  IMAD.WIDE R14, R7, 0x2, R12 ;  /* 0x00000002070e7825 */ /* 0x001fca00078e020c */
[----:B------:R0:W-:Y:S04]  /*10310*/  STL.64 [R1+0x408], R14 ;  /* 0x0004080e01007387 */ /* 0x0001e80000100a00 */
[----:B0-----:R-:W4:Y:S04]  /*10320*/  LDL.LU R14, [R1+0x504] ;  /* 0x00050400010e7983 */ /* 0x001f280000300800 */
[----:B------:R-:W4:Y:S01]  /*10330*/  LDL.LU R7, [R1+0x508] ;  /* 0x0005080001077983 */ /* 0x000f220000300800 */
[----:B------:R-:W-:-:S05]  /*10340*/  IMAD.WIDE R24, R2, 0x2, R12 ;  /* 0x0000000202187825 */ /* 0x000fca00078e020c */
[----:B------:R0:W-:Y:S04]  /*10350*/  STL.64 [R1+0x410], R24 ;  /* 0x0004101801007387 */ /* 0x0001e80000100a00 */
[----:B------:R-:W4:Y:S04]  /*10360*/  LDL.LU R15, [R1+0x50c] ;  /* 0x00050c00010f7983 */ /* 0x000f280000300800 */
[----:B------:R-:W4:Y:S01]  /*10370*/  LDL.LU R2, [R1+0x518] ;  /* 0x0005180001027983 */ /* 0x000f220000300800 */
[----:B0-----:R-:W-:-:S05]  /*10380*/  IMAD.WIDE R24, R3, 0x2, R12 ;  /* 0x0000000203187825 */ /* 0x001fca00078e020c */
[----:B------:R0:W-:Y:S04]  /*10390*/  STL.64 [R1+0x420], R24 ;  /* 0x0004201801007387 */ /* 0x0001e80000100a00 */
[----:B------:R-:W4:Y:S04]  /*103a0*/  LDL.LU R10, [R1+0x520] ;  /* 0x00052000010a7983 */ /* 0x000f280000300800 */
[----:B------:R-:W4:Y:S01]  /*103b0*/  LDL.LU R3, [R1+0x530] ;  /* 0x0005300001037983 */ /* 0x000f220000300800 */
[----:B0-----:R-:W-:-:S05]  /*103c0*/  IMAD.WIDE R24, R28, 0x2, R12 ;  /* 0x000000021c187825 */ /* 0x001fca00078e020c */
[----:B------:R0:W-:Y:S04]  /*103d0*/  STL.64 [R1+0x428], R24 ;  /* 0x0004281801007387 */ /* 0x0001e80000100a00 */
[----:B------:R-:W4:Y:S01]  /*103e0*/  LDL.LU R28, [R1+0x538] ;  /* 0x00053800011c7983 */ /* 0x000f220000300800 */
[----:B0-----:R-:W-:-:S03]  /*103f0*/  IMAD.WIDE R24, R29, 0x2, R12 ;  /* 0x000000021d187825 */ /* 0x001fc600078e020c */
[----:B------:R-:W4:Y:S04]  /*10400*/  LDL.LU R29, [R1+0x548] ;  /* 0x00054800011d7983 */ /* 0x000f280000300800 */
[----:B------:R0:W-:Y:S02]  /*10410*/  STL.64 [R1+0x438], R24 ;  /* 0x0004381801007387 */ /* 0x0001e40000100a00 */
[----:B0-----:R-:W-:-:S04]  /*10420*/  IMAD.WIDE R24, R22, 0x2, R12 ;  /* 0x0000000216187825 */ /* 0x001fc800078e020c */
[--C-:B------:R-:W-:Y:S01]  /*10430*/  IMAD.WIDE R26, R23, 0x2, R12.reuse ;  /* 0x00000002171a7825 */ /* 0x100fe200078e020c */
[----:B------:R0:W-:Y:S04]  /*10440*/  STL.64 [R1+0x440], R24 ;  /* 0x0004401801007387 */ /* 0x0001e80000100a00 */
[----:B------:R-:W-:Y:S01]  /*10450*/  STL.64 [R1+0x450], R26 ;  /* 0x0004501a01007387 */ /* 0x000fe20000100a00 */
[----:B0-----:R-:W-:-:S04]  /*10460*/  IMAD.WIDE R24, R20, 0x2, R12 ;  /* 0x0000000214187825 */ /* 0x001fc800078e020c */
[--C-:B------:R-:W-:Y:S02]  /*10470*/  IMAD.WIDE R22, R11, 0x2, R12.reuse ;  /* 0x000000020b167825 */ /* 0x100fe400078e020c */
        /* <DEDUP_REMOVED lines=9> */
[--C-:B--2---:R-:W-:Y:S02]  /*10510*/  IMAD.WIDE R22, R4, 0x2, R12.reuse ;  /* 0x0000000204167825 */ /* 0x104fe400078e020c */
[----:B------:R-:W2:Y:S04]  /*10520*/  LDL.LU R4, [R1+0x2f4] ;  /* 0x0002f40001047983 */ /* 0x000ea80000300800 */
[----:B------:R0:W-:Y:S04]  /*10530*/  STL.64 [R1+0x490], R20 ;  /* 0x0004901401007387 */ /* 0x0001e80000100a00 */
[----:B------:R-:W-:Y:S01]  /*10540*/  STL.64 [R1+0x498], R22 ;  /* 0x0004981601007387 */ /* 0x000fe20000100a00 */
[----:B0-----:R-:W-:-:S04]  /*10550*/  IMAD.WIDE R20, R19, 0x2, R12 ;  /* 0x0000000213147825 */ /* 0x001fc800078e020c */
[--C-:B---3--:R-:W-:Y:S02]  /*10560*/  IMAD.WIDE R18, R5, 0x2, R12.reuse ;  /* 0x0000000205127825 */ /* 0x108fe400078e020c */
[----:B------:R-:W3:Y:S04]  /*10570*/  LDL.LU R5, [R1+0x2f0] ;  /* 0x0002f00001057983 */ /* 0x000ee80000300800 */
[----:B------:R0:W-:Y:S04]  /*10580*/  STL.64 [R1+0x4a8], R20 ;  /* 0x0004a81401007387 */ /* 0x0001e80000100a00 */
[----:B------:R1:W-:Y:S01]  /*10590*/  STL.64 [R1+0x4b0], R18 ;  /* 0x0004b01201007387 */ /* 0x0003e20000100a00 */
[----:B0-----:R-:W-:-:S04]  /*105a0*/  IMAD.WIDE R20, R16, 0x2, R12 ;  /* 0x0000000210147825 */ /* 0x001fc800078e020c */
[--C-:B-1----:R-:W-:Y:S02]  /*105b0*/  IMAD.WIDE R18, R9, 0x2, R12.reuse ;  /* 0x0000000209127825 */ /* 0x102fe400078e020c */
[----:B------:R-:W3:Y:S04]  /*105c0*/  LDL.LU R9, [R1+0x2ec] ;  /* 0x0002ec0001097983 */ /* 0x000ee80000300800 */
[----:B------:R-:W-:Y:S04]  /*105d0*/  STL.64 [R1+0x4c0], R20 ;  /* 0x0004c01401007387 */ /* 0x000fe80000100a00 */
[----:B------:R0:W-:Y:S01]  /*105e0*/  STL.64 [R1+0x4c8], R18 ;  /* 0x0004c81201007387 */ /* 0x0001e20000100a00 */
[----:B----4-:R-:W-:-:S04]  /*105f0*/  IMAD.WIDE R16, R17, 0x2, R12 ;  /* 0x0000000211107825 */ /* 0x010fc800078e020c */
        /* <DEDUP_REMOVED lines=16> */
[----:B------:R-:W4:Y:S04]  /*10700*/  LDL.LU R3, [R1+0x2dc] ;  /* 0x0002dc0001037983 */ /* 0x000f280000300800 */
[----:B------:R0:W-:Y:S04]  /*10710*/  STL.64 [R1+0x520], R16 ;  /* 0x0005201001007387 */ /* 0x0001e80000100a00 */
[----:B------:R1:W-:Y:S04]  /*10720*/  STL.64 [R1+0x530], R14 ;  /* 0x0005300e01007387 */ /* 0x0003e80000100a00 */
[----:B------:R-:W4:Y:S01]  /*10730*/  LDL.LU R22, [R1+0x2d8] ;  /* 0x0002d80001167983 */ /* 0x000f220000300800 */
[----:B0-----:R-:W-:-:S05]  /*10740*/  IMAD.WIDE R16, R28, 0x2, R12 ;  /* 0x000000021c107825 */ /* 0x001fca00078e020c */
[----:B------:R0:W-:Y:S01]  /*10750*/  STL.64 [R1+0x538], R16 ;  /* 0x0005381001007387 */ /* 0x0001e20000100a00 */
[----:B-1----:R-:W-:-:S03]  /*10760*/  IMAD.WIDE R14, R29, 0x2, R12 ;  /* 0x000000021d0e7825 */ /* 0x002fc600078e020c */
[----:B------:R-:W4:Y:S04]  /*10770*/  LDL.LU R23, [R1+0x2d4] ;  /* 0x0002d40001177983 */ /* 0x000f280000300800 */
[----:B------:R-:W-:Y:S04]  /*10780*/  STL.64 [R1+0x548], R14 ;  /* 0x0005480e01007387 */ /* 0x000fe80000100a00 */
[----:B------:R-:W4:Y:S04]  /*10790*/  LDL.LU R28, [R1+0x2d0] ;  /* 0x0002d000011c7983 */ /* 0x000f280000300800 */
[----:B------:R-:W4:Y:S04]  /*107a0*/  LDL.LU R29, [R1+0x2cc] ;  /* 0x0002cc00011d7983 */ /* 0x000f280000300800 */
[----:B------:R-:W4:Y:S04]  /*107b0*/  LDL.LU R18, [R1+0x2c8] ;  /* 0x0002c80001127983 */ /* 0x000f280000300800 */
[----:B------:R-:W4:Y:S01]  /*107c0*/  LDL.LU R19, [R1+0x2c4] ;  /* 0x0002c40001137983 */ /* 0x000f220000300800 */
[----:B------:R-:W-:-:S05]  /*107d0*/  IMAD.WIDE R10, R11, 0x2, R12 ;  /* 0x000000020b0a7825 */ /* 0x000fca00078e020c */
[----:B------:R1:W-:Y:S04]  /*107e0*/  STL.64 [R1+0x550], R10 ;  /* 0x0005500a01007387 */ /* 0x0003e80000100a00 */
[----:B0-----:R-:W4:Y:S04]  /*107f0*/  LDL.LU R16, [R1+0x2c0] ;  /* 0x0002c00001107983 */ /* 0x001f280000300800 */
[----:B------:R-:W4:Y:S01]  /*10800*/  LDL.LU R17, [R1+0x2bc] ;  /* 0x0002bc0001117983 */ /* 0x000f220000300800 */
[----:B-1----:R-:W-:-:S05]  /*10810*/  IMAD.WIDE R10, R8, 0x2, R12 ;  /* 0x00000002080a7825 */ /* 0x002fca00078e020c */
[----:B------:R2:W-:Y:S04]  /*10820*/  STL.64 [R1+0x2f8], R10 ;  /* 0x0002f80a01007387 */ /* 0x0005e80000100a00 */
[----:B------:R-:W4:Y:S04]  /*10830*/  LDL.LU R20, [R1+0x2b8] ;  /* 0x0002b80001147983 */ /* 0x000f280000300800 */
[----:B------:R-:W4:Y:S01]  /*10840*/  LDL.LU R21, [R1+0x2b4] ;  /* 0x0002b40001157983 */ /* 0x000f220000300800 */
[----:B--2---:R-:W-:-:S05]  /*10850*/  IMAD.WIDE R10, R4, 0x2, R12 ;  /* 0x00000002040a7825 */ /* 0x004fca00078e020c */
[----:B------:R3:W-:Y:S04]  /*10860*/  STL.64 [R1+0x568], R10 ;  /* 0x0005680a01007387 */ /* 0x0007e80000100a00 */
[----:B------:R-:W2:Y:S01]  /*10870*/  LDL.LU R4, [R1+0x2b0] ;  /* 0x0002b00001047983 */ /* 0x000ea20000300800 */
[----:B---3--:R-:W-:-:S03]  /*10880*/  IMAD.WIDE R10, R5, 0x2, R12 ;  /* 0x00000002050a7825 */ /* 0x008fc600078e020c */
[----:B------:R-:W3:Y:S04]  /*10890*/  LDL.LU R5, [R1+0x2ac] ;  /* 0x0002ac0001057983 */ /* 0x000ee80000300800 */
[----:B------:R0:W-:Y:S04]  /*108a0*/  STL.64 [R1+0x2f0], R10 ;  /* 0x0002f00a01007387 */ /* 0x0001e80000100a00 */
[----:B------:R-:W3:Y:S04]  /*108b0*/  LDL.LU R14, [R1+0x2a8] ;  /* 0x0002a800010e7983 */ /* 0x000ee80000300800 */
[----:B------:R-:W3:Y:S01]  /*108c0*/  LDL.LU R15, [R1+0x2a4] ;  /* 0x0002a400010f7983 */ /* 0x000ee20000300800 */
[----:B------:R-:W-:-:S05]  /*108d0*/  IMAD.WIDE R8, R9, 0x2, R12 ;  /* 0x0000000209087825 */ /* 0x000fca00078e020c */
[----:B------:R4:W-:Y:S04]  /*108e0*/  STL.64 [R1+0x578], R8 ;  /* 0x0005780801007387 */ /* 0x0009e80000100a00 */
[----:B0-----:R-:W3:Y:S04]  /*108f0*/  LDL.LU R10, [R1+0x2a0] ;  /* 0x0002a000010a7983 */ /* 0x001ee80000300800 */
[----:B------:R-:W3:Y:S01]  /*10900*/  LDL.LU R11, [R1+0x29c] ;  /* 0x00029c00010b7983 */ /* 0x000ee20000300800 */
[----:B----4-:R-:W-:-:S05]  /*10910*/  IMAD.WIDE R8, R6, 0x2, R12 ;  /* 0x0000000206087825 */ /* 0x010fca00078e020c */
[----:B------:R0:W-:Y:S04]  /*10920*/  STL.64 [R1+0x2e8], R8 ;  /* 0x0002e80801007387 */ /* 0x0001e80000100a00 */
[----:B0-----:R-:W4:Y:S04]  /*10930*/  LDL.LU R8, [R1+0x298] ;  /* 0x0002980001087983 */ /* 0x001f280000300800 */
[----:B------:R-:W4:Y:S01]  /*10940*/  LDL.LU R9, [R1+0x294] ;  /* 0x0002940001097983 */ /* 0x000f220000300800 */
[----:B------:R-:W-:-:S05]  /*10950*/  IMAD.WIDE R6, R7, 0x2, R12 ;  /* 0x0000000207067825 */ /* 0x000fca00078e020c */
[----:B------:R0:W-:Y:S04]  /*10960*/  STL.64 [R1+0x590], R6 ;  /* 0x0005900601007387 */ /* 0x0001e80000100a00 */
[----:B0-----:R-:W4:Y:S04]  /*10970*/  LDL.LU R6, [R1+0x290] ;  /* 0x0002900001067983 */ /* 0x001f280000300800 */
[----:B------:R-:W4:Y:S01]  /*10980*/  LDL.LU R7, [R1+0x28c] ;  /* 0x00028c0001077983 */ /* 0x000f220000300800 */
[----:B------:R-:W-:-:S05]  /*10990*/  IMAD.WIDE R24, R2, 0x2, R12 ;  /* 0x0000000202187825 */ /* 0x000fca00078e020c */
        /* <DEDUP_REMOVED lines=9> */
[----:B------:R-:W-:-:S04]  /*10a30*/  IMAD.WIDE R22, R29, 0x2, R12 ;  /* 0x000000021d167825 */ /* 0x000fc800078e020c */
[--C-:B0-----:R-:W-:Y:S02]  /*10a40*/  IMAD.WIDE R24, R28, 0x2, R12.reuse ;  /* 0x000000021c187825 */ /* 0x101fe400078e020c */
[----:B------:R-:W4:Y:S04]  /*10a50*/  LDL.LU.64 R28, [R1+0x280] ;  /* 0x00028000011c7983 */ /* 0x000f280000300a00 */
[----:B------:R0:W-:Y:S04]  /*10a60*/  STL.64 [R1+0x2d0], R24 ;  /* 0x0002d01801007387 */ /* 0x0001e80000100a00 */
[----:B------:R1:W-:Y:S01]  /*10a70*/  STL.64 [R1+0x5c8], R22 ;  /* 0x0005c81601007387 */ /* 0x0003e20000100a00 */
[----:B0-----:R-:W-:-:S04]  /*10a80*/  IMAD.WIDE R24, R18, 0x2, R12 ;  /* 0x0000000212187825 */ /* 0x001fc800078e020c */
[--C-:B-1----:R-:W-:Y:S02]  /*10a90*/  IMAD.WIDE R22, R19, 0x2, R12.reuse ;  /* 0x0000000213167825 */ /* 0x102fe400078e020c */
        /* <DEDUP_REMOVED lines=13> */
[----:B--2---:R-:W-:-:S04]  /*10b70*/  IMAD.WIDE R24, R4, 0x2, R12 ;  /* 0x0000000204187825 */ /* 0x004fc800078e020c */
[--C-:B---3--:R-:W-:Y:S02]  /*10b80*/  IMAD.WIDE R22, R5, 0x2, R12.reuse ;  /* 0x0000000205167825 */ /* 0x108fe400078e020c */
[----:B------:R-:W2:Y:S04]  /*10b90*/  LDL.LU.64 R4, [R1+0x270] ;  /* 0x0002700001047983 */ /* 0x000ea80000300a00 */
[----:B------:R0:W-:Y:S04]  /*10ba0*/  STL.64 [R1+0x2b0], R24 ;  /* 0x0002b01801007387 */ /* 0x0001e80000100a00 */
[----:B------:R1:W-:Y:S01]  /*10bb0*/  STL.64 [R1+0x618], R22 ;  /* 0x0006181601007387 */ /* 0x0003e20000100a00 */
[----:B0-----:R-:W-:-:S03]  /*10bc0*/  IMAD.WIDE R24, R14, 0x2, R12 ;  /* 0x000000020e187825 */ /* 0x001fc600078e020c */
[----:B-1----:R-:W3:Y:S01]  /*10bd0*/  LDL.LU.64 R22, [R1+0x100] ;  /* 0x0001000001167983 */ /* 0x002ee20000300a00 */
[----:B------:R-:W-:-:S03]  /*10be0*/  IMAD.WIDE R14, R15, 0x2, R12 ;  /* 0x000000020f0e7825 */ /* 0x000fc600078e020c */
[----:B------:R0:W-:Y:S04]  /*10bf0*/  STL.64 [R1+0x2a8], R24 ;  /* 0x0002a81801007387 */ /* 0x0001e80000100a00 */
[----:B------:R1:W-:Y:S01]  /*10c00*/  STL.64 [R1+0x630], R14 ;  /* 0x0006300e01007387 */ /* 0x0003e20000100a00 */
[----:B0-----:R-:W-:-:S03]  /*10c10*/  IMAD.WIDE R24, R10, 0x2, R12 ;  /* 0x000000020a187825 */ /* 0x001fc600078e020c */
[----:B-1----:R-:W3:Y:S01]  /*10c20*/  LDL.LU.64 R14, [R1+0x268] ;  /* 0x00026800010e7983 */ /* 0x002ee20000300a00 */
[----:B------:R-:W-:-:S03]  /*10c30*/  IMAD.WIDE R10, R11, 0x2, R12 ;  /* 0x000000020b0a7825 */ /* 0x000fc600078e020c */
[----:B------:R-:W-:Y:S04]  /*10c40*/  STL.64 [R1+0x2a0], R24 ;  /* 0x0002a01801007387 */ /* 0x000fe80000100a00 */
[----:B------:R0:W-:Y:S04]  /*10c50*/  STL.64 [R1+0x640], R10 ;  /* 0x0006400a01007387 */ /* 0x0001e80000100a00 */
[----:B0-----:R-:W3:Y:S01]  /*10c60*/  LDL.LU.64 R10, [R1+0xf8] ;  /* 0x0000f800010a7983 */ /* 0x001ee20000300a00 */
[----:B----4-:R-:W-:-:S04]  /*10c70*/  IMAD.WIDE R24, R8, 0x2, R12 ;  /* 0x0000000208187825 */ /* 0x010fc800078e020c */
[--C-:B------:R-:W-:Y:S01]  /*10c80*/  IMAD.WIDE R8, R9, 0x2, R12.reuse ;  /* 0x0000000209087825 */ /* 0x100fe200078e020c */
[----:B------:R-:W-:Y:S04]  /*10c90*/  STL.64 [R1+0x298], R24 ;  /* 0x0002981801007387 */ /* 0x000fe80000100a00 */
[----:B------:R0:W-:Y:S04]  /*10ca0*/  STL.64 [R1+0x658], R8 ;  /* 0x0006580801007387 */ /* 0x0001e80000100a00 */
[----:B0-----:R-:W4:Y:S01]  /*10cb0*/  LDL.LU.64 R8, [R1+0x260] ;  /* 0x0002600001087983 */ /* 0x001f220000300a00 */
[----:B------:R-:W-:-:S04]  /*10cc0*/  IMAD.WIDE R24, R6, 0x2, R12 ;  /* 0x0000000206187825 */ /* 0x000fc800078e020c */
[--C-:B------:R-:W-:Y:S01]  /*10cd0*/  IMAD.WIDE R6, R7, 0x2, R12.reuse ;  /* 0x0000000207067825 */ /* 0x100fe200078e020c */
[----:B------:R-:W-:Y:S04]  /*10ce0*/  STL.64 [R1+0x290], R24 ;  /* 0x0002901801007387 */ /* 0x000fe80000100a00 */
[----:B------:R0:W-:Y:S01]  /*10cf0*/  STL.64 [R1+0x668], R6 ;  /* 0x0006680601007387 */ /* 0x0001e20000100a00 */
[----:B------:R-:W-:-:S03]  /*10d00*/  IMAD.WIDE R26, R2, 0x2, R12 ;  /* 0x00000002021a7825 */ /* 0x000fc600078e020c */
[----:B0-----:R-:W4:Y:S04]  /*10d10*/  LDL.LU.64 R6, [R1+0xf0] ;  /* 0x0000f00001067983 */ /* 0x001f280000300a00 */
[----:B------:R-:W-:Y:S01]  /*10d20*/  STL.64 [R1+0x288], R26 ;  /* 0x0002881a01007387 */ /* 0x000fe20000100a00 */
[----:B------:R-:W-:-:S03]  /*10d30*/  IMAD.WIDE R24, R3, 0x2, R12 ;  /* 0x0000000203187825 */ /* 0x000fc600078e020c */
[----:B------:R-:W4:Y:S01]  /*10d40*/  LDL.LU.64 R2, [R1+0x258] ;  /* 0x0002580001027983 */ /* 0x000f220000300a00 */
[----:B------:R-:W-:-:S03]  /*10d50*/  IMAD.WIDE R12, R0, 0x2, R12 ;  /* 0x00000002000c7825 */ /* 0x000fc600078e020c */
[----:B------:R-:W-:Y:S04]  /*10d60*/  STL.64 [R1+0x698], R24 ;  /* 0x0006981801007387 */ /* 0x000fe80000100a00 */
[----:B------:R-:W-:Y:S01]  /*10d70*/  STL.64 [R1+0x25e8], R12 ;  /* 0x0025e80c01007387 */ /* 0x000fe20000100a00 */
[----:B------:R-:W-:-:S03]  /*10d80*/  IMAD.MOV.U32 R0, RZ, RZ, R29 ;  /* 0x000000ffff007224 */ /* 0x000fc600078e001d */
[----:B------:R0:W-:Y:S04]  /*10d90*/  STL [R1+0x23dc], R28 ;  /* 0x0023dc1c01007387 */ /* 0x0001e80000100800 */
[----:B0-----:R-:W4:Y:S04]  /*10da0*/  LDL.LU.64 R28, [R1+0xe8] ;  /* 0x0000e800011c7983 */ /* 0x001f280000300a00 */
[----:B------:R0:W-:Y:S04]  /*10db0*/  STL [R1+0x23d4], R0 ;  /* 0x0023d40001007387 */ /* 0x0001e80000100800 */
[----:B------:R1:W-:Y:S01]  /*10dc0*/  STL [R1+0x23d8], R18 ;  /* 0x0023d81201007387 */ /* 0x0003e20000100800 */
[----:B0-----:R-:W-:-:S03]  /*10dd0*/  IMAD.MOV.U32 R0, RZ, RZ, R19 ;  /* 0x000000ffff007224 */ /* 0x001fc600078e0013 */
[----:B-1----:R-:W4:Y:S04]  /*10de0*/  LDL.LU.64 R18, [R1+0x250] ;  /* 0x0002500001127983 */ /* 0x002f280000300a00 */
        /* <DEDUP_REMOVED lines=9> */
[----:B--2---:R1:W-:Y:S01]  /*10e80*/  STL [R1+0x23c0], R4 ;  /* 0x0023c00401007387 */ /* 0x0043e20000100800 */
[----:B0-----:R-:W-:-:S03]  /*10e90*/  IMAD.MOV.U32 R0, RZ, RZ, R5 ;  /* 0x000000ffff007224 */ /* 0x001fc600078e0005 */
[----:B-1----:R-:W2:Y:S04]  /*10ea0*/  LDL.LU.64 R4, [R1+0xd8] ;  /* 0x0000d80001047983 */ /* 0x002ea80000300a00 */
[----:B------:R0:W-:Y:S04]  /*10eb0*/  STL [R1+0x23b4], R0 ;  /* 0x0023b40001007387 */ /* 0x0001e80000100800 */
[----:B---3--:R-:W-:Y:S04]  /*10ec0*/  STL [R1+0x23b8], R22 ;  /* 0x0023b81601007387 */ /* 0x008fe80000100800 */
[----:B------:R-:W3:Y:S01]  /*10ed0*/  LDL.LU.64 R24, [R1+0x240] ;  /* 0x0002400001187983 */ /* 0x000ee20000300a00 */
[----:B0-----:R-:W-:-:S05]  /*10ee0*/  IMAD.MOV.U32 R0, RZ, RZ, R23 ;  /* 0x000000ffff007224 */ /* 0x001fca00078e0017 */
[----:B------:R0:W-:Y:S04]  /*10ef0*/  STL [R1+0x23ac], R0 ;  /* 0x0023ac0001007387 */ /* 0x0001e80000100800 */
[----:B------:R1:W-:Y:S01]  /*10f00*/  STL [R1+0x23b0], R14 ;  /* 0x0023b00e01007387 */ /* 0x0003e20000100800 */
[----:B0-----:R-:W-:-:S03]  /*10f10*/  IMAD.MOV.U32 R0, RZ, RZ, R15 ;  /* 0x000000ffff007224 */ /* 0x001fc600078e000f */
[----:B-1----:R-:W3:Y:S04]  /*10f20*/  LDL.LU.64 R14, [R1+0xd0] ;  /* 0x0000d000010e7983 */ /* 0x002ee80000300a00 */
[----:B------:R0:W-:Y:S04]  /*10f30*/  STL [R1+0x23a4], R0 ;  /* 0x0023a40001007387 */ /* 0x0001e80000100800 */
[----:B------:R1:W-:Y:S01]  /*10f40*/  STL [R1+0x23a8], R10 ;  /* 0x0023a80a01007387 */ /* 0x0003e20000100800 */
[----:B0-----:R-:W-:-:S03]  /*10f50*/  IMAD.MOV.U32 R0, RZ, RZ, R11 ;  /* 0x000000ffff007224 */ /* 0x001fc600078e000b */
[----:B-1----:R-:W3:Y:S04]  /*10f60*/  LDL.LU.64 R10, [R1+0x238] ;  /* 0x00023800010a7983 */ /* 0x002ee80000300a00 */
[----:B------:R0:W-:Y:S04]  /*10f70*/  STL [R1+0x239c], R0 ;  /* 0x00239c0001007387 */ /* 0x0001e80000100800 */
[----:B----4-:R1:W-:Y:S01]  /*10f80*/  STL [R1+0x23a0], R8 ;  /* 0x0023a00801007387 */ /* 0x0103e20000100800 */
        /* <DEDUP_REMOVED lines=10> */
[----:B------:R0:W-:Y:S02]  /*11030*/  STL [R1+0x2384], R0 ;  /* 0x0023840001007387 */ /* 0x0001e40000100800 */
[----:B0-----:R-:W-:Y:S02]  /*11040*/  IMAD.MOV.U32 R0, RZ, RZ, R29 ;  /* 0x000000ffff007224 */ /* 0x001fe400078e001d */
        /* <DEDUP_REMOVED lines=11> */
[----:B------:R1:W-:Y:S04]  /*11100*/  STL [R1+0x2370], R20 ;  /* 0x0023701401007387 */ /* 0x0003e80000100800 */
[----:B------:R-:W4:Y:S01]  /*11110*/  LDL.LU.64 R22, [R1+0xb0] ;  /* 0x0000b00001167983 */ /* 0x000f220000300a00 */
[----:B0-----:R-:W-:-:S03]  /*11120*/  IMAD.MOV.U32 R0, RZ, RZ, R21 ;  /* 0x000000ffff007224 */ /* 0x001fc600078e0015 */
[----:B--2---:R-:W-:Y:S04]  /*11130*/  STL [R1+0x2368], R4 ;  /* 0x0023680401007387 */ /* 0x004fe80000100800 */
[----:B------:R0:W-:Y:S04]  /*11140*/  STL [R1+0x2364], R0 ;  /* 0x0023640001007387 */ /* 0x0001e80000100800 */
[----:B-1----:R-:W2:Y:S01]  /*11150*/  LDL.LU.64 R20, [R1+0x218] ;  /* 0x0002180001147983 */ /* 0x002ea20000300a00 */
[----:B0-----:R-:W-:-:S03]  /*11160*/  IMAD.MOV.U32 R0, RZ, RZ, R5 ;  /* 0x000000ffff007224 */ /* 0x001fc600078e0005 */
[----:B---3--:R-:W-:Y:S04]  /*11170*/  STL [R1+0x2360], R24 ;  /* 0x0023601801007387 */ /* 0x008fe80000100800 */
[----:B------:R0:W-:Y:S04]  /*11180*/  STL [R1+0x235c], R0 ;  /* 0x00235c0001007387 */ /* 0x0001e80000100800 */
[----:B------:R-:W3:Y:S01]  /*11190*/  LDL.LU.64 R4, [R1+0xa8] ;  /* 0x0000a80001047983 */ /* 0x000ee20000300a00 */
[----:B0-----:R-:W-:-:S03]  /*111a0*/  IMAD.MOV.U32 R0, RZ, RZ, R25 ;  /* 0x000000ffff007224 */ /* 0x001fc600078e0019 */
[----:B------:R-:W-:Y:S04]  /*111b0*/  STL [R1+0x2358], R14 ;  /* 0x0023580e01007387 */ /* 0x000fe80000100800 */
[----:B------:R0:W-:Y:S02]  /*111c0*/  STL [R1+0x2354], R0 ;  /* 0x0023540001007387 */ /* 0x0001e40000100800 */
[----:B0-----:R-:W-:Y:S02]  /*111d0*/  IMAD.MOV.U32 R0, RZ, RZ, R15 ;  /* 0x000000ffff007224 */ /* 0x001fe400078e000f */
[----:B------:R-:W3:Y:S04]  /*111e0*/  LDL.LU.64 R14, [R1+0x210] ;  /* 0x00021000010e7983 */ /* 0x000ee80000300a00 */
[----:B------:R0:W-:Y:S04]  /*111f0*/  STL [R1+0x234c], R0 ;  /* 0x00234c0001007387 */ /* 0x0001e80000100800 */
[----:B------:R1:W-:Y:S01]  /*11200*/  STL [R1+0x2350], R10 ;  /* 0x0023500a01007387 */ /* 0x0003e20000100800 */
[----:B0-----:R-:W-:-:S03]  /*11210*/  IMAD.MOV.U32 R0, RZ, RZ, R11 ;  /* 0x000000ffff007224 */ /* 0x001fc600078e000b */
[----:B-1----:R-:W3:Y:S04]  /*11220*/  LDL.LU.64 R10, [R1+0xa0] ;  /* 0x0000a000010a7983 */ /* 0x002ee80000300a00 */
[----:B------:R4:W-:Y:S02]  /*11230*/  STL [R1+0x2344], R0 ;  /* 0x0023440001007387 */ /* 0x0009e40000100800 */
[----:B----4-:R-:W-:Y:S02]  /*11240*/  IMAD.MOV.U32 R0, RZ, RZ, R9 ;  /* 0x000000ffff007224 */ /* 0x010fe400078e0009 */
[----:B------:R0:W-:Y:S04]  /*11250*/  STL [R1+0x2348], R8 ;  /* 0x0023480801007387 */ /* 0x0001e80000100800 */
[----:B0-----:R-:W4:Y:S04]  /*11260*/  LDL.LU.64 R8, [R1+0x208] ;  /* 0x0002080001087983 */ /* 0x001f280000300a00 */
[----:B------:R0:W-:Y:S02]  /*11270*/  STL [R1+0x233c], R0 ;  /* 0x00233c0001007387 */ /* 0x0001e40000100800 */
[----:B0-----:R-:W-:-:S02]  /*11280*/  IMAD.MOV.U32 R0, RZ, RZ, R7 ;  /* 0x000000ffff007224 */ /* 0x001fc400078e0007 */
        /* <DEDUP_REMOVED lines=17> */
[----:B------:R-:W-:Y:S04]  /*113a0*/  STL [R1+0x2318], R22 ;  /* 0x0023181601007387 */ /* 0x000fe80000100800 */
[----:B------:R0:W-:Y:S04]  /*113b0*/  STL [R1+0x2314], R0 ;  /* 0x0023140001007387 */ /* 0x0001e80000100800 */
[----:B-1----:R-:W4:Y:S01]  /*113c0*/  LDL.LU.64 R16, [R1+0x88] ;  /* 0x0000880001107983 */ /* 0x002f220000300a00 */
[----:B0-----:R-:W-:-:S03]  /*113d0*/  IMAD.MOV.U32 R0, RZ, RZ, R23 ;  /* 0x000000ffff007224 */ /* 0x001fc600078e0017 */
[----:B--2---:R-:W-:Y:S04]  /*113e0*/  STL [R1+0x2310], R20 ;  /* 0x0023101401007387 */ /* 0x004fe80000100800 */
[----:B------:R0:W-:Y:S04]  /*113f0*/  STL [R1+0x230c], R0 ;  /* 0x00230c0001007387 */ /* 0x0001e80000100800 */
[----:B------:R-:W2:Y:S01]  /*11400*/  LDL.LU.64 R26, [R1+0x1f0] ;  /* 0x0001f000011a7983 */ /* 0x000ea20000300a00 */
[----:B0-----:R-:W-:-:S03]  /*11410*/  IMAD.MOV.U32 R0, RZ, RZ, R21 ;  /* 0x000000ffff007224 */ /* 0x001fc600078e0015 */
[----:B---3--:R-:W-:Y:S04]  /*11420*/  STL [R1+0x2308], R4 ;  /* 0x0023080401007387 */ /* 0x008fe80000100800 */
[----:B------:R0:W-:Y:S04]  /*11430*/  STL [R1+0x2304], R0 ;  /* 0x0023040001007387 */ /* 0x0001e80000100800 */
[----:B------:R-:W3:Y:S01]  /*11440*/  LDL.LU.64 R24, [R1+0x80] ;  /* 0x0000800001187983 */ /* 0x000ee20000300a00 */
[----:B0-----:R-:W-:-:S03]  /*11450*/  IMAD.MOV.U32 R0, RZ, RZ, R5 ;  /* 0x000000ffff007224 */ /* 0x001fc600078e0005 */
[----:B------:R-:W3:Y:S04]  /*11460*/  LDL.LU.64 R4, [R1+0x1e8] ;  /* 0x0001e80001047983 */ /* 0x000ee80000300a00 */
[----:B------:R0:W-:Y:S02]  /*11470*/  STL [R1+0x22fc], R0 ;  /* 0x0022fc0001007387 */ /* 0x0001e40000100800 */
[----:B0-----:R-:W-:Y:S02]  /*11480*/  IMAD.MOV.U32 R0, RZ, RZ, R15 ;  /* 0x000000ffff007224 */ /* 0x001fe400078e000f */
[----:B------:R0:W-:Y:S04]  /*11490*/  STL [R1+0x2300], R14 ;  /* 0x0023000e01007387 */ /* 0x0001e80000100800 */
[----:B0-----:R-:W3:Y:S04]  /*114a0*/  LDL.LU.64 R14, [R1+0x78] ;  /* 0x00007800010e7983 */ /* 0x001ee80000300a00 */
        /* <DEDUP_REMOVED lines=8> */
[----:B------:R0:W-:Y:S04]  /*11530*/  STL [R1+0x22e4], R0 ;  /* 0x0022e40001007387 */ /* 0x0001e80000100800 */
[----:B------:R1:W-:Y:S01]  /*11540*/  STL [R1+0x22e8], R6 ;  /* 0x0022e80601007387 */ /* 0x0003e20000100800 */
[----:B0-----:R-:W-:-:S03]  /*11550*/  IMAD.MOV.U32 R0, RZ, RZ, R7 ;  /* 0x000000ffff007224 */ /* 0x001fc600078e0007 */
[----:B------:R-:W4:Y:S04]  /*11560*/  LDL.LU.64 R22, [R1+0x1d8] ;  /* 0x0001d80001167983 */ /* 0x000f280000300a00 */
[----:B------:R-:W-:Y:S04]  /*11570*/  STL [R1+0x22e0], R2 ;  /* 0x0022e00201007387 */ /* 0x000fe80000100800 */
[----:B------:R0:W-:Y:S04]  /*11580*/  STL [R1+0x22dc], R0 ;  /* 0x0022dc0001007387 */ /* 0x0001e80000100800 */
[----:B-1----:R-:W4:Y:S01]  /*11590*/  LDL.LU.64 R6, [R1+0x68] ;  /* 0x0000680001067983 */ /* 0x002f220000300a00 */
[----:B0-----:R-:W-:-:S03]  /*115a0*/  IMAD.MOV.U32 R0, RZ, RZ, R3 ;  /* 0x000000ffff007224 */ /* 0x001fc600078e0003 */
[----:B------:R-:W-:Y:S04]  /*115b0*/  STL [R1+0x22d8], R28 ;  /* 0x0022d81c01007387 */ /* 0x000fe80000100800 */
[----:B------:R0:W-:Y:S04]  /*115c0*/  STL [R1+0x22d4], R0 ;  /* 0x0022d40001007387 */ /* 0x0001e80000100800 */
[----:B------:R-:W4:Y:S01]  /*115d0*/  LDL.LU.64 R2, [R1+0x1d0] ;  /* 0x0001d00001027983 */ /* 0x000f220000300a00 */
[----:B0-----:R-:W-:-:S03]  /*115e0*/  IMAD.MOV.U32 R0, RZ, RZ, R29 ;  /* 0x000000ffff007224 */ /* 0x001fc600078e001d */
[----:B------:R-:W-:Y:S04]  /*115f0*/  STL [R1+0x22d0], R18 ;  /* 0x0022d01201007387 */ /* 0x000fe80000100800 */
[----:B------:R0:W-:Y:S04]  /*11600*/  STL [R1+0x22cc], R0 ;  /* 0x0022cc0001007387 */ /* 0x0001e80000100800 */
[----:B------:R-:W4:Y:S04]  /*11610*/  LDL.LU.64 R28, [R1+0x60] ;  /* 0x00006000011c7983 */ /* 0x000f280000300a00 */
[----:B------:R-:W4:Y:S01]  /*11620*/  LDL.LU.64 R20, [R1+0x1c8] ;  /* 0x0001c80001147983 */ /* 0x000f220000300a00 */
[----:B0-----:R-:W-:-:S05]  /*11630*/  IMAD.MOV.U32 R0, RZ, RZ, R19 ;  /* 0x000000ffff007224 */ /* 0x001fca00078e0013 */
[----:B------:R0:W-:Y:S04]  /*11640*/  STL [R1+0x22c4], R0 ;  /* 0x0022c40001007387 */ /* 0x0001e80000100800 */
[----:B------:R1:W-:Y:S01]  /*11650*/  STL [R1+0x22c8], R16 ;  /* 0x0022c81001007387 */ /* 0x0003e20000100800 */
[----:B0-----:R-:W-:-:S03]  /*11660*/  IMAD.MOV.U32 R0, RZ, RZ, R17 ;  /* 0x000000ffff007224 */ /* 0x001fc600078e0011 */
[----:B------:R-:W4:Y:S04]  /*11670*/  LDL.LU.64 R18, [R1+0x58] ;  /* 0x0000580001127983 */ /* 0x000f280000300a00 */
[----:B------:R0:W-:Y:S04]  /*11680*/  STL [R1+0x22bc], R0 ;  /* 0x0022bc0001007387 */ /* 0x0001e80000100800 */
[----:B--2---:R-:W-:Y:S04]  /*11690*/  STL [R1+0x22c0], R26 ;  /* 0x0022c01a01007387 */ /* 0x004fe80000100800 */
[----:B-1----:R-:W2:Y:S01]  /*116a0*/  LDL.LU.64 R16, [R1+0x1c0] ;  /* 0x0001c00001107983 */ /* 0x002ea20000300a00 */
[----:B0-----:R-:W-:-:S03]  /*116b0*/  IMAD.MOV.U32 R0, RZ, RZ, R27 ;  /* 0x000000ffff007224 */ /* 0x001fc600078e001b */
[----:B---3--:R-:W-:Y:S04]  /*116c0*/  STL [R1+0x22b8], R24 ;  /* 0x0022b81801007387 */ /* 0x008fe80000100800 */
[----:B------:R0:W-:Y:S04]  /*116d0*/  STL [R1+0x22b4], R0 ;  /* 0x0022b40001007387 */ /* 0x0001e80000100800 */
[----:B------:R-:W-:Y:S01]  /*116e0*/  STL [R1+0x22b0], R4 ;  /* 0x0022b00401007387 */ /* 0x000fe20000100800 */
[----:B0-----:R-:W-:-:S05]  /*116f0*/  IMAD.MOV.U32 R0, RZ, RZ, R25 ;  /* 0x000000ffff007224 */ /* 0x001fca00078e0019 */
[----:B------:R0:W-:Y:S02]  /*11700*/  STL [R1+0x22ac], R0 ;  /* 0x0022ac0001007387 */ /* 0x0001e40000100800 */
[----:B0-----:R-:W-:Y:S02]  /*11710*/  IMAD.MOV.U32 R0, RZ, RZ, R5 ;  /* 0x000000ffff007224 */ /* 0x001fe400078e0005 */
[----:B------:R-:W3:Y:S04]  /*11720*/  LDL.LU.64 R4, [R1+0x50] ;  /* 0x0000500001047983 */ /* 0x000ee80000300a00 */
        /* <DEDUP_REMOVED lines=8> */
[----:B------:R4:W-:Y:S02]  /*117b0*/  STL [R1+0x2294], R0 ;  /* 0x0022940001007387 */ /* 0x0009e40000100800 */
[----:B----4-:R-:W-:Y:S02]  /*117c0*/  IMAD.MOV.U32 R0, RZ, RZ, R9 ;  /* 0x000000ffff007224 */ /* 0x010fe400078e0009 */
[----:B------:R0:W-:Y:S04]  /*117d0*/  STL [R1+0x2298], R8 ;  /* 0x0022980801007387 */ /* 0x0001e80000100800 */
[----:B------:R-:W-:Y:S04]  /*117e0*/  STL [R1+0x2290], R22 ;  /* 0x0022901601007387 */ /* 0x000fe80000100800 */
[----:B------:R1:W-:Y:S04]  /*117f0*/  STL [R1+0x228c], R0 ;  /* 0x00228c0001007387 */ /* 0x0003e80000100800 */
[----:B0-----:R-:W4:Y:S01]  /*11800*/  LDL.LU.64 R8, [R1+0x1b0] ;  /* 0x0001b00001087983 */ /* 0x001f220000300a00 */
[----:B-1----:R-:W-:-:S03]  /*11810*/  IMAD.MOV.U32 R0, RZ, RZ, R23 ;  /* 0x000000ffff007224 */ /* 0x002fc600078e0017 */
[----:B------:R-:W-:Y:S04]  /*11820*/  STL [R1+0x2288], R6 ;  /* 0x0022880601007387 */ /* 0x000fe80000100800 */
[----:B------:R0:W-:Y:S02]  /*11830*/  STL [R1+0x2284], R0 ;  /* 0x0022840001007387 */ /* 0x0001e40000100800 */
[----:B0-----:R-:W-:Y:S02]  /*11840*/  IMAD.MOV.U32 R0, RZ, RZ, R7 ;  /* 0x000000ffff007224 */ /* 0x001fe400078e0007 */
[----:B------:R-:W3:Y:S04]  /*11850*/  LDL.LU.64 R6, [R1+0x40] ;  /* 0x0000400001067983 */ /* 0x000ee80000300a00 */
[----:B------:R0:W-:Y:S02]  /*11860*/  STL [R1+0x227c], R0 ;  /* 0x00227c0001007387 */ /* 0x0001e40000100800 */
[----:B0-----:R-:W-:-:S02]  /*11870*/  IMAD.MOV.U32 R0, RZ, RZ, R3 ;  /* 0x000000ffff007224 */ /* 0x001fc400078e0003 */
[----:B------:R0:W-:Y:S04]  /*11880*/  STL [R1+0x2280], R2 ;  /* 0x0022800201007387 */ /* 0x0001e80000100800 */
[----:B0-----:R-:W3:Y:S04]  /*11890*/  LDL.LU.64 R2, [R1+0x1a8] ;  /* 0x0001a80001027983 */ /* 0x001ee80000300a00 */
[----:B------:R0:W-:Y:S04]  /*118a0*/  STL [R1+0x2274], R0 ;  /* 0x0022740001007387 */ /* 0x0001e80000100800 */
[----:B------:R1:W-:Y:S01]  /*118b0*/  STL [R1+0x2278], R28 ;  /* 0x0022781c01007387 */ /* 0x0003e20000100800 */
[----:B0-----:R-:W-:-:S03]  /*118c0*/  IMAD.MOV.U32 R0, RZ, RZ, R29 ;  /* 0x000000ffff007224 */ /* 0x001fc600078e001d */
[----:B------:R-:W-:Y:S04]  /*118d0*/  STL [R1+0x2270], R20 ;  /* 0x0022701401007387 */ /* 0x000fe80000100800 */
[----:B------:R0:W-:Y:S04]  /*118e0*/  STL [R1+0x226c], R0 ;  /* 0x00226c0001007387 */ /* 0x0001e80000100800 */
[----:B-1----:R-:W3:Y:S01]  /*118f0*/  LDL.LU.64 R28, [R1+0x38] ;  /* 0x00003800011c7983 */ /* 0x002ee20000300a00 */
[----:B0-----:R-:W-:-:S03]  /*11900*/  IMAD.MOV.U32 R0, RZ, RZ, R21 ;  /* 0x000000ffff007224 */ /* 0x001fc600078e0015 */
[----:B------:R-:W-:Y:S04]  /*11910*/  STL [R1+0x2268], R18 ;  /* 0x0022681201007387 */ /* 0x000fe80000100800 */
[----:B------:R0:W-:Y:S02]  /*11920*/  STL [R1+0x2264], R0 ;  /* 0x0022640001007387 */ /* 0x0001e40000100800 */
[----:B0-----:R-:W-:Y:S02]  /*11930*/  IMAD.MOV.U32 R0, RZ, RZ, R19 ;  /* 0x000000ffff007224 */ /* 0x001fe400078e0013 */
[----:B--2---:R-:W-:Y:S04]  /*11940*/  STL [R1+0x2260], R16 ;  /* 0x0022601001007387 */ /* 0x004fe80000100800 */
[----:B------:R0:W-:Y:S04]  /*11950*/  STL [R1+0x225c], R0 ;  /* 0x00225c0001007387 */ /* 0x0001e80000100800 */
[----:B------:R-:W2:Y:S01]  /*11960*/  LDL.LU.64 R12, [R1+0x30] ;  /* 0x00003000010c7983 */ /* 0x000ea20000300a00 */
[----:B0-----:R-:W-:-:S03]  /*11970*/  IMAD.MOV.U32 R0, RZ, RZ, R17 ;  /* 0x000000ffff007224 */ /* 0x001fc600078e0011 */
[----:B--2---:R0:W-:Y:S04]  /*11980*/  STL.64 [R1+0x2660], R12 ;  /* 0x0026600c01007387 */ /* 0x0041e80000100a00 */
[----:B0-----:R-:W2:Y:S04]  /*11990*/  LDL.LU.64 R12, [R1+0x1a0] ;  /* 0x0001a000010c7983 */ /* 0x001ea80000300a00 */
[----:B------:R-:W2:Y:S04]  /*119a0*/  LDL.LU.64 R26, [R1+0x198] ;  /* 0x00019800011a7983 */ /* 0x000ea80000300a00 */
[----:B------:R0:W-:Y:S04]  /*119b0*/  STL [R1+0x2254], R0 ;  /* 0x0022540001007387 */ /* 0x0001e80000100800 */
[----:B---3--:R1:W-:Y:S04]  /*119c0*/  STL [R1+0x2258], R4 ;  /* 0x0022580401007387 */ /* 0x0083e80000100800 */
[----:B------:R-:W3:Y:S01]  /*119d0*/  LDL.LU.64 R24, [R1+0x28] ;  /* 0x0000280001187983 */ /* 0x000ee20000300a00 */
[----:B0-----:R-:W-:-:S05]  /*119e0*/  IMAD.MOV.U32 R0, RZ, RZ, R5 ;  /* 0x000000ffff007224 */ /* 0x001fca00078e0005 */
[----:B------:R0:W-:Y:S04]  /*119f0*/  STL [R1+0x224c], R0 ;  /* 0x00224c0001007387 */ /* 0x0001e80000100800 */
[----:B------:R-:W-:Y:S04]  /*11a00*/  STL [R1+0x2250], R14 ;  /* 0x0022500e01007387 */ /* 0x000fe80000100800 */
[----:B-1----:R-:W3:Y:S01]  /*11a10*/  LDL.LU.64 R4, [R1+0x190] ;  /* 0x0001900001047983 */ /* 0x002ee20000300a00 */
[----:B0-----:R-:W-:-:S03]  /*11a20*/  IMAD.MOV.U32 R0, RZ, RZ, R15 ;  /* 0x000000ffff007224 */ /* 0x001fc600078e000f */
[----:B------:R-:W-:Y:S04]  /*11a30*/  STL [R1+0x2248], R10 ;  /* 0x0022480a01007387 */ /* 0x000fe80000100800 */
[----:B------:R0:W-:Y:S04]  /*11a40*/  STL [R1+0x2244], R0 ;  /* 0x0022440001007387 */ /* 0x0001e80000100800 */
[----:B------:R-:W3:Y:S04]  /*11a50*/  LDL.LU.64 R22, [R1+0x20] ;  /* 0x0000200001167983 */ /* 0x000ee80000300a00 */
[----:B------:R-:W3:Y:S01]  /*11a60*/  LDL.LU.64 R20, [R1+0x188] ;  /* 0x0001880001147983 */ /* 0x000ee20000300a00 */
[----:B0-----:R-:W-:-:S05]  /*11a70*/  IMAD.MOV.U32 R0, RZ, RZ, R11 ;  /* 0x000000ffff007224 */ /* 0x001fca00078e000b */
[----:B------:R0:W-:Y:S04]  /*11a80*/  STL [R1+0x223c], R0 ;  /* 0x00223c0001007387 */ /* 0x0001e80000100800 */
[----:B----4-:R1:W-:Y:S04]  /*11a90*/  STL [R1+0x2240], R8 ;  /* 0x0022400801007387 */ /* 0x0103e80000100800 */
[----:B------:R-:W4:Y:S01]  /*11aa0*/  LDL.LU.64 R18, [R1+0x18] ;  /* 0x0000180001127983 */ /* 0x000f220000300a00 */
[----:B0-----:R-:W-:-:S03]  /*11ab0*/  IMAD.MOV.U32 R0, RZ, RZ, R9 ;  /* 0x000000ffff007224 */ /* 0x001fc600078e0009 */
[----:B-1----:R-:W3:Y:S04]  /*11ac0*/  LDL.LU.64 R8, [R1+0x180] ;  /* 0x0001800001087983 */ /* 0x002ee80000300a00 */
[----:B------:R0:W-:Y:S04]  /*11ad0*/  STL [R1+0x2234], R0 ;  /* 0x0022340001007387 */ /* 0x0001e80000100800 */
[----:B------:R-:W-:Y:S04]  /*11ae0*/  STL [R1+0x2238], R6 ;  /* 0x0022380601007387 */ /* 0x000fe80000100800 */
[----:B------:R-:W3:Y:S01]  /*11af0*/  LDL.LU.64 R16, [R1+0x10] ;  /* 0x0000100001107983 */ /* 0x000ee20000300a00 */
[----:B0-----:R-:W-:-:S05]  /*11b00*/  IMAD.MOV.U32 R0, RZ, RZ, R7 ;  /* 0x000000ffff007224 */ /* 0x001fca00078e0007 */
[----:B------:R0:W-:Y:S04]  /*11b10*/  STL [R1+0x222c], R0 ;  /* 0x00222c0001007387 */ /* 0x0001e80000100800 */
[----:B------:R-:W-:Y:S04]  /*11b20*/  STL [R1+0x2230], R2 ;  /* 0x0022300201007387 */ /* 0x000fe80000100800 */
[----:B------:R-:W3:Y:S01]  /*11b30*/  LDL.LU.64 R14, [R1+0x178] ;  /* 0x00017800010e7983 */ /* 0x000ee20000300a00 */
[----:B0-----:R-:W-:-:S03]  /*11b40*/  IMAD.MOV.U32 R0, RZ, RZ, R3 ;  /* 0x000000ffff007224 */ /* 0x001fc600078e0003 */
[----:B------:R-:W3:Y:S04]  /*11b50*/  LDL.LU.64 R10, [R1+0x8] ;  /* 0x00000800010a7983 */ /* 0x000ee80000300a00 */
[----:B------:R0:W-:Y:S04]  /*11b60*/  STL [R1+0x2224], R0 ;  /* 0x0022240001007387 */ /* 0x0001e80000100800 */
[----:B------:R-:W-:Y:S04]  /*11b70*/  STL [R1+0x2228], R28 ;  /* 0x0022281c01007387 */ /* 0x000fe80000100800 */
[----:B------:R-:W3:Y:S01]  /*11b80*/  LDL.LU.64 R6, [R1+0x170] ;  /* 0x0001700001067983 */ /* 0x000ee20000300a00 */
[----:B0-----:R-:W-:-:S03]  /*11b90*/  IMAD.MOV.U32 R0, RZ, RZ, R29 ;  /* 0x000000ffff007224 */ /* 0x001fc600078e001d */
[----:B------:R-:W3:Y:S04]  /*11ba0*/  LDL.LU.64 R2, [R1] ;  /* 0x0000000001027983 */ /* 0x000ee80000300a00 */
[----:B------:R0:W-:Y:S04]  /*11bb0*/  STL [R1+0x221c], R0 ;  /* 0x00221c0001007387 */ /* 0x0001e80000100800 */
[----:B--2---:R1:W-:Y:S01]  /*11bc0*/  STL [R1+0x2220], R12 ;  /* 0x0022200c01007387 */ /* 0x0043e20000100800 */
[----:B0-----:R-:W-:-:S03]  /*11bd0*/  IMAD.MOV.U32 R0, RZ, RZ, R13 ;  /* 0x000000ffff007224 */ /* 0x001fc600078e000d */
[----:B------:R-:W2:Y:S04]  /*11be0*/  LDL.LU.64 R28, [R1+0x168] ;  /* 0x00016800011c7983 */ /* 0x000ea80000300a00 */
[----:B-1----:R-:W2:Y:S04]  /*11bf0*/  LDL.LU.64 R12, [R1+0x2660] ;  /* 0x00266000010c7983 */ /* 0x002ea80000300a00 */
[----:B--2---:R-:W-:Y:S04]  /*11c00*/  STL [R1+0x2218], R12 ;  /* 0x0022180c01007387 */ /* 0x004fe80000100800 */
[----:B------:R0:W-:Y:S04]  /*11c10*/  STL [R1+0x2214], R0 ;  /* 0x0022140001007387 */ /* 0x0001e80000100800 */
[----:B------:R-:W-:Y:S01]  /*11c20*/  STL [R1+0x2210], R26 ;  /* 0x0022101a01007387 */ /* 0x000fe20000100800 */
[----:B0-----:R-:W-:-:S05]  /*11c30*/  IMAD.MOV.U32 R0, RZ, RZ, R13 ;  /* 0x000000ffff007224 */ /* 0x001fca00078e000d */
[----:B------:R0:W-:Y:S04]  /*11c40*/  STL [R1+0x220c], R0 ;  /* 0x00220c0001007387 */ /* 0x0001e80000100800 */
[----:B------:R-:W2:Y:S01]  /*11c50*/  LDL.LU.64 R12, [R1+0x160] ;  /* 0x00016000010c7983 */ /* 0x000ea20000300a00 */
[----:B0-----:R-:W-:-:S03]  /*11c60*/  IMAD.MOV.U32 R0, RZ, RZ, R27 ;  /* 0x000000ffff007224 */ /* 0x001fc600078e001b */
[----:B------:R-:W2:Y:S04]  /*11c70*/  LDL.LU.64 R26, [R1+0x2658] ;  /* 0x00265800011a7983 */ /* 0x000ea80000300a00 */
[----:B---3--:R-:W-:Y:S04]  /*11c80*/  STL [R1+0x2208], R24 ;  /* 0x0022081801007387 */ /* 0x008fe80000100800 */
[----:B------:R0:W-:Y:S02]  /*11c90*/  STL [R1+0x2204], R0 ;  /* 0x0022040001007387 */ /* 0x0001e40000100800 */
[----:B0-----:R-:W-:-:S02]  /*11ca0*/  IMAD.MOV.U32 R0, RZ, RZ, R25 ;  /* 0x000000ffff007224 */ /* 0x001fc400078e0019 */
[----:B------:R-:W3:Y:S04]  /*11cb0*/  LDL.LU.64 R24, [R1+0x2650] ;  /* 0x0026500001187983 */ /* 0x000ee80000300a00 */
[----:B------:R-:W-:Y:S04]  /*11cc0*/  STL [R1+0x2200], R4 ;  /* 0x0022000401007387 */ /* 0x000fe80000100800 */
[----:B------:R0:W-:Y:S02]  /*11cd0*/  STL [R1+0x21fc], R0 ;  /* 0x0021fc0001007387 */ /* 0x0001e40000100800 */
[----:B0-----:R-:W-:-:S02]  /*11ce0*/  IMAD.MOV.U32 R0, RZ, RZ, R5 ;  /* 0x000000ffff007224 */ /* 0x001fc400078e0005 */
[----:B------:R-:W2:Y:S04]  /*11cf0*/  LDL.LU.64 R4, [R1+0x158] ;  /* 0x0001580001047983 */ /* 0x000ea80000300a00 */
[----:B------:R0:W-:Y:S04]  /*11d00*/  STL [R1+0x21f4], R0 ;  /* 0x0021f40001007387 */ /* 0x0001e80000100800 */
[----:B------:R1:W-:Y:S01]  /*11d10*/  STL [R1+0x21f8], R22 ;  /* 0x0021f81601007387 */ /* 0x0003e20000100800 */
[----:B0-----:R-:W-:-:S03]  /*11d20*/  IMAD.MOV.U32 R0, RZ, RZ, R23 ;  /* 0x000000ffff007224 */ /* 0x001fc600078e0017 */
[----:B-1----:R-:W2:Y:S04]  /*11d30*/  LDL.LU.64 R22, [R1+0x2648] ;  /* 0x0026480001167983 */ /* 0x002ea80000300a00 */
[----:B------:R-:W-:Y:S04]  /*11d40*/  STL [R1+0x21f0], R20 ;  /* 0x0021f01401007387 */ /* 0x000fe80000100800 */
[----:B------:R0:W-:Y:S02]  /*11d50*/  STL [R1+0x21ec], R0 ;  /* 0x0021ec0001007387 */ /* 0x0001e40000100800 */
[----:B0-----:R-:W-:-:S02]  /*11d60*/  IMAD.MOV.U32 R0, RZ, RZ, R21 ;  /* 0x000000ffff007224 */ /* 0x001fc400078e0015 */
[----:B------:R-:W2:Y:S04]  /*11d70*/  LDL.LU.64 R20, [R1+0x2640] ;  /* 0x0026400001147983 */ /* 0x000ea80000300a00 */
[----:B----4-:R-:W-:Y:S04]  /*11d80*/  STL [R1+0x21e8], R18 ;  /* 0x0021e81201007387 */ /* 0x010fe80000100800 */
[----:B------:R0:W-:Y:S02]  /*11d90*/  STL [R1+0x21e4], R0 ;  /* 0x0021e40001007387 */ /* 0x0001e40000100800 */
[----:B0-----:R-:W-:-:S02]  /*11da0*/  IMAD.MOV.U32 R0, RZ, RZ, R19 ;  /* 0x000000ffff007224 */ /* 0x001fc400078e0013 */
[----:B------:R-:W4:Y:S04]  /*11db0*/  LDL.LU.64 R18, [R1+0x2638] ;  /* 0x0026380001127983 */ /* 0x000f280000300a00 */
        /* <DEDUP_REMOVED lines=28> */
[----:B--2---:R-:W-:Y:S04]  /*11f80*/  STL [R1+0x21a8], R28 ;  /* 0x0021a81c01007387 */ /* 0x004fe80000100800 */
[----:B------:R0:W-:Y:S04]  /*11f90*/  STL [R1+0x21a4], R0 ;  /* 0x0021a40001007387 */ /* 0x0001e80000100800 */
[----:B------:R1:W-:Y:S01]  /*11fa0*/  STL [R1+0x219c], R29 ;  /* 0x00219c1d01007387 */ /* 0x0003e20000100800 */
[----:B0-----:R-:W-:-:S03]  /*11fb0*/  IMAD.MOV.U32 R0, RZ, RZ, R13 ;  /* 0x000000ffff007224 */ /* 0x001fc600078e000d */
[----:B-1----:R-:W2:Y:S04]  /*11fc0*/  LDL.LU.64 R28, [R1+0x150] ;  /* 0x00015000011c7983 */ /* 0x002ea80000300a00 */
[----:B------:R0:W-:Y:S04]  /*11fd0*/  STL [R1+0x21a0], R12 ;  /* 0x0021a00c01007387 */ /* 0x0001e80000100800 */
[----:B------:R-:W-:Y:S04]  /*11fe0*/  STL [R1+0x2198], R2 ;  /* 0x0021980201007387 */ /* 0x000fe80000100800 */
[----:B------:R1:W-:Y:S04]  /*11ff0*/  STL [R1+0x2194], R0 ;  /* 0x0021940001007387 */ /* 0x0003e80000100800 */
[----:B0-----:R-:W2:Y:S04]  /*12000*/  LDL.LU.64 R12, [R1+0x128] ;  /* 0x00012800010c7983 */ /* 0x001ea80000300a00 */
[----:B------:R0:W-:Y:S01]  /*12010*/  STL [R1+0x218c], R3 ;  /* 0x00218c0301007387 */ /* 0x0001e20000100800 */
[----:B-1----:R-:W-:-:S03]  /*12020*/  IMAD.MOV.U32 R0, RZ, RZ, R5 ;  /* 0x000000ffff007224 */ /* 0x002fc600078e0005 */
[----:B0-----:R-:W2:Y:S04]  /*12030*/  LDL.LU.64 R2, [R1+0x138] ;  /* 0x0001380001027983 */ /* 0x001ea80000300a00 */
[----:B------:R0:W-:Y:S04]  /*12040*/  STL [R1+0x2190], R4 ;  /* 0x0021900401007387 */ /* 0x0001e80000100800 */
[----:B0-----:R-:W2:Y:S04]  /*12050*/  LDL.LU.64 R4, [R1+0x2600] ;  /* 0x0026000001047983 */ /* 0x001ea80000300a00 */
[----:B--2---:R-:W-:Y:S04]  /*12060*/  STL [R1+0x2188], R4 ;  /* 0x0021880401007387 */ /* 0x004fe80000100800 */
[----:B------:R0:W-:Y:S04]  /*12070*/  STL [R1+0x2184], R0 ;  /* 0x0021840001007387 */ /* 0x0001e80000100800 */
[----:B------:R1:W-:Y:S01]  /*12080*/  STL [R1+0x217c], R5 ;  /* 0x00217c0501007387 */ /* 0x0003e20000100800 */
[----:B0-----:R-:W-:-:S03]  /*12090*/  IMAD.MOV.U32 R0, RZ, RZ, R29 ;  /* 0x000000ffff007224 */ /* 0x001fc600078e001d */
[----:B-1----:R-:W2:Y:S04]  /*120a0*/  LDL.LU.64 R4, [R1+0x130] ;  /* 0x0001300001047983 */ /* 0x002ea80000300a00 */
[----:B------:R-:W-:Y:S04]  /*120b0*/  STL [R1+0x2180], R28 ;  /* 0x0021801c01007387 */ /* 0x000fe80000100800 */
[----:B------:R-:W-:Y:S04]  /*120c0*/  STL [R1+0x2178], R6 ;  /* 0x0021780601007387 */ /* 0x000fe80000100800 */
[----:B------:R0:W-:Y:S04]  /*120d0*/  STL [R1+0x2174], R0 ;  /* 0x0021740001007387 */ /* 0x0001e80000100800 */
[----:B------:R1:W-:Y:S01]  /*120e0*/  STL [R1+0x216c], R7 ;  /* 0x00216c0701007387 */ /* 0x0003e20000100800 */
[----:B0-----:R-:W-:-:S03]  /*120f0*/  IMAD.MOV.U32 R0, RZ, RZ, R9 ;  /* 0x000000ffff007224 */ /* 0x001fc600078e0009 */
[----:B-1----:R-:W2:Y:S04]  /*12100*/  LDL.LU.64 R6, [R1+0x140] ;  /* 0x0001400001067983 */ /* 0x002ea80000300a00 */
[----:B------:R0:W-:Y:S04]  /*12110*/  STL [R1+0x2170], R8 ;  /* 0x0021700801007387 */ /* 0x0001e80000100800 */
[----:B------:R-:W2:Y:S04]  /*12120*/  LDL.LU.64 R28, [R1+0x118] ;  /* 0x00011800011c7983 */ /* 0x000ea80000300a00 */
[----:B0-----:R-:W2:Y:S04]  /*12130*/  LDL.LU.64 R8, [R1+0x25f8] ;  /* 0x0025f80001087983 */ /* 0x001ea80000300a00 */
[----:B--2---:R-:W-:Y:S04]  /*12140*/  STL [R1+0x2168], R8 ;  /* 0x0021680801007387 */ /* 0x004fe80000100800 */
[----:B------:R-:W-:Y:S04]  /*12150*/  STL [R1+0x2164], R0 ;  /* 0x0021640001007387 */ /* 0x000fe80000100800 */
[----:B------:R0:W-:Y:S04]  /*12160*/  STL [R1+0x215c], R9 ;  /* 0x00215c0901007387 */ /* 0x0001e80000100800 */
[----:B0-----:R-:W2:Y:S01]  /*12170*/  LDL.LU.64 R8, [R1+0x120] ;  /* 0x0001200001087983 */ /* 0x001ea20000300a00 */
[----:B------:R-:W-:-:S03]  /*12180*/  IMAD.MOV.U32 R0, RZ, RZ, R7 ;  /* 0x000000ffff007224 */ /* 0x000fc600078e0007 */
[----:B------:R0:W-:Y:S04]  /*12190*/  STL [R1+0x2160], R6 ;  /* 0x0021600601007387 */ /* 0x0001e80000100800 */
[----:B0-----:R-:W3:Y:S04]  /*121a0*/  LDL.LU.64 R6, [R1+0x318] ;  /* 0x0003180001067983 */ /* 0x001ee80000300a00 */
[----:B------:R0:W-:Y:S04]  /*121b0*/  STL [R1+0x2154], R0 ;  /* 0x0021540001007387 */ /* 0x0001e80000100800 */
[----:B------:R-:W-:Y:S04]  /*121c0*/  STL [R1+0x2158], R10 ;  /* 0x0021580a01007387 */ /* 0x000fe80000100800 */
[----:B------:R-:W-:Y:S01]  /*121d0*/  STL [R1+0x214c], R11 ;  /* 0x00214c0b01007387 */ /* 0x000fe20000100800 */
[----:B0-----:R-:W-:-:S03]  /*121e0*/  IMAD.MOV.U32 R0, RZ, RZ, R3 ;  /* 0x000000ffff007224 */ /* 0x001fc600078e0003 */
[----:B------:R0:W-:Y:S04]  /*121f0*/  STL [R1+0x2150], R2 ;  /* 0x0021500201007387 */ /* 0x0001e80000100800 */
[----:B------:R-:W-:Y:S04]  /*12200*/  STL [R1+0x2148], R14 ;  /* 0x0021480e01007387 */ /* 0x000fe80000100800 */
[----:B------:R1:W-:Y:S04]  /*12210*/  STL [R1+0x2144], R0 ;  /* 0x0021440001007387 */ /* 0x0003e80000100800 */
[----:B0-----:R-:W3:Y:S04]  /*12220*/  LDL.LU.64 R2, [R1+0x330] ;  /* 0x0003300001027983 */ /* 0x001ee80000300a00 */
[----:B------:R-:W-:Y:S01]  /*12230*/  STL [R1+0x213c], R15 ;  /* 0x00213c0f01007387 */ /* 0x000fe20000100800 */
[----:B-1----:R-:W-:-:S03]  /*12240*/  IMAD.MOV.U32 R0, RZ, RZ, R5 ;  /* 0x000000ffff007224 */ /* 0x002fc600078e0005 */
[----:B------:R0:W-:Y:S04]  /*12250*/  STL [R1+0x2140], R4 ;  /* 0x0021400401007387 */ /* 0x0001e80000100800 */
[----:B------:R-:W-:Y:S04]  /*12260*/  STL [R1+0x2138], R16 ;  /* 0x0021381001007387 */ /* 0x000fe80000100800 */
[----:B------:R1:W-:Y:S04]  /*12270*/  STL [R1+0x2134], R0 ;  /* 0x0021340001007387 */ /* 0x0003e80000100800 */
[----:B------:R-:W-:Y:S04]  /*12280*/  STL [R1+0x212c], R17 ;  /* 0x00212c1101007387 */ /* 0x000fe80000100800 */
[----:B0-----:R-:W3:Y:S01]  /*12290*/  LDL.LU.64 R4, [R1+0x348] ;  /* 0x0003480001047983 */ /* 0x001ee20000300a00 */
[----:B-1----:R-:W-:-:S03]  /*122a0*/  IMAD.MOV.U32 R0, RZ, RZ, R13 ;  /* 0x000000ffff007224 */ /* 0x002fc600078e000d */
[----:B------:R0:W-:Y:S04]  /*122b0*/  STL [R1+0x2130], R12 ;  /* 0x0021300c01007387 */ /* 0x0001e80000100800 */
[----:B0-----:R-:W3:Y:S04]  /*122c0*/  LDL.LU.64 R12, [R1+0x300] ;  /* 0x00030000010c7983 */ /* 0x001ee80000300a00 */
[----:B------:R0:W-:Y:S04]  /*122d0*/  STL [R1+0x2124], R0 ;  /* 0x0021240001007387 */ /* 0x0001e80000100800 */
[----:B----4-:R-:W-:Y:S04]  /*122e0*/  STL [R1+0x2128], R18 ;  /* 0x0021281201007387 */ /* 0x010fe80000100800 */
[----:B------:R-:W-:Y:S04]  /*122f0*/  STL [R1+0x211c], R19 ;  /* 0x00211c1301007387 */ /* 0x000fe80000100800 */
[----:B------:R-:W4:Y:S04]  /*12300*/  LDL.LU.64 R16, [R1+0x358] ;  /* 0x0003580001107983 */ /* 0x000f280000300a00 */
[----:B--2---:R-:W-:Y:S04]  /*12310*/  STL [R1+0x2120], R8 ;  /* 0x0021200801007387 */ /* 0x004fe80000100800 */
[----:B------:R-:W2:Y:S01]  /*12320*/  LDL.LU.64 R14, [R1+0x308] ;  /* 0x00030800010e7983 */ /* 0x000ea20000300a00 */
[----:B0-----:R-:W-:-:S05]  /*12330*/  IMAD.MOV.U32 R0, RZ, RZ, R9 ;  /* 0x000000ffff007224 */ /* 0x001fca00078e0009 */
[----:B------:R-:W-:Y:S04]  /*12340*/  STL [R1+0x2114], R0 ;  /* 0x0021140001007387 */ /* 0x000fe80000100800 */
[----:B------:R-:W-:Y:S04]  /*12350*/  STL [R1+0x2118], R20 ;  /* 0x0021181401007387 */ /* 0x000fe80000100800 */
[----:B------:R0:W-:Y:S04]  /*12360*/  STL [R1+0x210c], R21 ;  /* 0x00210c1501007387 */ /* 0x0001e80000100800 */
[----:B0-----:R-:W2:Y:S01]  /*12370*/  LDL.LU.64 R20, [R1+0x370] ;  /* 0x0003700001147983 */ /* 0x001ea20000300a00 */
[----:B------:R-:W-:-:S03]  /*12380*/  IMAD.MOV.U32 R0, RZ, RZ, R29 ;  /* 0x000000ffff007224 */ /* 0x000fc600078e001d */
[----:B------:R0:W-:Y:S04]  /*12390*/  STL [R1+0x2110], R28 ;  /* 0x0021101c01007387 */ /* 0x0001e80000100800 */
[----:B0-----:R-:W2:Y:S04]  /*123a0*/  LDL.LU.64 R28, [R1+0x310] ;  /* 0x00031000011c7983 */ /* 0x001ea80000300a00 */
[----:B------:R3:W-:Y:S04]  /*123b0*/  STL [R1+0x2104], R0 ;  /* 0x0021040001007387 */ /* 0x0007e80000100800 */
[----:B------:R-:W-:Y:S04]  /*123c0*/  STL [R1+0x2108], R22 ;  /* 0x0021081601007387 */ /* 0x000fe80000100800 */
[----:B------:R-:W-:Y:S04]  /*123d0*/  STL [R1+0x20f4], R23 ;  /* 0x0020f41701007387 */ /* 0x000fe80000100800 */
[----:B------:R-:W2:Y:S01]  /*123e0*/  LDL.LU.64 R10, [R1+0x380] ;  /* 0x00038000010a7983 */ /* 0x000ea20000300a00 */
[----:B---3--:R-:W-:-:S03]  /*123f0*/  IMAD.MOV.U32 R0, RZ, RZ, R7 ;  /* 0x000000ffff007224 */ /* 0x008fc600078e0007 */
[----:B------:R-:W-:Y:S04]  /*12400*/  STL [R1+0x20fc], R6 ;  /* 0x0020fc0601007387 */ /* 0x000fe80000100800 */
[----:B------:R-:W3:Y:S04]  /*12410*/  LDL.LU.64 R8, [R1+0x320] ;  /* 0x0003200001087983 */ /* 0x000ee80000300a00 */
[----:B------:R0:W-:Y:S04]  /*12420*/  STL [R1+0x20f8], R0 ;  /* 0x0020f80001007387 */ /* 0x0001e80000100800 */
[----:B------:R-:W-:Y:S04]  /*12430*/  STL [R1+0x2100], R24 ;  /* 0x0021001801007387 */ /* 0x000fe80000100800 */
[----:B------:R-:W-:Y:S04]  /*12440*/  STL [R1+0x20e4], R25 ;  /* 0x0020e41901007387 */ /* 0x000fe80000100800 */
[----:B------:R-:W3:Y:S01]  /*12450*/  LDL.LU.64 R18, [R1+0x398] ;  /* 0x0003980001127983 */ /* 0x000ee20000300a00 */
[----:B0-----:R-:W-:-:S03]  /*12460*/  IMAD.MOV.U32 R0, RZ, RZ, R3 ;  /* 0x000000ffff007224 */ /* 0x001fc600078e0003 */
[----:B------:R0:W-:Y:S04]  /*12470*/  STL [R1+0x20ec], R2 ;  /* 0x0020ec0201007387 */ /* 0x0001e80000100800 */
[----:B0-----:R-:W3:Y:S04]  /*12480*/  LDL.LU.64 R2, [R1+0x328] ;  /* 0x0003280001027983 */ /* 0x001ee80000300a00 */
        /* <DEDUP_REMOVED lines=16> */
[----:B--2---:R1:W-:Y:S01]  /*12590*/  STL [R1+0x1bfc], R14 ;  /* 0x001bfc0e01007387 */ /* 0x0043e20000100800 */
[----:B0-----:R-:W-:-:S03]  /*125a0*/  IMAD.MOV.U32 R0, RZ, RZ, R15 ;  /* 0x000000ffff007224 */ /* 0x001fc600078e000f */
[----:B-1----:R-:W2:Y:S04]  /*125b0*/  LDL.LU.64 R14, [R1+0x3d8] ;  /* 0x0003d800010e7983 */ /* 0x002ea80000300a00 */
[----:B------:R0:W-:Y:S04]  /*125c0*/  STL [R1+0x1bf8], R0 ;  /* 0x001bf80001007387 */ /* 0x0001e80000100800 */
[----:B------:R1:W-:Y:S01]  /*125d0*/  STL [R1+0x1c04], R20 ;  /* 0x001c041401007387 */ /* 0x0003e20000100800 */
        /* <DEDUP_REMOVED lines=11> */
[----:B---3--:R1:W-:Y:S01]  /*12690*/  STL [R1+0x1c1c], R8 ;  /* 0x001c1c0801007387 */ /* 0x0083e20000100800 */
[----:B0-----:R-:W-:-:S03]  /*126a0*/  IMAD.MOV.U32 R0, RZ, RZ, R9 ;  /* 0x000000ffff007224 */ /* 0x001fc600078e0009 */
[----:B-1----:R-:W3:Y:S04]  /*126b0*/  LDL.LU.64 R8, [R1+0x400] ;  /* 0x0004000001087983 */ /* 0x002ee80000300a00 */
        /* <DEDUP_REMOVED lines=337> */
[----:B------:R-:W-:Y:S04]  /*13bd0*/  STL [R1+0x1ec4], R20 ;  /* 0x001ec41401007387 */ /* 0x000fe80000100800 */
[----:B------:R-:W2:Y:S01]  /*13be0*/  LDL.LU.64 R22, [R1+0x2f0] ;  /* 0x0002f00001167983 */ /* 0x000ea20000300a00 */
[----:B0-----:R-:W-:-:S05]  /*13bf0*/  IMAD.MOV.U32 R0, RZ, RZ, R21 ;  /* 0x000000ffff007224 */ /* 0x001fca00078e0015 */
        /* <DEDUP_REMOVED lines=33> */
[----:B----4-:R1:W-:Y:S04]  /*13e10*/  STL [R1+0x1f0c], R16 ;  /* 0x001f0c1001007387 */ /* 0x0103e80000100800 */
[----:B------:R-:W4:Y:S01]  /*13e20*/  LDL.LU.64 R20, [R1+0x6d0] ;  /* 0x0006d00001147983 */ /* 0x000f220000300a00 */
[----:B0-----:R-:W-:-:S03]  /*13e30*/  IMAD.MOV.U32 R0, RZ, RZ, R17 ;  /* 0x000000ffff007224 */ /* 0x001fc600078e0011 */
[----:B--2---:R-:W-:Y:S04]  /*13e40*/  STL [R1+0x1f14], R14 ;  /* 0x001f140e01007387 */ /* 0x004fe80000100800 */
[----:B------:R0:W-:Y:S04]  /*13e50*/  STL [R1+0x1f08], R0 ;  /* 0x001f080001007387 */ /* 0x0001e80000100800 */
[----:B-1----:R-:W2:Y:S01]  /*13e60*/  LDL.LU.64 R16, [R1+0x5a0] ;  /* 0x0005a00001107983 */ /* 0x002ea20000300a00 */
[----:B0-----:R-:W-:-:S03]  /*13e70*/  IMAD.MOV.U32 R0, RZ, RZ, R15 ;  /* 0x000000ffff007224 */ /* 0x001fc600078e000f */
[----:B------:R-:W-:Y:S04]  /*13e80*/  STL [R1+0x1f1c], R22 ;  /* 0x001f1c1601007387 */ /* 0x000fe80000100800 */
[----:B------:R0:W-:Y:S04]  /*13e90*/  STL [R1+0x1f10], R0 ;  /* 0x001f100001007387 */ /* 0x0001e80000100800 */
[----:B------:R-:W2:Y:S01]  /*13ea0*/  LDL.LU.64 R14, [R1+0x6d8] ;  /* 0x0006d800010e7983 */ /* 0x000ea20000300a00 */
[----:B0-----:R-:W-:-:S03]  /*13eb0*/  IMAD.MOV.U32 R0, RZ, RZ, R23 ;  /* 0x000000ffff007224 */ /* 0x001fc600078e0017 */
[----:B------:R-:W-:Y:S04]  /*13ec0*/  STL [R1+0x1f24], R28 ;  /* 0x001f241c01007387 */ /* 0x000fe80000100800 */
[----:B------:R0:W-:Y:S02]  /*13ed0*/  STL [R1+0x1f18], R0 ;  /* 0x001f180001007387 */ /* 0x0001e40000100800 */
[----:B0-----:R-:W-:Y:S02]  /*13ee0*/  IMAD.MOV.U32 R0, RZ, RZ, R29 ;  /* 0x000000ffff007224 */ /* 0x001fe400078e001d */
[----:B------:R-:W2:Y:S04]  /*13ef0*/  LDL.LU.64 R28, [R1+0x2d8] ;  /* 0x0002d800011c7983 */ /* 0x000ea80000300a00 */
        /* <DEDUP_REMOVED lines=27> */
[----:B----4-:R-:W-:Y:S04]  /*140b0*/  STL [R1+0x1f64], R20 ;  /* 0x001f641401007387 */ /* 0x010fe80000100800 */
[----:B------:R0:W-:Y:S04]  /*140c0*/  STL [R1+0x1f58], R0 ;  /* 0x001f580001007387 */ /* 0x0001e80000100800 */
[----:B-1----:R-:W4:Y:S01]  /*140d0*/  LDL.LU.64 R12, [R1+0x6f8] ;  /* 0x0006f800010c7983 */ /* 0x002f220000300a00 */
[----:B0-----:R-:W-:-:S03]  /*140e0*/  IMAD.MOV.U32 R0, RZ, RZ, R21 ;  /* 0x000000ffff007224 */ /* 0x001fc600078e0015 */
[----:B--2---:R-:W-:Y:S04]  /*140f0*/  STL [R1+0x1f6c], R16 ;  /* 0x001f6c1001007387 */ /* 0x004fe80000100800 */
[----:B------:R0:W-:Y:S04]  /*14100*/  STL [R1+0x1f60], R0 ;  /* 0x001f600001007387 */ /* 0x0001e80000100800 */
[----:B------:R-:W2:Y:S01]  /*14110*/  LDL.LU.64 R24, [R1+0x2c8] ;  /* 0x0002c80001187983 */ /* 0x000ea20000300a00 */
[----:B0-----:R-:W-:-:S03]  /*14120*/  IMAD.MOV.U32 R0, RZ, RZ, R17 ;  /* 0x000000ffff007224 */ /* 0x001fc600078e0011 */
[----:B------:R-:W-:Y:S04]  /*14130*/  STL [R1+0x1f74], R14 ;  /* 0x001f740e01007387 */ /* 0x000fe80000100800 */
[----:B------:R0:W-:Y:S04]  /*14140*/  STL [R1+0x1f68], R0 ;  /* 0x001f680001007387 */ /* 0x0001e80000100800 */
[----:B------:R-:W2:Y:S04]  /*14150*/  LDL.LU.64 R16, [R1+0x700] ;  /* 0x0007000001107983 */ /* 0x000ea80000300a00 */
[----:B------:R-:W2:Y:S01]  /*14160*/  LDL.LU.64 R22, [R1+0x5e0] ;  /* 0x0005e00001167983 */ /* 0x000ea20000300a00 */
[----:B0-----:R-:W-:-:S05]  /*14170*/  IMAD.MOV.U32 R0, RZ, RZ, R15 ;  /* 0x000000ffff007224 */ /* 0x001fca00078e000f */
[----:B------:R0:W-:Y:S04]  /*14180*/  STL [R1+0x1f70], R0 ;  /* 0x001f700001007387 */ /* 0x0001e80000100800 */
[----:B------:R1:W-:Y:S01]  /*14190*/  STL [R1+0x1f7c], R28 ;  /* 0x001f7c1c01007387 */ /* 0x0003e20000100800 */
[----:B0-----:R-:W-:-:S03]  /*141a0*/  IMAD.MOV.U32 R0, RZ, RZ, R29 ;  /* 0x000000ffff007224 */ /* 0x001fc600078e001d */
[----:B-1----:R-:W2:Y:S04]  /*141b0*/  LDL.LU.64 R28, [R1+0x708] ;  /* 0x00070800011c7983 */ /* 0x002ea80000300a00 */
[----:B------:R0:W-:Y:S04]  /*141c0*/  STL [R1+0x1f78], R0 ;  /* 0x001f780001007387 */ /* 0x0001e80000100800 */
[----:B------:R-:W-:Y:S04]  /*141d0*/  STL [R1+0x1f84], R10 ;  /* 0x001f840a01007387 */ /* 0x000fe80000100800 */
[----:B------:R-:W2:Y:S01]  /*141e0*/  LDL.LU.64 R14, [R1+0x2c0] ;  /* 0x0002c000010e7983 */ /* 0x000ea20000300a00 */
[----:B0-----:R-:W-:-:S05]  /*141f0*/  IMAD.MOV.U32 R0, RZ, RZ, R11 ;  /* 0x000000ffff007224 */ /* 0x001fca00078e000b */
[----:B------:R3:W-:Y:S02]  /*14200*/  STL [R1+0x1f80], R0 ;  /* 0x001f800001007387 */ /* 0x0007e40000100800 */
[----:B---3--:R-:W-:Y:S02]  /*14210*/  IMAD.MOV.U32 R0, RZ, RZ, R9 ;  /* 0x000000ffff007224 */ /* 0x008fe400078e0009 */
[----:B------:R-:W-:Y:S04]  /*14220*/  STL [R1+0x1f8c], R8 ;  /* 0x001f8c0801007387 */ /* 0x000fe80000100800 */
[----:B------:R-:W3:Y:S04]  /*14230*/  LDL.LU.64 R10, [R1+0x710] ;  /* 0x00071000010a7983 */ /* 0x000ee80000300a00 */
[----:B------:R0:W-:Y:S04]  /*14240*/  STL [R1+0x1f88], R0 ;  /* 0x001f880001007387 */ /* 0x0001e80000100800 */
[----:B------:R-:W-:Y:S01]  /*14250*/  STL [R1+0x1f94], R18 ;  /* 0x001f941201007387 */ /* 0x000fe20000100800 */
[----:B0-----:R-:W-:-:S03]  /*14260*/  IMAD.MOV.U32 R0, RZ, RZ, R19 ;  /* 0x000000ffff007224 */ /* 0x001fc600078e0013 */
[----:B------:R-:W3:Y:S04]  /*14270*/  LDL.LU.64 R8, [R1+0x5f0] ;  /* 0x0005f00001087983 */ /* 0x000ee80000300a00 */
[----:B------:R-:W-:Y:S04]  /*14280*/  STL [R1+0x1f9c], R2 ;  /* 0x001f9c0201007387 */ /* 0x000fe80000100800 */
[----:B------:R0:W-:Y:S04]  /*14290*/  STL [R1+0x1f90], R0 ;  /* 0x001f900001007387 */ /* 0x0001e80000100800 */
[----:B------:R-:W3:Y:S01]  /*142a0*/  LDL.LU.64 R20, [R1+0x718] ;  /* 0x0007180001147983 */ /* 0x000ee20000300a00 */
[----:B0-----:R-:W-:-:S03]  /*142b0*/  IMAD.MOV.U32 R0, RZ, RZ, R3 ;  /* 0x000000ffff007224 */ /* 0x001fc600078e0003 */
[----:B------:R-:W-:Y:S04]  /*142c0*/  STL [R1+0x1fa4], R6 ;  /* 0x001fa40601007387 */ /* 0x000fe80000100800 */
[----:B------:R0:W-:Y:S04]  /*142d0*/  STL [R1+0x1f98], R0 ;  /* 0x001f980001007387 */ /* 0x0001e80000100800 */
[----:B------:R-:W3:Y:S01]  /*142e0*/  LDL.LU.64 R2, [R1+0x2b8] ;  /* 0x0002b80001027983 */ /* 0x000ee20000300a00 */
        /* <DEDUP_REMOVED lines=9> */
[----:B0-----:R-:W-:-:S05]  /*14380*/  IMAD.MOV.U32 R0, RZ, RZ, R13 ;  /* 0x000000ffff007224 */ /* 0x001fca00078e000d */
[----:B------:R0:W-:Y:S04]  /*14390*/  STL [R1+0x1fb0], R0 ;  /* 0x001fb00001007387 */ /* 0x0001e80000100800 */
[----:B--2---:R-:W-:Y:S04]  /*143a0*/  STL [R1+0x1fbc], R24 ;  /* 0x001fbc1801007387 */ /* 0x004fe80000100800 */
[----:B-1----:R-:W2:Y:S01]  /*143b0*/  LDL.LU.64 R12, [R1+0x2b0] ;  /* 0x0002b000010c7983 */ /* 0x002ea20000300a00 */
[----:B0-----:R-:W-:-:S03]  /*143c0*/  IMAD.MOV.U32 R0, RZ, RZ, R25 ;  /* 0x000000ffff007224 */ /* 0x001fc600078e0019 */
[----:B------:R-:W-:Y:S04]  /*143d0*/  STL [R1+0x1fc4], R16 ;  /* 0x001fc41001007387 */ /* 0x000fe80000100800 */
[----:B------:R0:W-:Y:S04]  /*143e0*/  STL [R1+0x1fb8], R0 ;  /* 0x001fb80001007387 */ /* 0x0001e80000100800 */
[----:B------:R-:W-:Y:S01]  /*143f0*/  STL [R1+0x1fcc], R22 ;  /* 0x001fcc1601007387 */ /* 0x000fe20000100800 */
[----:B0-----:R-:W-:-:S05]  /*14400*/  IMAD.MOV.U32 R0, RZ, RZ, R17 ;  /* 0x000000ffff007224 */ /* 0x001fca00078e0011 */
        /* <DEDUP_REMOVED lines=14> */
[----:B------:R-:W-:Y:S04]  /*144f0*/  STL [R1+0x1fec], R8 ;  /* 0x001fec0801007387 */ /* 0x000fe80000100800 */
[----:B------:R0:W-:Y:S04]  /*14500*/  STL [R1+0x1fe0], R0 ;  /* 0x001fe00001007387 */ /* 0x0001e80000100800 */
[----:B-1----:R-:W3:Y:S01]  /*14510*/  LDL.LU.64 R10, [R1+0x2a8] ;  /* 0x0002a800010a7983 */ /* 0x002ee20000300a00 */
[----:B0-----:R-:W-:-:S03]  /*14520*/  IMAD.MOV.U32 R0, RZ, RZ, R9 ;  /* 0x000000ffff007224 */ /* 0x001fc600078e0009 */
[----:B------:R-:W-:Y:S04]  /*14530*/  STL [R1+0x1ff4], R20 ;  /* 0x001ff41401007387 */ /* 0x000fe80000100800 */
        /* <DEDUP_REMOVED lines=10> */
[----:B------:R-:W-:Y:S04]  /*145e0*/  STL [R1+0x200c], R18 ;  /* 0x00200c1201007387 */ /* 0x000fe80000100800 */
[----:B------:R0:W-:Y:S04]  /*145f0*/  STL [R1+0x2000], R0 ;  /* 0x0020000001007387 */ /* 0x0001e80000100800 */
[----:B-1----:R-:W3:Y:S01]  /*14600*/  LDL.LU.64 R6, [R1+0x748] ;  /* 0x0007480001067983 */ /* 0x002ee20000300a00 */
[----:B0-----:R-:W-:-:S03]  /*14610*/  IMAD.MOV.U32 R0, RZ, RZ, R19 ;  /* 0x000000ffff007224 */ /* 0x001fc600078e0013 */
[----:B----4-:R-:W-:Y:S04]  /*14620*/  STL [R1+0x2014], R4 ;  /* 0x0020140401007387 */ /* 0x010fe80000100800 */
[----:B------:R0:W-:Y:S02]  /*14630*/  STL [R1+0x2008], R0 ;  /* 0x0020080001007387 */ /* 0x0001e40000100800 */
[----:B0-----:R-:W-:Y:S02]  /*14640*/  IMAD.MOV.U32 R0, RZ, RZ, R5 ;  /* 0x000000ffff007224 */ /* 0x001fe400078e0005 */
[----:B--2---:R-:W-:Y:S04]  /*14650*/  STL [R1+0x201c], R12 ;  /* 0x00201c0c01007387 */ /* 0x004fe80000100800 */
[----:B------:R0:W-:Y:S02]  /*14660*/  STL [R1+0x2010], R0 ;  /* 0x0020100001007387 */ /* 0x0001e40000100800 */
[----:B0-----:R-:W-:-:S02]  /*14670*/  IMAD.MOV.U32 R0, RZ, RZ, R13 ;  /* 0x000000ffff007224 */ /* 0x001fc400078e000d */
[----:B------:R-:W2:Y:S04]  /*14680*/  LDL.LU.64 R12, [R1+0x750] ;  /* 0x00075000010c7983 */ /* 0x000ea80000300a00 */
[----:B--2---:R0:W-:Y:S04]  /*14690*/  STL.64 [R1+0x25f0], R12 ;  /* 0x0025f00c01007387 */ /* 0x0041e80000100a00 */
[----:B------:R1:W-:Y:S04]  /*146a0*/  STL [R1+0x2018], R0 ;  /* 0x0020180001007387 */ /* 0x0003e80000100800 */
[----:B0-----:R-:W2:Y:S01]  /*146b0*/  LDL.LU.64 R12, [R1+0x2a0] ;  /* 0x0002a000010c7983 */ /* 0x001ea20000300a00 */
[----:B-1----:R-:W-:-:S03]  /*146c0*/  IMAD.MOV.U32 R0, RZ, RZ, R17 ;  /* 0x000000ffff007224 */ /* 0x002fc600078e0011 */
[----:B------:R-:W-:Y:S04]  /*146d0*/  STL [R1+0x2024], R16 ;  /* 0x0020241001007387 */ /* 0x000fe80000100800 */
[----:B------:R-:W4:Y:S04]  /*146e0*/  LDL.LU.64 R4, [R1+0x640] ;  /* 0x0006400001047983 */ /* 0x000f280000300a00 */
[----:B------:R-:W4:Y:S04]  /*146f0*/  LDL.LU.64 R26, [R1+0x758] ;  /* 0x00075800011a7983 */ /* 0x000f280000300a00 */
[----:B------:R0:W-:Y:S04]  /*14700*/  STL [R1+0x2020], R0 ;  /* 0x0020200001007387 */ /* 0x0001e80000100800 */
[----:B------:R1:W-:Y:S04]  /*14710*/  STL [R1+0x202c], R28 ;  /* 0x00202c1c01007387 */ /* 0x0003e80000100800 */
[----:B------:R-:W4:Y:S01]  /*14720*/  LDL.LU.64 R24, [R1+0x298] ;  /* 0x0002980001187983 */ /* 0x000f220000300a00 */
[----:B0-----:R-:W-:-:S05]  /*14730*/  IMAD.MOV.U32 R0, RZ, RZ, R29 ;  /* 0x000000ffff007224 */ /* 0x001fca00078e001d */
[----:B------:R0:W-:Y:S04]  /*14740*/  STL [R1+0x2028], R0 ;  /* 0x0020280001007387 */ /* 0x0001e80000100800 */
[----:B------:R-:W-:Y:S04]  /*14750*/  STL [R1+0x2034], R14 ;  /* 0x0020340e01007387 */ /* 0x000fe80000100800 */
[----:B-1----:R-:W4:Y:S01]  /*14760*/  LDL.LU.64 R28, [R1+0x760] ;  /* 0x00076000011c7983 */ /* 0x002f220000300a00 */
[----:B0-----:R-:W-:-:S03]  /*14770*/  IMAD.MOV.U32 R0, RZ, RZ, R15 ;  /* 0x000000ffff007224 */ /* 0x001fc600078e000f */
[----:B------:R-:W4:Y:S04]  /*14780*/  LDL.LU.64 R22, [R1+0x658] ;  /* 0x0006580001167983 */ /* 0x000f280000300a00 */
[----:B------:R0:W-:Y:S04]  /*14790*/  STL [R1+0x2030], R0 ;  /* 0x0020300001007387 */ /* 0x0001e80000100800 */
[----:B---3--:R-:W-:Y:S04]  /*147a0*/  STL [R1+0x203c], R10 ;  /* 0x00203c0a01007387 */ /* 0x008fe80000100800 */
        /* <DEDUP_REMOVED lines=8> */
[----:B------:R1:W-:Y:S04]  /*14830*/  STL [R1+0x204c], R2 ;  /* 0x00204c0201007387 */ /* 0x0003e80000100800 */
[----:B------:R-:W3:Y:S01]  /*14840*/  LDL.LU.64 R14, [R1+0x668] ;  /* 0x00066800010e7983 */ /* 0x000ee20000300a00 */
[----:B0-----:R-:W-:-:S03]  /*14850*/  IMAD.MOV.U32 R0, RZ, RZ, R3 ;  /* 0x000000ffff007224 */ /* 0x001fc600078e0003 */
[----:B------:R-:W3:Y:S04]  /*14860*/  LDL.LU.64 R10, [R1+0x778] ;  /* 0x00077800010a7983 */ /* 0x000ee80000300a00 */
[----:B------:R0:W-:Y:S04]  /*14870*/  STL [R1+0x2048], R0 ;  /* 0x0020480001007387 */ /* 0x0001e80000100800 */
[----:B------:R0:W-:Y:S04]  /*14880*/  STL [R1+0x2054], R6 ;  /* 0x0020540601007387 */ /* 0x0001e80000100800 */
[----:B-1----:R-:W3:Y:S01]  /*14890*/  LDL.LU R3, [R1+0x790] ;  /* 0x0007900001037983 */ /* 0x002ee20000300800 */
[----:B0-----:R-:W-:-:S03]  /*148a0*/  IMAD.MOV.U32 R0, RZ, RZ, R7 ;  /* 0x000000ffff007224 */ /* 0x001fc600078e0007 */
[----:B------:R-:W3:Y:S04]  /*148b0*/  LDL.LU.64 R8, [R1+0x288] ;  /* 0x0002880001087983 */ /* 0x000ee80000300a00 */
[----:B------:R-:W3:Y:S04]  /*148c0*/  LDL.LU.64 R6, [R1+0x780] ;  /* 0x0007800001067983 */ /* 0x000ee80000300a00 */
[----:B------:R0:W-:Y:S04]  /*148d0*/  STL [R1+0x2050], R0 ;  /* 0x0020500001007387 */ /* 0x0001e80000100800 */
[----:B--2---:R1:W-:Y:S01]  /*148e0*/  STL [R1+0x205c], R12 ;  /* 0x00205c0c01007387 */ /* 0x0043e20000100800 */
[----:B------:R-:W-:-:S03]  /*148f0*/  IMAD.MOV.U32 R2, RZ, RZ, R13 ;  /* 0x000000ffff027224 */ /* 0x000fc600078e000d */
[----:B0-----:R-:W2:Y:S04]  /*14900*/  LDL.LU R0, [R1+0x794] ;  /* 0x0007940001007983 */ /* 0x001ea80000300800 */
[----:B-1----:R-:W2:Y:S04]  /*14910*/  LDL.LU.64 R12, [R1+0x25f0] ;  /* 0x0025f000010c7983 */ /* 0x002ea80000300a00 */
[----:B--2---:R-:W-:Y:S04]  /*14920*/  STL [R1+0x2064], R12 ;  /* 0x0020640c01007387 */ /* 0x004fe80000100800 */
[----:B------:R0:W-:Y:S02]  /*14930*/  STL [R1+0x2058], R2 ;  /* 0x0020580201007387 */ /* 0x0001e40000100800 */
[----:B0-----:R-:W-:-:S02]  /*14940*/  IMAD.MOV.U32 R2, RZ, RZ, R13 ;  /* 0x000000ffff027224 */ /* 0x001fc400078e000d */
[----:B------:R-:W2:Y:S04]  /*14950*/  LDL.LU.64 R12, [R1+0x25e8] ;  /* 0x0025e800010c7983 */ /* 0x000ea80000300a00 */
[----:B----4-:R-:W-:Y:S04]  /*14960*/  STL [R1+0x206c], R4 ;  /* 0x00206c0401007387 */ /* 0x010fe80000100800 */
[----:B------:R0:W-:Y:S04]  /*14970*/  STL [R1+0x2060], R2 ;  /* 0x0020600201007387 */ /* 0x0001e80000100800 */
[----:B------:R-:W-:Y:S01]  /*14980*/  STL [R1+0x2074], R26 ;  /* 0x0020741a01007387 */ /* 0x000fe20000100800 */
[----:B0-----:R-:W-:-:S05]  /*14990*/  IMAD.MOV.U32 R2, RZ, RZ, R5 ;  /* 0x000000ffff027224 */ /* 0x001fca00078e0005 */
[----:B------:R0:W-:Y:S04]  /*149a0*/  STL [R1+0x2068], R2 ;  /* 0x0020680201007387 */ /* 0x0001e80000100800 */
[----:B------:R-:W4:Y:S01]  /*149b0*/  LDL.LU.64 R4, [R1+0x788] ;  /* 0x0007880001047983 */ /* 0x000f220000300a00 */
[----:B0-----:R-:W-:-:S03]  /*149c0*/  IMAD.MOV.U32 R2, RZ, RZ, R27 ;  /* 0x000000ffff027224 */ /* 0x001fc600078e001b */
[----:B------:R-:W-:Y:S04]  /*149d0*/  STL [R1+0x207c], R24 ;  /* 0x00207c1801007387 */ /* 0x000fe80000100800 */
[----:B------:R0:W-:Y:S04]  /*149e0*/  STL [R1+0x2070], R2 ;  /* 0x0020700201007387 */ /* 0x0001e80000100800 */
[----:B------:R-:W-:Y:S01]  /*149f0*/  STL [R1+0x2084], R28 ;  /* 0x0020841c01007387 */ /* 0x000fe20000100800 */
[----:B0-----:R-:W-:-:S05]  /*14a00*/  IMAD.MOV.U32 R2, RZ, RZ, R25 ;  /* 0x000000ffff027224 */ /* 0x001fca00078e0019 */
[----:B------:R0:W-:Y:S04]  /*14a10*/  STL [R1+0x2078], R2 ;  /* 0x0020780201007387 */ /* 0x0001e80000100800 */
[----:B------:R-:W-:Y:S01]  /*14a20*/  STL [R1+0x208c], R22 ;  /* 0x00208c1601007387 */ /* 0x000fe20000100800 */
[----:B0-----:R-:W-:-:S05]  /*14a30*/  IMAD.MOV.U32 R2, RZ, RZ, R29 ;  /* 0x000000ffff027224 */ /* 0x001fca00078e001d */
[----:B------:R0:W-:Y:S04]  /*14a40*/  STL [R1+0x2080], R2 ;  /* 0x0020800201007387 */ /* 0x0001e80000100800 */
[----:B------:R-:W4:Y:S01]  /*14a50*/  LDL.LU.64 R28, [R1+0x698] ;  /* 0x00069800011c7983 */ /* 0x000f220000300a00 */
[----:B0-----:R-:W-:-:S03]  /*14a60*/  IMAD.MOV.U32 R2, RZ, RZ, R23 ;  /* 0x000000ffff027224 */ /* 0x001fc600078e0017 */
[----:B---3--:R-:W-:Y:S04]  /*14a70*/  STL [R1+0x2094], R20 ;  /* 0x0020941401007387 */ /* 0x008fe80000100800 */
[----:B------:R0:W-:Y:S04]  /*14a80*/  STL [R1+0x2088], R2 ;  /* 0x0020880201007387 */ /* 0x0001e80000100800 */
[----:B------:R-:W-:Y:S01]  /*14a90*/  STL [R1+0x209c], R18 ;  /* 0x00209c1201007387 */ /* 0x000fe20000100800 */
[----:B0-----:R-:W-:-:S05]  /*14aa0*/  IMAD.MOV.U32 R2, RZ, RZ, R21 ;  /* 0x000000ffff027224 */ /* 0x001fca00078e0015 */
[----:B------:R0:W-:Y:S04]  /*14ab0*/  STL [R1+0x2090], R2 ;  /* 0x0020900201007387 */ /* 0x0001e80000100800 */
[----:B------:R-:W-:Y:S01]  /*14ac0*/  STL [R1+0x20a4], R16 ;  /* 0x0020a41001007387 */ /* 0x000fe20000100800 */
[----:B0-----:R-:W-:-:S05]  /*14ad0*/  IMAD.MOV.U32 R2, RZ, RZ, R19 ;  /* 0x000000ffff027224 */ /* 0x001fca00078e0013 */
[----:B------:R0:W-:Y:S04]  /*14ae0*/  STL [R1+0x2098], R2 ;  /* 0x0020980201007387 */ /* 0x0001e80000100800 */
[----:B------:R-:W-:Y:S01]  /*14af0*/  STL [R1+0x20ac], R14 ;  /* 0x0020ac0e01007387 */ /* 0x000fe20000100800 */
[----:B0-----:R-:W-:-:S05]  /*14b00*/  IMAD.MOV.U32 R2, RZ, RZ, R17 ;  /* 0x000000ffff027224 */ /* 0x001fca00078e0011 */
[----:B------:R0:W-:Y:S04]  /*14b10*/  STL [R1+0x20a0], R2 ;  /* 0x0020a00201007387 */ /* 0x0001e80000100800 */
[----:B------:R1:W-:Y:S01]  /*14b20*/  STL [R1+0x20b4], R10 ;  /* 0x0020b40a01007387 */ /* 0x0003e20000100800 */
[----:B0-----:R-:W-:Y:S02]  /*14b30*/  IMAD.MOV.U32 R2, RZ, RZ, R15 ;  /* 0x000000ffff027224 */ /* 0x001fe400078e000f */
[----:B-1----:R-:W-:-:S03]  /*14b40*/  IMAD.MOV.U32 R10, RZ, RZ, R11 ;  /* 0x000000ffff0a7224 */ /* 0x002fc600078e000b */
[----:B------:R0:W-:Y:S04]  /*14b50*/  STL [R1+0x20a8], R2 ;  /* 0x0020a80201007387 */ /* 0x0001e80000100800 */
[----:B------:R-:W-:Y:S04]  /*14b60*/  STL [R1+0x20b0], R10 ;  /* 0x0020b00a01007387 */ /* 0x000fe80000100800 */
[----:B------:R-:W-:Y:S01]  /*14b70*/  STL [R1+0x20bc], R8 ;  /* 0x0020bc0801007387 */ /* 0x000fe20000100800 */
[----:B0-----:R-:W-:Y:S02]  /*14b80*/  IMAD R2, R3, c[0x0][0x184], RZ ;  /* 0x0000610003027a24 */ /* 0x001fe400078e02ff */
[----:B------:R-:W-:Y:S01]  /*14b90*/  IMAD.MOV.U32 R3, RZ, RZ, R9 ;  /* 0x000000ffff037224 */ /* 0x000fe200078e0009 */
[----:B------:R0:W-:Y:S02]  /*14ba0*/  STL [R1+0x20c4], R6 ;  /* 0x0020c40601007387 */ /* 0x0001e40000100800 */
[----:B------:R-:W-:-:S02]  /*14bb0*/  LEA R14, P1, R2, c[0x0][0x160], 0x1 ;  /* 0x00005800020e7a11 */ /* 0x000fc400078208ff */
[----:B------:R1:W-:Y:S02]  /*14bc0*/  STL [R1+0x20b8], R3 ;  /* 0x0020b80301007387 */ /* 0x0003e40000100800 */
[----:B------:R-:W-:Y:S01]  /*14bd0*/  LEA.HI.X.SX32 R15, R2, c[0x0][0x164], 0x1, P1 ;  /* 0x00005900020f7a11 */ /* 0x000fe200008f0eff */
[----:B0-----:R-:W-:Y:S02]  /*14be0*/  IMAD.MOV.U32 R6, RZ, RZ, R7 ;  /* 0x000000ffff067224 */ /* 0x001fe400078e0007 */
[----:B-1----:R-:W-:Y:S02]  /*14bf0*/  IMAD R3, R0, c[0x0][0x184], RZ ;  /* 0x0000610000037a24 */ /* 0x002fe400078e02ff */
[----:B------:R-:W-:Y:S01]  /*14c00*/  IMAD.MOV.U32 R0, RZ, RZ, c[0x0][0x188] ;  /* 0x00006200ff007624 */ /* 0x000fe200078e00ff */
[----:B------:R0:W-:Y:S02]  /*14c10*/  STL [R1+0x20c0], R6 ;  /* 0x0020c00601007387 */ /* 0x0001e40000100800 */
[----:B------:R-:W-:-:S04]  /*14c20*/  LEA R10, P0, R3, c[0x0][0x160], 0x1 ;  /* 0x00005800030a7a11 */ /* 0x000fc800078008ff */
[----:B------:R-:W-:Y:S01]  /*14c30*/  LEA.HI.X.SX32 R11, R3, c[0x0][0x164], 0x1, P0 ;  /* 0x00005900030b7a11 */ /* 0x000fe200000f0eff */
[C---:B0-----:R-:W-:Y:S02]  /*14c40*/  IMAD R6, R0.reuse, 0xfe, RZ ;  /* 0x000000fe00067824 */ /* 0x041fe400078e02ff */
[----:B------:R-:W-:Y:S01]  /*14c50*/  IMAD R8, R0, 0xfc, RZ ;  /* 0x000000fc00087824 */ /* 0x000fe200078e02ff */
[----:B--2---:R-:W-:Y:S04]  /*14c60*/  STL [R1+0x20cc], R12 ;  /* 0x0020cc0c01007387 */ /* 0x004fe80000100800 */
[----:B------:R-:W-:Y:S01]  /*14c70*/  STL [R1+0x20c8], R13 ;  /* 0x0020c80d01007387 */ /* 0x000fe20000100800 */
[----:B----4-:R-:W-:-:S03]  /*14c80*/  IMAD.MOV.U32 R2, RZ, RZ, R5 ;  /* 0x000000ffff027224 */ /* 0x010fc600078e0005 */
[----:B------:R0:W-:Y:S04]  /*14c90*/  STL [R1+0x20d4], R4 ;  /* 0x0020d40401007387 */ /* 0x0001e80000100800 */
[----:B------:R-:W-:Y:S04]  /*14ca0*/  STL.64 [R1+0x9d0], R14 ;  /* 0x0009d00e01007387 */ /* 0x000fe80000100a00 */
[----:B------:R1:W-:Y:S01]  /*14cb0*/  STL [R1+0x20d0], R2 ;  /* 0x0020d00201007387 */ /* 0x0003e20000100800 */
[----:B0-----:R-:W-:-:S04]  /*14cc0*/  IMAD R4, R0, 0xff, RZ ;  /* 0x000000ff00047824 */ /* 0x001fc800078e02ff */
[----:B-1----:R-:W-:-:S04]  /*14cd0*/  IMAD.WIDE R2, R4, 0x2, R14 ;  /* 0x0000000204027825 */ /* 0x002fc800078e020e */
[----:B------:R-:W-:-:S04]  /*14ce0*/  IMAD.WIDE R4, R4, 0x2, R10 ;  /* 0x0000000204047825 */ /* 0x000fc800078e020a */
[----:B------:R-:W-:Y:S01]  /*14cf0*/  IMAD.MOV.U32 R7, RZ, RZ, R29 ;  /* 0x000000ffff077224 */ /* 0x000fe200078e001d */
[----:B------:R-:W-:Y:S04]  /*14d00*/  STL [R1+0x20dc], R28 ;  /* 0x0020dc1c01007387 */ /* 0x000fe80000100800 */
[----:B------:R-:W-:Y:S04]  /*14d10*/  STL.64 [R1+0x9d8], R10 ;  /* 0x0009d80a01007387 */ /* 0x000fe80000100a00 */
[----:B------:R-:W-:Y:S04]  /*14d20*/  STL [R1+0x20e0], R2 ;  /* 0x0020e00201007387 */ /* 0x000fe80000100800 */
[----:B------:R-:W-:Y:S04]  /*14d30*/  STL [R1+0x20d8], R7 ;  /* 0x0020d80701007387 */ /* 0x000fe80000100800 */
[----:B------:R0:W-:Y:S04]  /*14d40*/  STL [R1+0x1be8], R3 ;  /* 0x001be80301007387 */ /* 0x0001e80000100800 */
[----:B------:R1:W-:Y:S01]  /*14d50*/  STL [R1+0x1bec], R4 ;  /* 0x001bec0401007387 */ /* 0x0003e20000100800 */
[----:B0-----:R-:W-:-:S03]  /*14d60*/  IMAD.WIDE R2, R6, 0x2, R14 ;  /* 0x0000000206027825 */ /* 0x001fc600078e020e */
[----:B------:R-:W-:Y:S01]  /*14d70*/  STL [R1+0x1be0], R5 ;  /* 0x001be00501007387 */ /* 0x000fe20000100800 */
[----:B------:R-:W-:-:S03]  /*14d80*/  IMAD.WIDE R6, R6, 0x2, R10 ;  /* 0x0000000206067825 */ /* 0x000fc600078e020a */
[----:B------:R-:W-:Y:S01]  /*14d90*/  STL [R1+0x1be4], R2 ;  /* 0x001be40201007387 */ /* 0x000fe20000100800 */
[----:B-1----:R-:W-:-:S03]  /*14da0*/  IMAD R4, R0, 0xfd, RZ ;  /* 0x000000fd00047824 */ /* 0x002fc600078e02ff */
[----:B------:R0:W-:Y:S04]  /*14db0*/  STL [R1+0x1bd8], R3 ;  /* 0x001bd80301007387 */ /* 0x0001e80000100800 */
[----:B------:R1:W-:Y:S01]  /*14dc0*/  STL [R1+0x1bdc], R6 ;  /* 0x001bdc0601007387 */ /* 0x0003e20000100800 */
[----:B0-----:R-:W-:-:S03]  /*14dd0*/  IMAD.WIDE R2, R4, 0x2, R14 ;  /* 0x0000000204027825 */ /* 0x001fc600078e020e */
[----:B------:R-:W-:Y:S01]  /*14de0*/  STL [R1+0xc00], R7 ;  /* 0x000c000701007387 */ /* 0x000fe20000100800 */
[----:B------:R-:W-:-:S03]  /*14df0*/  IMAD.WIDE R4, R4, 0x2, R10 ;  /* 0x0000000204047825 */ /* 0x000fc600078e020a */
[----:B------:R-:W-:Y:S04]  /*14e00*/  STL [R1+0x1bd0], R2 ;  /* 0x001bd00201007387 */ /* 0x000fe80000100800 */
[----:B------:R0:W-:Y:S01]  /*14e10*/  STL [R1+0x1bc8], R3 ;  /* 0x001bc80301007387 */ /* 0x0001e20000100800 */
[----:B-1----:R-:W-:-:S03]  /*14e20*/  IMAD R6, R0, 0xfb, RZ ;  /* 0x000000fb00067824 */ /* 0x002fc600078e02ff */
[----:B------:R-:W-:Y:S01]  /*14e30*/  STL [R1+0x1bcc], R4 ;  /* 0x001bcc0401007387 */ /* 0x000fe20000100800 */
[----:B0-----:R-:W-:-:S03]  /*14e40*/  IMAD.WIDE R2, R8, 0x2, R14 ;  /* 0x0000000208027825 */ /* 0x001fc600078e020e */
[----:B------:R0:W-:Y:S04]  /*14e50*/  STL [R1+0xc04], R5 ;  /* 0x000c040501007387 */ /* 0x0001e80000100800 */
[----:B------:R-:W-:Y:S04]  /*14e60*/  STL [R1+0x1bc4], R2 ;  /* 0x001bc40201007387 */ /* 0x000fe80000100800 */
[----:B------:R1:W-:Y:S01]  /*14e70*/  STL [R1+0xc08], R3 ;  /* 0x000c080301007387 */ /* 0x0003e20000100800 */
[----:B0-----:R-:W-:-:S04]  /*14e80*/  IMAD.WIDE R4, R8, 0x2, R10 ;  /* 0x0000000208047825 */ /* 0x001fc800078e020a */
[----:B------:R-:W-:Y:S01]  /*14e90*/  IMAD R8, R0, 0xfa, RZ ;  /* 0x000000fa00087824 */ /* 0x000fe200078e02ff */
[----:B------:R-:W-:Y:S01]  /*14ea0*/  STL [R1+0xc10], R4 ;  /* 0x000c100401007387 */ /* 0x000fe20000100800 */
[----:B-1----:R-:W-:-:S03]  /*14eb0*/  IMAD.WIDE R2, R6, 0x2, R14 ;  /* 0x0000000206027825 */ /* 0x002fc600078e020e */
[----:B------:R0:W-:Y:S01]  /*14ec0*/  STL [R1+0xc0c], R5 ;  /* 0x000c0c0501007387 */ /* 0x0001e20000100800 */
[----:B------:R-:W-:-:S03]  /*14ed0*/  IMAD.WIDE R6, R6, 0x2, R10 ;  /* 0x0000000206067825 */ /* 0x000fc600078e020a */
[----:B------:R-:W-:Y:S04]  /*14ee0*/  STL [R1+0xc18], R2 ;  /* 0x000c180201007387 */ /* 0x000fe80000100800 */
[----:B------:R1:W-:Y:S04]  /*14ef0*/  STL [R1+0xc14], R3 ;  /* 0x000c140301007387 */ /* 0x0003e80000100800 */
[----:B------:R2:W-:Y:S01]  /*14f00*/  STL [R1+0xc20], R6 ;  /* 0x000c200601007387 */ /* 0x0005e20000100800 */
[----:B0-----:R-:W-:-:S04]  /*14f10*/  IMAD.WIDE R4, R8, 0x2, R10 ;  /* 0x0000000208047825 */ /* 0x001fc800078e020a */
[----:B-1----:R-:W-:Y:S01]  /*14f20*/  IMAD.WIDE R2, R8, 0x2, R14 ;  /* 0x0000000208027825 */ /* 0x002fe200078e020e */
[----:B------:R-:W-:Y:S03]  /*14f30*/  STL [R1+0xc1c], R7 ;  /* 0x000c1c0701007387 */ /* 0x000fe60000100800 */
[C---:B--2---:R-:W-:Y:S01]  /*14f40*/  IMAD R6, R0.reuse, 0xf9, RZ ;  /* 0x000000f900067824 */ /* 0x044fe200078e02ff */
[----:B------:R-:W-:Y:S04]  /*14f50*/  STL [R1+0xc28], R2 ;  /* 0x000c280201007387 */ /* 0x000fe80000100800 */
[----:B------:R0:W-:Y:S01]  /*14f60*/  STL [R1+0xc24], R3 ;  /* 0x000c240301007387 */ /* 0x0001e20000100800 */
[----:B------:R-:W-:-:S03]  /*14f70*/  IMAD R8, R0, 0xf8, RZ ;  /* 0x000000f800087824 */ /* 0x000fc600078e02ff */
[----:B------:R-:W-:Y:S01]  /*14f80*/  STL [R1+0xc30], R4 ;  /* 0x000c300401007387 */ /* 0x000fe20000100800 */
[----:B0-----:R-:W-:-:S03]  /*14f90*/  IMAD.WIDE R2, R6, 0x2, R14 ;  /* 0x0000000206027825 */ /* 0x001fc600078e020e */
        /* <DEDUP_REMOVED lines=837> */
[----:B------:R-:W-:-:S03]  /*183f0*/  IMAD.SHL.U32 R8, R0, 0x80, RZ ;  /* 0x0000008000087824 */ /* 0x000fc600078e00ff */
        /* <DEDUP_REMOVED lines=887> */
[----:B------:R1:W-:Y:S01]  /*1bb70*/  STL [R1+0x1b94], R3 ;  /* 0x001b940301007387 */ /* 0x0003e20000100800 */
[----:B0-----:R-:W-:-:S03]  /*1bb80*/  IMAD.WIDE R4, R8, 0x2, R10 ;  /* 0x0000000208047825 */ /* 0x001fc600078e020a */
[----:B------:R-:W-:Y:S01]  /*1bb90*/  STL [R1+0x1ba0], R6 ;  /* 0x001ba00601007387 */ /* 0x000fe20000100800 */
[----:B-1----:R-:W-:-:S03]  /*1bba0*/  IMAD.WIDE R2, R8, 0x2, R14 ;  /* 0x0000000208027825 */ /* 0x002fc600078e020e */
[----:B------:R0:W-:Y:S04]  /*1bbb0*/  STL [R1+0x1b9c], R7 ;  /* 0x001b9c0701007387 */ /* 0x0001e80000100800 */
[----:B------:R-:W-:Y:S04]  /*1bbc0*/  STL [R1+0x1ba8], R2 ;  /* 0x001ba80201007387 */ /* 0x000fe80000100800 */
[----:B------:R1:W-:Y:S01]  /*1bbd0*/  STL [R1+0x1ba4], R3 ;  /* 0x001ba40301007387 */ /* 0x0003e20000100800 */
[----:B0-----:R-:W-:-:S03]  /*1bbe0*/  IMAD.WIDE R6, R0, 0x2, R14 ;  /* 0x0000000200067825 */ /* 0x001fc600078e020e */
[----:B------:R-:W-:Y:S04]  /*1bbf0*/  STL [R1+0x1bb0], R4 ;  /* 0x001bb00401007387 */ /* 0x000fe80000100800 */
[----:B------:R0:W-:Y:S01]  /*1bc00*/  STL [R1+0x1bac], R5 ;  /* 0x001bac0501007387 */ /* 0x0001e20000100800 */
[----:B-1----:R-:W-:-:S03]  /*1bc10*/  IMAD.WIDE R2, R0, 0x2, R10 ;  /* 0x0000000200027825 */ /* 0x002fc600078e020a */
[----:B------:R-:W-:Y:S04]  /*1bc20*/  STL [R1+0x1bb8], R6 ;  /* 0x001bb80601007387 */ /* 0x000fe80000100800 */
[----:B------:R-:W-:Y:S04]  /*1bc30*/  STL [R1+0x1bb4], R7 ;  /* 0x001bb40701007387 */ /* 0x000fe80000100800 */
[----:B------:R1:W-:Y:S04]  /*1bc40*/  STL [R1+0x1bc0], R2 ;  /* 0x001bc00201007387 */ /* 0x0003e80000100800 */
[----:B------:R2:W-:Y:S04]  /*1bc50*/  STL [R1+0x1bbc], R3 ;  /* 0x001bbc0301007387 */ /* 0x0005e80000100800 */
[----:B------:R3:W-:Y:S04]  /*1bc60*/  STL [R1+0xbd0], RZ ;  /* 0x000bd0ff01007387 */ /* 0x0007e80000100800 */
        /* <DEDUP_REMOVED lines=129> */
[----:B------:R-:W4:Y:S04]  /*1c480*/  S2R R29, SR_TID.X ;  /* 0x00000000001d7919 */ /* 0x000f280000002100 */
        /* <DEDUP_REMOVED lines=19> */
[----:B------:R3:W-:Y:S01]  /*1c5c0*/  STL [R1+0x3c0], RZ ;  /* 0x0003c0ff01007387 */ /* 0x0007e20000100800 */
[----:B----4-:R-:W-:-:S05]  /*1c5d0*/  LOP3.LUT R29, R29, 0x7f, RZ, 0xc0, !PT ;  /* 0x0000007f1d1d7812 */ /* 0x010fca00078ec0ff */
[----:B0-----:R-:W-:Y:S02]  /*1c5e0*/  IMAD.SHL.U32 R5, R29, 0x2, RZ ;  /* 0x000000021d057824 */ /* 0x001fe400078e00ff */
[----:B------:R-:W-:Y:S02]  /*1c5f0*/  IMAD.MOV.U32 R29, RZ, RZ, c[0x0][0x18c] ;  /* 0x00006300ff1d7624 */ /* 0x000fe400078e00ff */
[----:B-1----:R-:W-:Y:S02]  /*1c600*/  IMAD.SHL.U32 R2, R0, 0x100, RZ ;  /* 0x0000010000027824 */ /* 0x002fe400078e00ff */
[----:B--2---:R-:W-:-:S03]  /*1c610*/  IMAD.SHL.U32 R3, R29, 0x100, RZ ;  /* 0x000001001d037824 */ /* 0x004fc600078e00ff */
[----:B------:R-:W-:Y:S02]  /*1c620*/  SHF.R.S32.HI R0, RZ, 0x1f, R2 ;  /* 0x0000001fff007819 */ /* 0x000fe40000011402 */
[----:B------:R-:W-:Y:S02]  /*1c630*/  SHF.R.S32.HI R4, RZ, 0x1f, R3 ;  /* 0x0000001fff047819 */ /* 0x000fe40000011403 */
[----:B---3--:R-:W2:Y:S01]  /*1c640*/  LDL.LU R29, [R1+0x798] ;  /* 0x00079800011d7983 */ /* 0x008ea20000300800 */
[----:B------:R-:W-:Y:S02]  /*1c650*/  SHF.L.U64.HI R0, R2, 0x1, R0 ;  /* 0x0000000102007819 */ /* 0x000fe40000010200 */
[----:B------:R-:W-:Y:S01]  /*1c660*/  SHF.L.U64.HI R2, R3, 0x1, R4 ;  /* 0x0000000103027819 */ /* 0x000fe20000010204 */
[----:B------:R-:W-:Y:S01]  /*1c670*/  STL [R1+0x3c4], RZ ;  /* 0x0003c4ff01007387 */ /* 0x000fe20000100800 */
[----:B--2---:R-:W-:-:S05]  /*1c680*/  SHF.R.S32.HI R3, RZ, 0x8, R29 ;  /* 0x00000008ff037819 */ /* 0x004fca000001141d */
        /* <DEDUP_REMOVED lines=83> */
[----:B------:R-:W2:Y:S01]  /*1cbc0*/  LDL R29, [R1+0x924] ;  /* 0x00092400011d7983 */ /* 0x000ea20000100800 */
[----:B0-----:R-:W-:-:S02]  /*1cbd0*/  LOP3.LUT R3, R5, 0x20, RZ, 0x3c, !PT ;  /* 0x0000002005037812 */ /* 0x001fc400078e3cff */
[C---:B------:R-:W-:Y:S01]  /*1cbe0*/  LOP3.LUT R3, R5.reuse, 0x40, RZ, 0x3c, !PT ;  /* 0x0000004005037812 */ /* 0x040fe200078e3cff */
[----:B------:R1:W-:Y:S01]  /*1cbf0*/  STL [R1+0x4f0], RZ ;  /* 0x0004f0ff01007387 */ /* 0x0003e20000100800 */
[C---:B------:R-:W-:Y:S02]  /*1cc00*/  LOP3.LUT R3, R5.reuse, 0x60, RZ, 0x3c, !PT ;  /* 0x0000006005037812 */ /* 0x040fe400078e3cff */
[C---:B------:R-:W-:Y:S01]  /*1cc10*/  LOP3.LUT R4, R5.reuse, 0x10, RZ, 0x3c, !PT ;  /* 0x0000001005047812 */ /* 0x040fe200078e3cff */
[----:B------:R1:W-:Y:S01]  /*1cc20*/  STL [R1+0x4f4], RZ ;  /* 0x0004f4ff01007387 */ /* 0x0003e20000100800 */
[C---:B------:R-:W-:Y:S02]  /*1cc30*/  LOP3.LUT R4, R5.reuse, 0x30, RZ, 0x3c, !PT ;  /* 0x0000003005047812 */ /* 0x040fe400078e3cff */
[C---:B------:R-:W-:Y:S01]  /*1cc40*/  LOP3.LUT R4, R5.reuse, 0x50, RZ, 0x3c, !PT ;  /* 0x0000005005047812 */ /* 0x040fe200078e3cff */
[----:B------:R1:W-:Y:S01]  /*1cc50*/  STL [R1+0x4f8], RZ ;  /* 0x0004f8ff01007387 */ /* 0x0003e20000100800 */
[----:B------:R-:W-:-:S03]  /*1cc60*/  LOP3.LUT R5, R5, 0x70, RZ, 0x3c, !PT ;  /* 0x0000007005057812 */ /* 0x000fc600078e3cff */
[----:B------:R-:W0:Y:S04]  /*1cc70*/  S2R R9, SR_TID.X ;  /* 0x0000000000097919 */ /* 0x000e280000002100 */
[----:B------:R1:W-:Y:S04]  /*1cc80*/  STL [R1+0x4fc], RZ ;  /* 0x0004fcff01007387 */ /* 0x0003e80000100800 */
[----:B------:R1:W-:Y:S04]  /*1cc90*/  STL [R1+0x4e0], RZ ;  /* 0x0004e0ff01007387 */ /* 0x0003e80000100800 */
[----:B------:R1:W-:Y:S04]  /*1cca0*/  STL [R1+0x4e4], RZ ;  /* 0x0004e4ff01007387 */ /* 0x0003e80000100800 */
[----:B------:R1:W-:Y:S04]  /*1ccb0*/  STL [R1+0x4e8], RZ ;  /* 0x0004e8ff01007387 */ /* 0x0003e80000100800 */
[----:B------:R1:W-:Y:S04]  /*1ccc0*/  STL [R1+0x4ec], RZ ;  /* 0x0004ecff01007387 */ /* 0x0003e80000100800 */
[----:B------:R1:W-:Y:S01]  /*1ccd0*/  STL [R1+0x430], RZ ;  /* 0x000430ff01007387 */ /* 0x0003e20000100800 */
[C---:B0-----:R-:W-:Y:S01]  /*1cce0*/  LOP3.LUT R28, R9.reuse, 0x7, RZ, 0xc0, !PT ;  /* 0x00000007091c7812 */ /* 0x041fe200078ec0ff */
[----:B------:R-:W-:-:S02]  /*1ccf0*/  IMAD.SHL.U32 R11, R9, 0x2, RZ ;  /* 0x00000002090b7824 */ /* 0x000fc400078e00ff */
[----:B------:R1:W-:Y:S01]  /*1cd00*/  STL [R1+0x434], RZ ;  /* 0x000434ff01007387 */ /* 0x0003e20000100800 */
[----:B------:R-:W-:Y:S02]  /*1cd10*/  IMAD.SHL.U32 R9, R9, 0x80, RZ ;  /* 0x0000008009097824 */ /* 0x000fe400078e00ff */
[----:B------:R-:W-:Y:S01]  /*1cd20*/  IMAD R28, R28, 0x210, RZ ;  /* 0x000002101c1c7824 */ /* 0x000fe200078e02ff */
[----:B------:R1:W-:Y:S04]  /*1cd30*/  STL [R1+0x438], RZ ;  /* 0x000438ff01007387 */ /* 0x0003e80000100800 */
[----:B------:R1:W-:Y:S01]  /*1cd40*/  STL [R1+0x43c], RZ ;  /* 0x00043cff01007387 */ /* 0x0003e20000100800 */
[----:B------:R-:W-:-:S03]  /*1cd50*/  LOP3.LUT R28, R28, 0x30, R11, 0x78, !PT ;  /* 0x000000301c1c7812 */ /* 0x000fc600078e780b */
[----:B------:R1:W-:Y:S01]  /*1cd60*/  STL [R1+0x440], RZ ;  /* 0x000440ff01007387 */ /* 0x0003e20000100800 */
[----:B------:R-:W-:-:S03]  /*1cd70*/  LOP3.LUT R28, R28, 0x1000, R9, 0xf8, !PT ;  /* 0x000010001c1c7812 */ /* 0x000fc600078ef809 */
[----:B------:R1:W-:Y:S01]  /*1cd80*/  STL [R1+0x444], RZ ;  /* 0x000444ff01007387 */ /* 0x0003e20000100800 */
[----:B------:R-:W-:-:S03]  /*1cd90*/  LOP3.LUT R4, R28, 0x40, RZ, 0x3c, !PT ;  /* 0x000000401c047812 */ /* 0x000fc600078e3cff */
        /* <DEDUP_REMOVED lines=10> */
[----:B--2---:R-:W-:-:S05]  /*1ce40*/  LOP3.LUT R3, R29, 0x40, RZ, 0x3c, !PT ;  /* 0x000000401d037812 */ /* 0x004fca00078e3cff */
[----:B------:R1:W-:Y:S02]  /*1ce50*/  STL [R1+0x23e0], R3 ;  /* 0x0023e00301007387 */ /* 0x0003e40000100800 */
.L_x_2:
[----:B-----5:R-:W2:Y:S04]  /*1ce60*/  LDL.64 R4, [R1+0x9d8] ;  /* 0x0009d80001047983 */ /* 0x020ea80000100a00 */
[----:B0-2---:R0:W-:Y:S04]  /*1ce70*/  STL [R1+0x5554], R5 ;  /* 0x0055540501007387 */ /* 0x0051e80000100800 */
[----:B0-----:R-:W2:Y:S01]  /*1ce80*/  LDL R5, [R1+0xbd0] ;  /* 0x000bd00001057983 */ /* 0x001ea20000100800 */
[----:B-1----:R-:W-:-:S03]  /*1ce90*/  IMAD.MOV.U32 R3, RZ, RZ, c[0x0][0x180] ;  /* 0x00006000ff037624 */ /* 0x002fc600078e00ff */
[----:B------:R-:W-:Y:S04]  /*1cea0*/  STL [R1+0x4e54], R9 ;  /* 0x004e540901007387 */ /* 0x000fe80000100800 */
        /* <DEDUP_REMOVED lines=73> */
[----:B------:R-:W-:Y:S01]  /*1d340*/  STL [R1+0x4f7c], R9 ;  /* 0x004f7c0901007387 */ /* 0x000fe20000100800 */
[----:B--2---:R-:W-:-:S03]  /*1d350*/  IMAD R3, R5, -0x100, R3 ;  /* 0xffffff0005037824 */ /* 0x004fc600078e0203 */
        /* <DEDUP_REMOVED lines=373> */
[----:B------:R0:W-:Y:S04]  /*1eab0*/  STL [R1+0x5550], R13 ;  /* 0x0055500d01007387 */ /* 0x0001e80000100800 */
        /* <DEDUP_REMOVED lines=74> */
[----:B------:R-:W2:Y:S01]  /*1ef60*/  LDL.LU R5, [R1+0x5554] ;  /* 0x0055540001057983 */ /* 0x000ea20000300800 */
[----:B------:R-:W-:-:S02]  /*1ef70*/  ISETP.GT.AND P0, PT, R3, RZ, PT ;  /* 0x000000ff0300720c */ /* 0x000fc40003f04270 */
[----:B0-----:R-:W-:Y:S02]  /*1ef80*/  PRMT R13, RZ, 0x7610, R13 ;  /* 0x00007610ff0d7816 */ /* 0x001fe4000000000d */
[----:B------:R-:W-:Y:S02]  /*1ef90*/  PRMT R9, RZ, 0x7610, R9 ;  /* 0x00007610ff097816 */ /* 0x000fe40000000009 */
[----:B------:R-:W-:-:S07]  /*1efa0*/  ISETP.GT.AND P1, PT, R3, 0x1, PT ;  /* 0x000000010300780c */ /* 0x000fce0003f24270 */
[----:B--2---:R-:W2:Y:S04]  /*1efb0*/  @P0 LDG.E.U16 R13, [R4.64] ;  /* 0x00000004040d0981 */ /* 0x004ea8000c1e1500 */
[----:B--2---:R0:W-:Y:S04]  /*1efc0*/  STL [R1+0xb80], R13 ;  /* 0x000b800d01007387 */ /* 0x0041e80000100800 */
[----:B0-----:R-:W2:Y:S04]  /*1efd0*/  LDL.LU R13, [R1+0x5550] ;  /* 0x00555000010d7983 */ /* 0x001ea80000300800 */
[----:B------:R-:W3:Y:S01]  /*1efe0*/  LDL.64 R4, [R1+0x9d0] ;  /* 0x0009d00001047983 */ /* 0x000ee20000100a00 */
[----:B------:R-:W-:-:S02]  /*1eff0*/  ISETP.GT.AND P2, PT, R3, 0x2, PT ;  /* 0x000000020300780c */ /* 0x000fc40003f44270 */
[----:B--2---:R-:W-:Y:S01]  /*1f000*/  PRMT R13, RZ, 0x7610, R13 ;  /* 0x00007610ff0d7816 */ /* 0x004fe2000000000d */
[----:B---3--:R-:W2:Y:S04]  /*1f010*/  @P0 LDG.E.U16 R9, [R4.64] ;  /* 0x0000000404090981 */ /* 0x008ea8000c1e1500 */
[----:B--2---:R0:W-:Y:S04]  /*1f020*/  STL [R1+0xb7c], R9 ;  /* 0x000b7c0901007387 */ /* 0x0041e80000100800 */
[----:B0-----:R-:W2:Y:S04]  /*1f030*/  LDL.LU R9, [R1+0x554c] ;  /* 0x00554c0001097983 */ /* 0x001ea80000300800 */
[----:B------:R-:W3:Y:S04]  /*1f040*/  LDL R4, [R1+0x1bbc] ;  /* 0x001bbc0001047983 */ /* 0x000ee80000100800 */
[----:B------:R-:W3:Y:S01]  /*1f050*/  LDL R5, [R1+0x1bc0] ;  /* 0x001bc00001057983 */ /* 0x000ee20000100800 */
[----:B--2---:R-:W-:-:S02]  /*1f060*/  PRMT R9, RZ, 0x7610, R9 ;  /* 0x00007610ff097816 */ /* 0x004fc40000000009 */
[----:B---3--:R-:W-:-:S04]  /*1f070*/  @P1 LOP3.LUT R5, R5, R4, RZ, 0x3c, !PT ;  /* 0x0000000405051212 */ /* 0x008fc800078e3cff */
[----:B------:R-:W-:-:S04]  /*1f080*/  @P1 LOP3.LUT R4, R5, R4, RZ, 0x3c, !PT ;  /* 0x0000000405041212 */ /* 0x000fc800078e3cff */
[----:B------:R-:W-:-:S05]  /*1f090*/  @P1 LOP3.LUT R5, R5, R4, RZ, 0x3c, !PT ;  /* 0x0000000405051212 */ /* 0x000fca00078e3cff */
[----:B------:R-:W2:Y:S04]  /*1f0a0*/  @P1 LDG.E.U16 R13, [R4.64] ;  /* 0x00000004040d1981 */ /* 0x000ea8000c1e1500 */
[----:B--2---:R0:W-:Y:S04]  /*1f0b0*/  STL [R1+0xb78], R13 ;  /* 0x000b780d01007387 */ /* 0x0041e80000100800 */
[----:B0-----:R-:W2:Y:S04]  /*1f0c0*/  LDL.LU R13, [R1+0x5548] ;  /* 0x00554800010d7983 */ /* 0x001ea80000300800 */
[----:B------:R-:W3:Y:S04]  /*1f0d0*/  LDL R4, [R1+0x1bb4] ;  /* 0x001bb40001047983 */ /* 0x000ee80000100800 */
[----:B------:R-:W3:Y:S01]  /*1f0e0*/  LDL R5, [R1+0x1bb8] ;  /* 0x001bb80001057983 */ /* 0x000ee20000100800 */
[----:B------:R-:W-:-:S02]  /*1f0f0*/  ISETP.GT.AND P0, PT, R3, 0x3, PT ;  /* 0x000000030300780c */ /* 0x000fc40003f04270 */
[----:B--2---:R-:W-:Y:S02]  /*1f100*/  PRMT R13, RZ, 0x7610, R13 ;  /* 0x00007610ff0d7816 */ /* 0x004fe4000000000d */
        /* <DEDUP_REMOVED lines=1439> */
[----:B0-----:R-:W2:Y:S01]  /*24b00*/  LDL.LU R13, [R1+0x52e8] ;  /* 0x0052e800010d7983 */ /* 0x001ea20000300800 */
[----:B------:R-:W3:Y:S02]  /*24b10*/  LDL R4, [R1+0x16f4] ;  /* 0x0016f40001047983 */ /* 0x000ee40000100800 */
        /* <DEDUP_REMOVED lines=1995> */
[----:B------:R-:W3:Y:S02]  /*2c7d0*/  LDL R5, [R1+0x1068] ;  /* 0x0010680001057983 */ /* 0x000ee40000100800 */
[----:B---3--:R-:W-:-:S04]  /*2c7e0*/  @P2 LOP3.LUT R5, R5, R4, RZ, 0x3c, !PT ;  /* 0x0000000405052212 */ /* 0x008fc800078e3cff */
[----:B------:R-:W-:-:S04]  /*2c7f0*/  @P2 LOP3.LUT R4, R5, R4, RZ, 0x3c, !PT ;  /* 0x0000000405042212 */ /* 0x000fc800078e3cff */
[----:B------:R-:W-:-:S05]  /*2c800*/  @P2 LOP3.LUT R5, R5, R4, RZ, 0x3c, !PT ;  /* 0x0000000405052212 */ /* 0x000fca00078e3cff */
[----:B------:R-:W3:Y:S04]  /*2c810*/  @P2 LDG.E.U16 R9, [R4.64] ;  /* 0x0000000404092981 */ /* 0x000ee8000c1e1500 */
[----:B---3--:R0:W-:Y:S04]  /*2c820*/  STL [R1+0x77c], R9 ;  /* 0x00077c0901007387 */ /* 0x0081e80000100800 */
[----:B0-----:R-:W3:Y:S01]  /*2c830*/  LDL.LU R9, [R1+0x4f9c] ;  /* 0x004f9c0001097983 */ /* 0x001ee20000300800 */
[----:B------:R-:W4:Y:S02]  /*2c840*/  LDL R4, [R1+0x105c] ;  /* 0x00105c0001047983 */ /* 0x000f240000100800 */
[----:B------:R-:W4:Y:S01]  /*2c850*/  LDL R5, [R1+0x1060] ;  /* 0x0010600001057983 */ /* 0x000f220000100800 */
[----:B---3--:R-:W-:-:S02]  /*2c860*/  PRMT R9, RZ, 0x7610, R9 ;  /* 0x00007610ff097816 */ /* 0x008fc40000000009 */
[----:B----4-:R-:W-:-:S04]  /*2c870*/  @P0 LOP3.LUT R5, R5, R4, RZ, 0x3c, !PT ;  /* 0x0000000405050212 */ /* 0x010fc800078e3cff */
[----:B------:R-:W-:-:S04]  /*2c880*/  @P0 LOP3.LUT R4, R5, R4, RZ, 0x3c, !PT ;  /* 0x0000000405040212 */ /* 0x000fc800078e3cff */
[----:B------:R-:W-:-:S05]  /*2c890*/  @P0 LOP3.LUT R5, R5, R4, RZ, 0x3c, !PT ;  /* 0x0000000405050212 */ /* 0x000fca00078e3cff */
[----:B------:R-:W3:Y:S04]  /*2c8a0*/  @P0 LDG.E.U16 R9, [R4.64] ;  /* 0x0000000404090981 */ /* 0x000ee8000c1e1500 */
[----:B---3--:R0:W-:Y:S04]  /*2c8b0*/  STL [R1+0x770], R9 ;  /* 0x0007700901007387 */ /* 0x0081e80000100800 */
[----:B0-----:R-:W3:Y:S01]  /*2c8c0*/  LDL.LU R9, [R1+0x4f98] ;  /* 0x004f980001097983 */ /* 0x001ee20000300800 */
[----:B------:R-:W4:Y:S02]  /*2c8d0*/  LDL R4, [R1+0x1054] ;  /* 0x0010540001047983 */ /* 0x000f240000100800 */
[----:B------:R-:W4:Y:S01]  /*2c8e0*/  LDL R5, [R1+0x1058] ;  /* 0x0010580001057983 */ /* 0x000f220000100800 */
[----:B------:R-:W-:-:S02]  /*2c8f0*/  ISETP.GT.AND P1, PT, R3, 0xb8, PT ;  /* 0x000000b80300780c */ /* 0x000fc40003f24270 */
[----:B---3--:R-:W-:Y:S02]  /*2c900*/  PRMT R9, RZ, 0x7610, R9 ;  /* 0x00007610ff097816 */ /* 0x008fe40000000009 */
        /* <DEDUP_REMOVED lines=768> */
[----:B--2---:R-:W-:-:S02]  /*2f910*/  PRMT R13, RZ, 0x7610, R13 ;  /* 0x00007610ff0d7816 */ /* 0x004fc4000000000d */
[----:B----4-:R-:W-:-:S04]  /*2f920*/  @P1 LOP3.LUT R5, R5, R4, RZ, 0x3c, !PT ;  /* 0x0000000405051212 */ /* 0x010fc800078e3cff */
[----:B------:R-:W-:-:S04]  /*2f930*/  @P1 LOP3.LUT R4, R5, R4, RZ, 0x3c, !PT ;  /* 0x0000000405041212 */ /* 0x000fc800078e3cff */
[----:B------:R-:W-:-:S05]  /*2f940*/  @P1 LOP3.LUT R5, R5, R4, RZ, 0x3c, !PT ;  /* 0x0000000405051212 */ /* 0x000fca00078e3cff */
[----:B------:R-:W2:Y:S04]  /*2f950*/  @P1 LDG.E.U16 R13, [R4.64] ;  /* 0x00000004040d1981 */ /* 0x000ea8000c1e1500 */
[----:B--2---:R0:W-:Y:S04]  /*2f960*/  STL [R1+0x5c], R13 ;  /* 0x00005c0d01007387 */ /* 0x0041e80000100800 */
[----:B0-----:R-:W2:Y:S01]  /*2f970*/  LDL.LU R13, [R1+0x4e50] ;  /* 0x004e5000010d7983 */ /* 0x001ea20000300800 */
[----:B------:R-:W4:Y:S02]  /*2f980*/  LDL R4, [R1+0xdc4] ;  /* 0x000dc40001047983 */ /* 0x000f240000100800 */
[----:B------:R-:W4:Y:S01]  /*2f990*/  LDL R5, [R1+0xdc8] ;  /* 0x000dc80001057983 */ /* 0x000f220000100800 */
[----:B------:R-:W-:-:S02]  /*2f9a0*/  PRMT R8, RZ, 0x7610, R8 ;  /* 0x00007610ff087816 */ /* 0x000fc40000000008 */
[----:B------:R-:W-:Y:S02]  /*2f9b0*/  ISETP.GT.AND P0, PT, R3, 0xe1, PT ;  /* 0x000000e10300780c */ /* 0x000fe40003f04270 */
[----:B----4-:R-:W-:-:S04]  /*2f9c0*/  @P1 LOP3.LUT R5, R5, R4, RZ, 0x3c, !PT ;  /* 0x0000000405051212 */ /* 0x010fc800078e3cff */
[----:B------:R-:W-:-:S04]  /*2f9d0*/  @P1 LOP3.LUT R4, R5, R4, RZ, 0x3c, !PT ;  /* 0x0000000405041212 */ /* 0x000fc800078e3cff */
[----:B------:R-:W-:-:S05]  /*2f9e0*/  @P1 LOP3.LUT R5, R5, R4, RZ, 0x3c, !PT ;  /* 0x0000000405051212 */ /* 0x000fca00078e3cff */
[----:B------:R-:W4:Y:S04]  /*2f9f0*/  @P1 LDG.E.U16 R8, [R4.64] ;  /* 0x0000000404081981 */ /* 0x000f28000c1e1500 */
[----:B----4-:R0:W-:Y:S04]  /*2fa00*/  STL [R1+0x58], R8 ;  /* 0x0000580801007387 */ /* 0x0101e80000100800 */
[----:B0-----:R-:W4:Y:S01]  /*2fa10*/  LDL.LU R8, [R1+0x4e4c] ;  /* 0x004e4c0001087983 */ /* 0x001f220000300800 */
[----:B------:R-:W2:Y:S02]  /*2fa20*/  LDL R4, [R1+0xdbc] ;  /* 0x000dbc0001047983 */ /* 0x000ea40000100800 */
[----:B------:R-:W2:Y:S01]  /*2fa30*/  LDL R5, [R1+0xdc0] ;  /* 0x000dc00001057983 */ /* 0x000ea20000100800 */
[----:B------:R-:W-:-:S02]  /*2fa40*/  PRMT R14, RZ, 0x7610, R14 ;  /* 0x00007610ff0e7816 */ /* 0x000fc4000000000e */
[----:B--2---:R-:W-:-:S04]  /*2fa50*/  @P0 LOP3.LUT R5, R5, R4, RZ, 0x3c, !PT ;  /* 0x0000000405050212 */ /* 0x004fc800078e3cff */
[----:B------:R-:W-:-:S04]  /*2fa60*/  @P0 LOP3.LUT R4, R5, R4, RZ, 0x3c, !PT ;  /* 0x0000000405040212 */ /* 0x000fc800078e3cff */
[----:B------:R-:W-:-:S05]  /*2fa70*/  @P0 LOP3.LUT R5, R5, R4, RZ, 0x3c, !PT ;  /* 0x0000000405050212 */ /* 0x000fca00078e3cff */
[----:B------:R-:W2:Y:S04]  /*2fa80*/  @P0 LDG.E.U16 R14, [R4.64] ;  /* 0x00000004040e0981 */ /* 0x000ea8000c1e1500 */
[----:B--2---:R0:W-:Y:S04]  /*2fa90*/  STL [R1+0x54], R14 ;  /* 0x0000540e01007387 */ /* 0x0041e80000100800 */
[----:B0-----:R-:W2:Y:S01]  /*2faa0*/  LDL.LU R14, [R1+0x4e48] ;  /* 0x004e4800010e7983 */ /* 0x001ea20000300800 */
[----:B------:R-:W2:Y:S02]  /*2fab0*/  LDL R4, [R1+0xdb4] ;  /* 0x000db40001047983 */ /* 0x000ea40000100800 */
[----:B------:R-:W2:Y:S01]  /*2fac0*/  LDL R5, [R1+0xdb8] ;  /* 0x000db80001057983 */ /* 0x000ea20000100800 */
[----:B------:R-:W-:-:S02]  /*2fad0*/  PRMT R10, RZ, 0x7610, R10 ;  /* 0x00007610ff0a7816 */ /* 0x000fc4000000000a */
[----:B------:R-:W-:Y:S02]  /*2fae0*/  ISETP.GT.AND P1, PT, R3, 0xe2, PT ;  /* 0x000000e20300780c */ /* 0x000fe40003f24270 */
        /* <DEDUP_REMOVED lines=103> */
[----:B---3--:R-:W-:-:S02]  /*30160*/  PRMT R9, RZ, 0x7610, R9 ;  /* 0x00007610ff097816 */ /* 0x008fc40000000009 */
[----:B--2---:R-:W-:-:S04]  /*30170*/  @P0 LOP3.LUT R5, R5, R4, RZ, 0x3c, !PT ;  /* 0x0000000405050212 */ /* 0x004fc800078e3cff */
[----:B------:R-:W-:-:S04]  /*30180*/  @P0 LOP3.LUT R4, R5, R4, RZ, 0x3c, !PT ;  /* 0x0000000405040212 */ /* 0x000fc800078e3cff */
[----:B------:R-:W-:-:S05]  /*30190*/  @P0 LOP3.LUT R5, R5, R4, RZ, 0x3c, !PT ;  /* 0x0000000405050212 */ /* 0x000fca00078e3cff */
[----:B------:R0:W2:Y:S04]  /*301a0*/  @P0 LDG.E.U16 R9, [R4.64] ;  /* 0x0000000404090981 */ /* 0x0000a8000c1e1500 */
[----:B0-----:R-:W3:Y:S04]  /*301b0*/  LDL R4, [R1+0xd54] ;  /* 0x000d540001047983 */ /* 0x001ee80000100800 */
[----:B------:R-:W3:Y:S01]  /*301c0*/  LDL R5, [R1+0xd58] ;  /* 0x000d580001057983 */ /* 0x000ee20000100800 */
[----:B------:R-:W-:-:S03]  /*301d0*/  PRMT R23, RZ, 0x7610, R23 ;  /* 0x00007610ff177816 */ /* 0x000fc60000000017 */
[----:B--2---:R0:W-:Y:S04]  /*301e0*/  STL [R1+0x200], R9 ;  /* 0x0002000901007387 */ /* 0x0041e80000100800 */
[----:B0-----:R-:W2:Y:S01]  /*301f0*/  LDL R9, [R1+0xd38] ;  /* 0x000d380001097983 */ /* 0x001ea20000100800 */
[-C--:B---3--:R-:W-:Y:S02]  /*30200*/  @P0 LOP3.LUT R5, R5, R4.reuse, RZ, 0x3c, !PT ;  /* 0x0000000405050212 */ /* 0x088fe400078e3cff */
[----:B------:R-:W-:Y:S02]  /*30210*/  ISETP.GT.AND P1, PT, R3, 0xe8, PT ;  /* 0x000000e80300780c */ /* 0x000fe40003f24270 */
[----:B------:R-:W-:-:S04]  /*30220*/  @P0 LOP3.LUT R4, R5, R4, RZ, 0x3c, !PT ;  /* 0x0000000405040212 */ /* 0x000fc800078e3cff */
[----:B------:R-:W-:-:S05]  /*30230*/  @P0 LOP3.LUT R5, R5, R4, RZ, 0x3c, !PT ;  /* 0x0000000405050212 */ /* 0x000fca00078e3cff */
[----:B------:R-:W3:Y:S04]  /*30240*/  @P0 LDG.E.U16 R23, [R4.64] ;  /* 0x0000000404170981 */ /* 0x000ee8000c1e1500 */
[----:B---3--:R0:W-:Y:S04]  /*30250*/  STL [R1+0x1f8], R23 ;  /* 0x0001f81701007387 */ /* 0x0081e80000100800 */
[----:B0-----:R-:W3:Y:S01]  /*30260*/  LDL.LU R23, [R1+0x4e18] ;  /* 0x004e180001177983 */ /* 0x001ee20000300800 */
        /* <DEDUP_REMOVED lines=22> */
[----:B---3--:R-:W-:-:S04]  /*303d0*/  @P0 LOP3.LUT R5, R5, R4, RZ, 0x3c, !PT ;  /* 0x0000000405050212 */ /* 0x008fc800078e3cff */
[----:B------:R-:W-:-:S04]  /*303e0*/  @P0 LOP3.LUT R4, R5, R4, RZ, 0x3c, !PT ;  /* 0x0000000405040212 */ /* 0x000fc800078e3cff */
[----:B------:R-:W-:-:S05]  /*303f0*/  @P0 LOP3.LUT R5, R5, R4, RZ, 0x3c, !PT ;  /* 0x0000000405050212 */ /* 0x000fca00078e3cff */
[----:B------:R-:W3:Y:S01]  /*30400*/  @P0 LDG.E.U16 R20, [R4.64] ;  /* 0x0000000404140981 */ /* 0x000ee2000c1e1500 */
[----:B----4-:R-:W-:-:S03]  /*30410*/  PRMT R8, RZ, 0x7610, R8 ;  /* 0x00007610ff087816 */ /* 0x010fc60000000008 */
[----:B---3--:R0:W-:Y:S04]  /*30420*/  STL [R1+0x24], R20 ;  /* 0x0000241401007387 */ /* 0x0081e80000100800 */
[----:B0-----:R-:W3:Y:S01]  /*30430*/  LDL.LU R20, [R1+0x4e10] ;  /* 0x004e100001147983 */ /* 0x001ee20000300800 */
[----:B------:R-:W4:Y:S02]  /*30440*/  LDL R5, [R1+0xd34] ;  /* 0x000d340001057983 */ /* 0x000f240000100800 */
[----:B------:R-:W-:Y:S01]  /*30450*/  @P0 IMAD.MOV.U32 R4, RZ, RZ, R9 ;  /* 0x000000ffff040224 */ /* 0x000fe200078e0009 */
[----:B------:R-:W-:Y:S02]  /*30460*/  ISETP.GT.AND P1, PT, R3, 0xea, PT ;  /* 0x000000ea0300780c */ /* 0x000fe40003f24270 */
[----:B------:R-:W-:Y:S01]  /*30470*/  PRMT R18, RZ, 0x7610, R18 ;  /* 0x00007610ff127816 */ /* 0x000fe20000000012 */
[----:B------:R-:W2:Y:S04]  /*30480*/  LDL R9, [R1+0xd0c] ;  /* 0x000d0c0001097983 */ /* 0x000ea80000100800 */
[----:B----4-:R0:W4:Y:S04]  /*30490*/  @P0 LDG.E.U16 R8, [R4.64] ;  /* 0x0000000404080981 */ /* 0x010128000c1e1500 */
[----:B0-----:R-:W2:Y:S04]  /*304a0*/  LDL R4, [R1+0xd2c] ;  /* 0x000d2c0001047983 */ /* 0x001ea80000100800 */
[----:B------:R-:W2:Y:S02]  /*304b0*/  LDL R5, [R1+0xd30] ;  /* 0x000d300001057983 */ /* 0x000ea40000100800 */
[----:B--2---:R-:W-:-:S04]  /*304c0*/  @P1 LOP3.LUT R5, R5, R4, RZ, 0x3c, !PT ;  /* 0x0000000405051212 */ /* 0x004fc800078e3cff */
[----:B------:R-:W-:-:S04]  /*304d0*/  @P1 LOP3.LUT R4, R5, R4, RZ, 0x3c, !PT ;  /* 0x0000000405041212 */ /* 0x000fc800078e3cff */
[----:B------:R-:W-:-:S05]  /*304e0*/  @P1 LOP3.LUT R5, R5, R4, RZ, 0x3c, !PT ;  /* 0x0000000405051212 */ /* 0x000fca00078e3cff */
[----:B------:R-:W2:Y:S04]  /*304f0*/  @P1 LDG.E.U16 R18, [R4.64] ;  /* 0x0000000404121981 */ /* 0x000ea8000c1e1500 */
[----:B----4-:R0:W-:Y:S04]  /*30500*/  STL [R1+0x20], R8 ;  /* 0x0000200801007387 */ /* 0x0101e80000100800 */
[----:B0-----:R-:W4:Y:S04]  /*30510*/  LDL R8, [R1+0xd10] ;  /* 0x000d100001087983 */ /* 0x001f280000100800 */
        /* <DEDUP_REMOVED lines=8> */
[----:B------:R-:W2:Y:S01]  /*305a0*/  @P1 LDG.E.U16 R16, [R4.64] ;  /* 0x0000000404101981 */ /* 0x000ea2000c1e1500 */
[----:B------:R-:W-:Y:S02]  /*305b0*/  ISETP.GT.AND P0, PT, R3, 0xeb, PT ;  /* 0x000000eb0300780c */ /* 0x000fe40003f04270 */
[----:B------:R-:W-:Y:S01]  /*305c0*/  PRMT R15, RZ, 0x7610, R15 ;  /* 0x00007610ff0f7816 */ /* 0x000fe2000000000f */
[----:B--2---:R0:W-:Y:S04]  /*305d0*/  STL [R1+0x18], R16 ;  /* 0x0000181001007387 */ /* 0x0041e80000100800 */
[----:B0-----:R-:W2:Y:S01]  /*305e0*/  LDL.LU R16, [R1+0x4e08] ;  /* 0x004e080001107983 */ /* 0x001ea20000300800 */
[----:B------:R-:W2:Y:S05]  /*305f0*/  LDL R5, [R1+0xd1c] ;  /* 0x000d1c0001057983 */ /* 0x000eaa0000100800 */
[----:B------:R-:W-:-:S02]  /*30600*/  @P0 IMAD.MOV.U32 R4, RZ, RZ, R13 ;  /* 0x000000ffff040224 */ /* 0x000fc400078e000d */
[----:B------:R-:W3:Y:S04]  /*30610*/  LDL R13, [R1+0xd00] ;  /* 0x000d0000010d7983 */ /* 0x000ee80000100800 */
[----:B--2---:R-:W2:Y:S04]  /*30620*/  @P0 LDG.E.U16 R15, [R4.64] ;  /* 0x00000004040f0981 */ /* 0x004ea8000c1e1500 */
[----:B--2---:R0:W-:Y:S04]  /*30630*/  STL [R1+0x14], R15 ;  /* 0x0000140f01007387 */ /* 0x0041e80000100800 */
[----:B0-----:R-:W2:Y:S01]  /*30640*/  LDL.LU R15, [R1+0x4e04] ;  /* 0x004e0400010f7983 */ /* 0x001ea20000300800 */
[----:B------:R-:W2:Y:S02]  /*30650*/  LDL R4, [R1+0xd14] ;  /* 0x000d140001047983 */ /* 0x000ea40000100800 */
[----:B------:R-:W2:Y:S01]  /*30660*/  LDL R5, [R1+0xd18] ;  /* 0x000d180001057983 */ /* 0x000ea20000100800 */
[----:B------:R-:W-:-:S02]  /*30670*/  ISETP.GT.AND P1, PT, R3, 0xec, PT ;  /* 0x000000ec0300780c */ /* 0x000fc40003f24270 */
[----:B------:R-:W-:Y:S02]  /*30680*/  PRMT R17, RZ, 0x7610, R17 ;  /* 0x00007610ff117816 */ /* 0x000fe40000000011 */
[----:B------:R-:W-:Y:S02]  /*30690*/  PRMT R19, RZ, 0x7610, R19 ;  /* 0x00007610ff137816 */ /* 0x000fe40000000013 */
[----:B--2---:R-:W-:-:S04]  /*306a0*/  @P0 LOP3.LUT R5, R5, R4, RZ, 0x3c, !PT ;  /* 0x0000000405050212 */ /* 0x004fc800078e3cff */
[----:B------:R-:W-:-:S04]  /*306b0*/  @P0 LOP3.LUT R4, R5, R4, RZ, 0x3c, !PT ;  /* 0x0000000405040212 */ /* 0x000fc800078e3cff */
[----:B------:R-:W-:-:S05]  /*306c0*/  @P0 LOP3.LUT R5, R5, R4, RZ, 0x3c, !PT ;  /* 0x0000000405050212 */ /* 0x000fca00078e3cff */
[----:B------:R4:W2:Y:S02]  /*306d0*/  @P0 LDG.E.U16 R17, [R4.64] ;  /* 0x0000000404110981 */ /* 0x0008a4000c1e1500 */
[----:B----4-:R-:W-:Y:S02]  /*306e0*/  @P1 IMAD.MOV.U32 R4, RZ, RZ, R8 ;  /* 0x000000ffff041224 */ /* 0x010fe400078e0008 */
[----:B------:R-:W-:-:S05]  /*306f0*/  @P1 IMAD.MOV.U32 R5, RZ, RZ, R9 ;  /* 0x000000ffff051224 */ /* 0x000fca00078e0009 */
[----:B------:R-:W4:Y:S04]  /*30700*/  @P1 LDG.E.U16 R19, [R4.64] ;  /* 0x0000000404131981 */ /* 0x000f28000c1e1500 */
[----:B--2---:R0:W-:Y:S04]  /*30710*/  STL [R1+0x10], R17 ;  /* 0x0000101101007387 */ /* 0x0041e80000100800 */
[----:B0-----:R-:W2:Y:S01]  /*30720*/  LDL.LU R17, [R1+0x4e00] ;  /* 0x004e000001117983 */ /* 0x001ea20000300800 */
[----:B------:R-:W2:Y:S02]  /*30730*/  LDL R9, [R1+0xccc] ;  /* 0x000ccc0001097983 */ /* 0x000ea40000100800 */
[----:B------:R-:W2:Y:S01]  /*30740*/  LDL R8, [R1+0xcd0] ;  /* 0x000cd00001087983 */ /* 0x000ea20000100800 */
[----:B----4-:R0:W-:Y:S04]  /*30750*/  STL [R1+0xc], R19 ;  /* 0x00000c1301007387 */ /* 0x0101e80000100800 */
[----:B0-----:R-:W4:Y:S01]  /*30760*/  LDL.LU R19, [R1+0x4dfc] ;  /* 0x004dfc0001137983 */ /* 0x001f220000300800 */
        /* <DEDUP_REMOVED lines=8> */
[----:B0-----:R-:W4:Y:S01]  /*307f0*/  LDL R5, [R1+0xcfc] ;  /* 0x000cfc0001057983 */ /* 0x001f220000100800 */
[----:B------:R-:W-:Y:S01]  /*30800*/  PRMT R10, RZ, 0x7610, R10 ;  /* 0x00007610ff0a7816 */ /* 0x000fe2000000000a */
[----:B---3--:R-:W-:Y:S02]  /*30810*/  @P0 IMAD.MOV.U32 R4, RZ, RZ, R13 ;  /* 0x000000ffff040224 */ /* 0x008fe400078e000d */
[----:B--2---:R0:W-:Y:S01]  /*30820*/  STL [R1+0x8], R14 ;  /* 0x0000080e01007387 */ /* 0x0041e20000100800 */
[----:B------:R-:W-:Y:S02]  /*30830*/  PRMT R21, RZ, 0x7610, R21 ;  /* 0x00007610ff157816 */ /* 0x000fe40000000015 */
[----:B------:R-:W-:-:S02]  /*30840*/  ISETP.GT.AND P1, PT, R3, 0xf0, PT ;  /* 0x000000f00300780c */ /* 0x000fc40003f24270 */
[----:B------:R-:W-:Y:S01]  /*30850*/  PRMT R29, RZ, 0x7610, R29 ;  /* 0x00007610ff1d7816 */ /* 0x000fe2000000001d */
[----:B------:R-:W2:Y:S04]  /*30860*/  LDL R13, [R1+0xc4c] ;  /* 0x000c4c00010d7983 */ /* 0x000ea80000100800 */
[----:B----4-:R1:W3:Y:S04]  /*30870*/  @P0 LDG.E.U16 R10, [R4.64] ;  /* 0x00000004040a0981 */ /* 0x0102e8000c1e1500 */
[----:B0-----:R-:W4:Y:S04]  /*30880*/  LDL R14, [R1+0xcc8] ;  /* 0x000cc800010e7983 */ /* 0x001f280000100800 */
[----:B-1----:R-:W2:Y:S04]  /*30890*/  LDL R4, [R1+0xcf4] ;  /* 0x000cf40001047983 */ /* 0x002ea80000100800 */
[----:B------:R-:W2:Y:S02]  /*308a0*/  LDL R5, [R1+0xcf8] ;  /* 0x000cf80001057983 */ /* 0x000ea40000100800 */
[----:B--2---:R-:W-:-:S04]  /*308b0*/  @P0 LOP3.LUT R5, R5, R4, RZ, 0x3c, !PT ;  /* 0x0000000405050212 */ /* 0x004fc800078e3cff */
[----:B------:R-:W-:-:S04]  /*308c0*/  @P0 LOP3.LUT R4, R5, R4, RZ, 0x3c, !PT ;  /* 0x0000000405040212 */ /* 0x000fc800078e3cff */
[----:B------:R-:W-:-:S05]  /*308d0*/  @P0 LOP3.LUT R5, R5, R4, RZ, 0x3c, !PT ;  /* 0x0000000405050212 */ /* 0x000fca00078e3cff */
[----:B------:R0:W2:Y:S04]  /*308e0*/  @P0 LDG.E.U16 R21, [R4.64] ;  /* 0x0000000404150981 */ /* 0x0000a8000c1e1500 */
[----:B---3--:R1:W-:Y:S01]  /*308f0*/  STL [R1+0x4], R10 ;  /* 0x0000040a01007387 */ /* 0x0083e20000100800 */
[----:B0-----:R-:W-:Y:S02]  /*30900*/  @P1 IMAD.MOV.U32 R4, RZ, RZ, R8 ;  /* 0x000000ffff041224 */ /* 0x001fe400078e0008 */
[----:B------:R-:W-:Y:S01]  /*30910*/  @P1 IMAD.MOV.U32 R5, RZ, RZ, R9 ;  /* 0x000000ffff051224 */ /* 0x000fe200078e0009 */
[----:B-1----:R-:W3:Y:S04]  /*30920*/  LDL R10, [R1+0xc50] ;  /* 0x000c5000010a7983 */ /* 0x002ee80000100800 */
[----:B------:R0:W3:Y:S04]  /*30930*/  @P1 LDG.E.U16 R29, [R4.64] ;  /* 0x00000004041d1981 */ /* 0x0000e8000c1e1500 */
[----:B--2---:R1:W-:Y:S04]  /*30940*/  STL [R1], R21 ;  /* 0x0000001501007387 */ /* 0x0043e80000100800 */
[----:B-1----:R-:W2:Y:S01]  /*30950*/  LDL.LU R21, [R1+0x4df8] ;  /* 0x004df80001157983 */ /* 0x002ea20000300800 */
[----:B0-----:R-:W2:Y:S01]  /*30960*/  LDL R5, [R1+0xcc4] ;  /* 0x000cc40001057983 */ /* 0x001ea20000100800 */
[----:B------:R-:W-:-:S02]  /*30970*/  ISETP.GT.AND P2, PT, R3, 0xf8, PT ;  /* 0x000000f80300780c */ /* 0x000fc40003f44270 */
[----:B------:R-:W-:Y:S01]  /*30980*/  PRMT R28, RZ, 0x7610, R28 ;  /* 0x00007610ff1c7816 */ /* 0x000fe2000000001c */
[----:B----4-:R-:W-:Y:S01]  /*30990*/  @P1 IMAD.MOV.U32 R4, RZ, RZ, R14 ;  /* 0x000000ffff041224 */ /* 0x010fe200078e000e */
[----:B------:R-:W-:Y:S01]  /*309a0*/  PRMT R7, RZ, 0x7610, R7 ;  /* 0x00007610ff077816 */ /* 0x000fe20000000007 */
[----:B------:R-:W4:Y:S04]  /*309b0*/  LDL R9, [R1+0xc44] ;  /* 0x000c440001097983 */ /* 0x000f280000100800 */
[----:B------:R-:W3:Y:S04]  /*309c0*/  LDL R8, [R1+0xc48] ;  /* 0x000c480001087983 */ /* 0x000ee80000100800 */
[----:B--2---:R3:W2:Y:S02]  /*309d0*/  @P1 LDG.E.U16 R28, [R4.64] ;  /* 0x00000004041c1981 */ /* 0x0046a4000c1e1500 */
[----:B---3--:R-:W-:-:S02]  /*309e0*/  @P2 IMAD.MOV.U32 R4, RZ, RZ, R10 ;  /* 0x000000ffff042224 */ /* 0x008fc400078e000a */
[----:B------:R-:W-:-:S05]  /*309f0*/  @P2 IMAD.MOV.U32 R5, RZ, RZ, R13 ;  /* 0x000000ffff052224 */ /* 0x000fca00078e000d */
[----:B------:R0:W3:Y:S01]  /*30a00*/  @P2 LDG.E.U16 R7, [R4.64] ;  /* 0x0000000404072981 */ /* 0x0000e2000c1e1500 */
[----:B------:R-:W-:-:S03]  /*30a10*/  PRMT R6, RZ, 0x7610, R6 ;  /* 0x00007610ff067816 */ /* 0x000fc60000000006 */
[----:B------:R1:W-:Y:S01]  /*30a20*/  STL [R1+0x4ddc], R29 ;  /* 0x004ddc1d01007387 */ /* 0x0003e20000100800 */
[----:B0-----:R-:W-:Y:S02]  /*30a30*/  @P2 IMAD.MOV.U32 R4, RZ, RZ, R8 ;  /* 0x000000ffff042224 */ /* 0x001fe400078e0008 */
[----:B----4-:R-:W-:Y:S01]  /*30a40*/  @P2 IMAD.MOV.U32 R5, RZ, RZ, R9 ;  /* 0x000000ffff052224 */ /* 0x010fe200078e0009 */
[----:B-1----:R-:W4:Y:S04]  /*30a50*/  LDL R29, [R1+0xcf0] ;  /* 0x000cf000011d7983 */ /* 0x002f280000100800 */
[----:B------:R0:W4:Y:S04]  /*30a60*/  @P2 LDG.E.U16 R6, [R4.64] ;  /* 0x0000000404062981 */ /* 0x000128000c1e1500 */
[----:B--2---:R1:W-:Y:S01]  /*30a70*/  STL [R1+0x4de0], R28 ;  /* 0x004de01c01007387 */ /* 0x0043e20000100800 */
[----:B------:R-:W2:Y:S03]  /*30a80*/  LDL R10, [R1+0xce8] ;  /* 0x000ce800010a7983 */ /* 0x000ea60000100800 */
[----:B-1----:R-:W2:Y:S04]  /*30a90*/  LDL R28, [R1+0xce4] ;  /* 0x000ce400011c7983 */ /* 0x002ea80000100800 */
[----:B---3--:R1:W-:Y:S01]  /*30aa0*/  STL [R1+0x4de4], R7 ;  /* 0x004de40701007387 */ /* 0x0083e20000100800 */
[----:B0-----:R-:W3:Y:S01]  /*30ab0*/  LDL R5, [R1+0xcec] ;  /* 0x000cec0001057983 */ /* 0x001ee20000100800 */
[----:B------:R-:W-:Y:S01]  /*30ac0*/  ISETP.GT.AND P0, PT, R3, 0xee, PT ;  /* 0x000000ee0300780c */ /* 0x000fe20003f04270 */
[----:B------:R-:W2:Y:S01]  /*30ad0*/  LDL R14, [R1+0xcdc] ;  /* 0x000cdc00010e7983 */ /* 0x000ea20000100800 */
[----:B------:R-:W2:Y:S04]  /*30ae0*/  LDL R13, [R1+0xce0] ;  /* 0x000ce000010d7983 */ /* 0x000ea80000100800 */
[----:B------:R-:W2:Y:S04]  /*30af0*/  LDL R9, [R1+0xcd4] ;  /* 0x000cd40001097983 */ /* 0x000ea80000100800 */
[----:B------:R-:W2:Y:S01]  /*30b00*/  LDL R8, [R1+0xcd8] ;  /* 0x000cd80001087983 */ /* 0x000ea20000100800 */
[----:B-1----:R-:W-:-:S02]  /*30b10*/  PRMT R7, RZ, 0x7610, R7 ;  /* 0x00007610ff077816 */ /* 0x002fc40000000007 */
[----:B----4-:R-:W-:-:S05]  /*30b20*/  @P0 IMAD.MOV.U32 R4, RZ, RZ, R29 ;  /* 0x000000ffff040224 */ /* 0x010fca00078e001d */
[----:B---3--:R2:W3:Y:S04]  /*30b30*/  @P0 LDG.E.U16 R7, [R4.64] ;  /* 0x0000000404070981 */ /* 0x0084e8000c1e1500 */
[----:B------:R0:W-:Y:S01]  /*30b40*/  STL [R1+0x4de8], R6 ;  /* 0x004de80601007387 */ /* 0x0001e20000100800 */
[----:B------:R-:W-:Y:S01]  /*30b50*/  PRMT R2, RZ, 0x7610, R2 ;  /* 0x00007610ff027816 */ /* 0x000fe20000000002 */
[----:B--2---:R-:W-:Y:S02]  /*30b60*/  @P0 IMAD.MOV.U32 R4, RZ, RZ, R10 ;  /* 0x000000ffff040224 */ /* 0x004fe400078e000a */
[----:B------:R-:W-:-:S05]  /*30b70*/  @P0 IMAD.MOV.U32 R5, RZ, RZ, R28 ;  /* 0x000000ffff050224 */ /* 0x000fca00078e001c */
[----:B------:R1:W2:Y:S01]  /*30b80*/  @P0 LDG.E.U16 R2, [R4.64] ;  /* 0x0000000404020981 */ /* 0x0002a2000c1e1500 */
[----:B------:R-:W-:-:S03]  /*30b90*/  ISETP.GT.AND P1, PT, R3, 0xef, PT ;  /* 0x000000ef0300780c */ /* 0x000fc60003f24270 */
[----:B---3--:R3:W-:Y:S01]  /*30ba0*/  STL [R1+0x1c0], R7 ;  /* 0x0001c00701007387 */ /* 0x0087e20000100800 */
[----:B0-----:R-:W4:Y:S01]  /*30bb0*/  LDL R6, [R1+0xcc0] ;  /* 0x000cc00001067983 */ /* 0x001f220000100800 */
[----:B------:R-:W-:Y:S02]  /*30bc0*/  PRMT R12, RZ, 0x7610, R12 ;  /* 0x00007610ff0c7816 */ /* 0x000fe4000000000c */
[----:B------:R-:W-:-:S06]  /*30bd0*/  ISETP.GT.AND P0, PT, R3, 0xf1, PT ;  /* 0x000000f10300780c */ /* 0x000fcc0003f04270 */
[----:B-1----:R-:W-:Y:S02]  /*30be0*/  @P1 IMAD.MOV.U32 R4, RZ, RZ, R13 ;  /* 0x000000ffff041224 */ /* 0x002fe400078e000d */
[----:B------:R-:W-:Y:S01]  /*30bf0*/  @P1 IMAD.MOV.U32 R5, RZ, RZ, R14 ;  /* 0x000000ffff051224 */ /* 0x000fe200078e000e */
[----:B------:R-:W-:Y:S02]  /*30c00*/  PRMT R11, RZ, 0x7610, R11 ;  /* 0x00007610ff0b7816 */ /* 0x000fe4000000000b */
[----:B------:R-:W-:Y:S01]  /*30c10*/  PRMT R27, RZ, 0x7610, R27 ;  /* 0x00007610ff1b7816 */ /* 0x000fe2000000001b */
[----:B------:R-:W4:Y:S04]  /*30c20*/  LDL R10, [R1+0xcb4] ;  /* 0x000cb400010a7983 */ /* 0x000f280000100800 */
[----:B---3--:R-:W3:Y:S04]  /*30c30*/  LDL R7, [R1+0xcbc] ;  /* 0x000cbc0001077983 */ /* 0x008ee80000100800 */
[----:B------:R0:W3:Y:S02]  /*30c40*/  @P1 LDG.E.U16 R12, [R4.64] ;  /* 0x00000004040c1981 */ /* 0x0000e4000c1e1500 */
[----:B0-----:R-:W-:-:S02]  /*30c50*/  @P1 IMAD.MOV.U32 R4, RZ, RZ, R8 ;  /* 0x000000ffff041224 */ /* 0x001fc400078e0008 */
[----:B------:R-:W-:-:S05]  /*30c60*/  @P1 IMAD.MOV.U32 R5, RZ, RZ, R9 ;  /* 0x000000ffff051224 */ /* 0x000fca00078e0009 */
[----:B------:R4:W3:Y:S04]  /*30c70*/  @P1 LDG.E.U16 R11, [R4.64] ;  /* 0x00000004040b1981 */ /* 0x0008e8000c1e1500 */
[----:B--2---:R0:W-:Y:S01]  /*30c80*/  STL [R1+0x1b8], R2 ;  /* 0x0001b80201007387 */ /* 0x0041e20000100800 */
[----:B------:R-:W2:Y:S02]  /*30c90*/  LDL R9, [R1+0xcac] ;  /* 0x000cac0001097983 */ /* 0x000ea40000100800 */
[----:B------:R-:W2:Y:S01]  /*30ca0*/  LDL R8, [R1+0xcb0] ;  /* 0x000cb00001087983 */ /* 0x000ea20000100800 */
[----:B0-----:R-:W2:Y:S01]  /*30cb0*/  LDL R2, [R1+0xcb8] ;  /* 0x000cb80001027983 */ /* 0x001ea20000100800 */
[----:B----4-:R-:W-:-:S03]  /*30cc0*/  @P0 IMAD.MOV.U32 R4, RZ, RZ, R6 ;  /* 0x000000ffff040224 */ /* 0x010fc600078e0006 */
[----:B------:R-:W4:Y:S01]  /*30cd0*/  LDL R6, [R1+0xc40] ;  /* 0x000c400001067983 */ /* 0x000f220000100800 */
[----:B---3--:R-:W-:-:S03]  /*30ce0*/  @P0 IMAD.MOV.U32 R5, RZ, RZ, R7 ;  /* 0x000000ffff050224 */ /* 0x008fc600078e0007 */
[----:B------:R-:W3:Y:S04]  /*30cf0*/  LDL R7, [R1+0xc3c] ;  /* 0x000c3c0001077983 */ /* 0x000ee80000100800 */
[----:B------:R0:W3:Y:S01]  /*30d00*/  @P0 LDG.E.U16 R27, [R4.64] ;  /* 0x00000004041b0981 */ /* 0x0000e2000c1e1500 */
[----:B------:R-:W-:Y:S01]  /*30d10*/  PRMT R26, RZ, 0x7610, R26 ;  /* 0x00007610ff1a7816 */ /* 0x000fe2000000001a */
[----:B0-----:R-:W-:Y:S02]  /*30d20*/  @P0 IMAD.MOV.U32 R5, RZ, RZ, R10 ;  /* 0x000000ffff050224 */ /* 0x001fe400078e000a */
[----:B--2---:R-:W-:-:S05]  /*30d30*/  @P0 IMAD.MOV.U32 R4, RZ, RZ, R2 ;  /* 0x000000ffff040224 */ /* 0x004fca00078e0002 */
[----:B------:R0:W2:Y:S04]  /*30d40*/  @P0 LDG.E.U16 R26, [R4.64] ;  /* 0x00000004041a0981 */ /* 0x0000a8000c1e1500 */
[----:B---3--:R-:W-:Y:S01]  /*30d50*/  STL [R1+0x4db4], R27 ;  /* 0x004db41b01007387 */ /* 0x008fe20000100800 */
[----:B------:R1:W-:Y:S02]  /*30d60*/  STL [R1+0x1b4], R12 ;  /* 0x0001b40c01007387 */ /* 0x0003e40000100800 */
[----:B------:R-:W3:Y:S01]  /*30d70*/  LDL R2, [R1+0xc38] ;  /* 0x000c380001027983 */ /* 0x000ee20000100800 */
[----:B-1----:R-:W3:Y:S01]  /*30d80*/  LDL R12, [R1+0xc34] ;  /* 0x000c3400010c7983 */ /* 0x002ee20000100800 */
[C---:B------:R-:W-:Y:S02]  /*30d90*/  ISETP.GT.AND P1, PT, R3.reuse, 0xf2, PT ;  /* 0x000000f20300780c */ /* 0x040fe40003f24270 */
[----:B------:R-:W-:-:S02]  /*30da0*/  ISETP.GT.AND P0, PT, R3, 0xf9, PT ;  /* 0x000000f90300780c */ /* 0x000fc40003f04270 */
[----:B------:R-:W-:-:S09]  /*30db0*/  PRMT R25, RZ, 0x7610, R25 ;  /* 0x00007610ff197816 */ /* 0x000fd20000000019 */
[----:B0-----:R-:W-:Y:S02]  /*30dc0*/  @P1 IMAD.MOV.U32 R4, RZ, RZ, R8 ;  /* 0x000000ffff041224 */ /* 0x001fe400078e0008 */
[----:B------:R-:W-:Y:S02]  /*30dd0*/  @P1 IMAD.MOV.U32 R5, RZ, RZ, R9 ;  /* 0x000000ffff051224 */ /* 0x000fe400078e0009 */
[----:B----4-:R-:W-:Y:S02]  /*30de0*/  @P0 IMAD.MOV.U32 R8, RZ, RZ, R6 ;  /* 0x000000ffff080224 */ /* 0x010fe400078e0006 */
[----:B------:R-:W-:Y:S01]  /*30df0*/  @P0 IMAD.MOV.U32 R9, RZ, RZ, R7 ;  /* 0x000000ffff090224 */ /* 0x000fe200078e0007 */
[----:B------:R0:W4:Y:S02]  /*30e00*/  @P1 LDG.E.U16 R25, [R4.64] ;  /* 0x0000000404191981 */ /* 0x000124000c1e1500 */
[----:B0-----:R-:W-:Y:S02]  /*30e10*/  PRMT R5, RZ, 0x7610, R5 ;  /* 0x00007610ff057816 */ /* 0x001fe40000000005 */
[----:B------:R-:W-:Y:S01]  /*30e20*/  PRMT R4, RZ, 0x7610, R4 ;  /* 0x00007610ff047816 */ /* 0x000fe20000000004 */
[----:B--2---:R-:W-:Y:S04]  /*30e30*/  STL [R1+0x4db8], R26 ;  /* 0x004db81a01007387 */ /* 0x004fe80000100800 */
[----:B------:R3:W2:Y:S01]  /*30e40*/  @P0 LDG.E.U16 R5, [R8.64] ;  /* 0x0000000408050981 */ /* 0x0006a2000c1e1500 */
[----:B------:R0:W-:Y:S02]  /*30e50*/  STL [R1+0x1b0], R11 ;  /* 0x0001b00b01007387 */ /* 0x0001e40000100800 */
[----:B------:R-:W2:Y:S01]  /*30e60*/  LDL R10, [R1+0xca8] ;  /* 0x000ca800010a7983 */ /* 0x000ea20000100800 */
[----:B0-----:R-:W2:Y:S01]  /*30e70*/  LDL R11, [R1+0xca4] ;  /* 0x000ca400010b7983 */ /* 0x001ea20000100800 */
[----:B---3--:R-:W-:-:S02]  /*30e80*/  @P0 IMAD.MOV.U32 R8, RZ, RZ, R2 ;  /* 0x000000ffff080224 */ /* 0x008fc400078e0002 */
[----:B------:R-:W-:-:S05]  /*30e90*/  @P0 IMAD.MOV.U32 R9, RZ, RZ, R12 ;  /* 0x000000ffff090224 */ /* 0x000fca00078e000c */
[----:B------:R0:W3:Y:S04]  /*30ea0*/  @P0 LDG.E.U16 R4, [R8.64] ;  /* 0x0000000408040981 */ /* 0x0000e8000c1e1500 */
[----:B----4-:R-:W-:Y:S01]  /*30eb0*/  STL [R1+0x4d8c], R25 ;  /* 0x004d8c1901007387 */ /* 0x010fe20000100800 */
[----:B------:R-:W4:Y:S02]  /*30ec0*/  LDL R7, [R1+0xc9c] ;  /* 0x000c9c0001077983 */ /* 0x000f240000100800 */
[----:B------:R-:W4:Y:S01]  /*30ed0*/  LDL R6, [R1+0xca0] ;  /* 0x000ca00001067983 */ /* 0x000f220000100800 */
[----:B------:R-:W-:Y:S01]  /*30ee0*/  PRMT R24, RZ, 0x7610, R24 ;  /* 0x00007610ff187816 */ /* 0x000fe20000000018 */
[----:B--2---:R-:W-:Y:S01]  /*30ef0*/  STL [R1+0x4dbc], R5 ;  /* 0x004dbc0501007387 */ /* 0x004fe20000100800 */
[----:B------:R-:W2:Y:S02]  /*30f00*/  LDL R12, [R1+0xc94] ;  /* 0x000c9400010c7983 */ /* 0x000ea40000100800 */
[----:B------:R-:W2:Y:S02]  /*30f10*/  LDL R2, [R1+0xc98] ;  /* 0x000c980001027983 */ /* 0x000ea40000100800 */
[----:B0-----:R-:W-:-:S02]  /*30f20*/  @P1 IMAD.MOV.U32 R8, RZ, RZ, R10 ;  /* 0x000000ffff081224 */ /* 0x001fc400078e000a */
[----:B------:R-:W-:-:S05]  /*30f30*/  @P1 IMAD.MOV.U32 R9, RZ, RZ, R11 ;  /* 0x000000ffff091224 */ /* 0x000fca00078e000b */
[----:B------:R4:W2:Y:S04]  /*30f40*/  @P1 LDG.E.U16 R24, [R8.64] ;  /* 0x0000000408181981 */ /* 0x0008a8000c1e1500 */
[----:B---3--:R0:W-:Y:S01]  /*30f50*/  STL [R1+0x4dc0], R4 ;  /* 0x004dc00401007387 */ /* 0x0081e20000100800 */
[----:B------:R-:W3:Y:S02]  /*30f60*/  LDL R11, [R1+0xc8c] ;  /* 0x000c8c00010b7983 */ /* 0x000ee40000100800 */
[----:B------:R-:W3:Y:S01]  /*30f70*/  LDL R10, [R1+0xc90] ;  /* 0x000c9000010a7983 */ /* 0x000ee20000100800 */
[----:B------:R-:W-:Y:S02]  /*30f80*/  ISETP.GT.AND P0, PT, R3, 0xf3, PT ;  /* 0x000000f30300780c */ /* 0x000fe40003f04270 */
[----:B------:R-:W-:-:S02]  /*30f90*/  PRMT R23, RZ, 0x7610, R23 ;  /* 0x00007610ff177816 */ /* 0x000fc40000000017 */
[----:B------:R-:W-:Y:S02]  /*30fa0*/  ISETP.GT.AND P1, PT, R3, 0xf4, PT ;  /* 0x000000f40300780c */ /* 0x000fe40003f24270 */
[----:B------:R-:W-:-:S07]  /*30fb0*/  PRMT R22, RZ, 0x7610, R22 ;  /* 0x00007610ff167816 */ /* 0x000fce0000000016 */
[----:B----4-:R-:W-:Y:S02]  /*30fc0*/  @P0 IMAD.MOV.U32 R9, RZ, RZ, R7 ;  /* 0x000000ffff090224 */ /* 0x010fe400078e0007 */
[----:B------:R-:W-:-:S05]  /*30fd0*/  @P0 IMAD.MOV.U32 R8, RZ, RZ, R6 ;  /* 0x000000ffff080224 */ /* 0x000fca00078e0006 */
[----:B------:R2:W4:Y:S01]  /*30fe0*/  @P0 LDG.E.U16 R23, [R8.64] ;  /* 0x0000000408170981 */ /* 0x000522000c1e1500 */
[----:B------:R-:W-:Y:S01]  /*30ff0*/  PRMT R20, RZ, 0x7610, R20 ;  /* 0x00007610ff147816 */ /* 0x000fe20000000014 */
[----:B--2---:R-:W-:Y:S02]  /*31000*/  @P0 IMAD.MOV.U32 R9, RZ, RZ, R12 ;  /* 0x000000ffff090224 */ /* 0x004fe400078e000c */
[----:B------:R-:W-:-:S05]  /*31010*/  @P0 IMAD.MOV.U32 R8, RZ, RZ, R2 ;  /* 0x000000ffff080224 */ /* 0x000fca00078e0002 */
[----:B------:R3:W2:Y:S04]  /*31020*/  @P0 LDG.E.U16 R22, [R8.64] ;  /* 0x0000000408160981 */ /* 0x0006a8000c1e1500 */
[----:B------:R-:W-:Y:S01]  /*31030*/  STL [R1+0x4d90], R24 ;  /* 0x004d901801007387 */ /* 0x000fe20000100800 */
[----:B------:R-:W2:Y:S02]  /*31040*/  LDL R7, [R1+0xc84] ;  /* 0x000c840001077983 */ /* 0x000ea40000100800 */
[----:B------:R-:W2:Y:S02]  /*31050*/  LDL R6, [R1+0xc88] ;  /* 0x000c880001067983 */ /* 0x000ea40000100800 */
[----:B---3--:R-:W-:Y:S02]  /*31060*/  @P1 IMAD.MOV.U32 R9, RZ, RZ, R11 ;  /* 0x000000ffff091224 */ /* 0x008fe400078e000b */
[----:B------:R-:W-:-:S05]  /*31070*/  @P1 IMAD.MOV.U32 R8, RZ, RZ, R10 ;  /* 0x000000ffff081224 */ /* 0x000fca00078e000a */
[----:B------:R1:W3:Y:S04]  /*31080*/  @P1 LDG.E.U16 R20, [R8.64] ;  /* 0x0000000408141981 */ /* 0x0002e8000c1e1500 */
[----:B----4-:R-:W-:Y:S01]  /*31090*/  STL [R1+0x4d64], R23 ;  /* 0x004d641701007387 */ /* 0x010fe20000100800 */
[----:B0-----:R-:W4:Y:S02]  /*310a0*/  LDL R4, [R1+0xc7c] ;  /* 0x000c7c0001047983 */ /* 0x001f240000100800 */
[----:B------:R-:W4:Y:S01]  /*310b0*/  LDL R2, [R1+0xc80] ;  /* 0x000c800001027983 */ /* 0x000f220000100800 */
[----:B--2---:R-:W-:Y:S01]  /*310c0*/  STL [R1+0x4d68], R22 ;  /* 0x004d681601007387 */ /* 0x004fe20000100800 */
[----:B------:R-:W2:Y:S02]  /*310d0*/  LDL R11, [R1+0xc2c] ;  /* 0x000c2c00010b7983 */ /* 0x000ea40000100800 */
[----:B------:R-:W2:Y:S02]  /*310e0*/  LDL R10, [R1+0xc30] ;  /* 0x000c3000010a7983 */ /* 0x000ea40000100800 */
[----:B-1----:R-:W-:-:S02]  /*310f0*/  @P1 IMAD.MOV.U32 R9, RZ, RZ, R7 ;  /* 0x000000ffff091224 */ /* 0x002fc400078e0007 */
[----:B------:R-:W-:Y:S01]  /*31100*/  @P1 IMAD.MOV.U32 R8, RZ, RZ, R6 ;  /* 0x000000ffff081224 */ /* 0x000fe200078e0006 */
[----:B---3--:R0:W-:Y:S01]  /*31110*/  STL [R1+0x4d54], R20 ;  /* 0x004d541401007387 */ /* 0x0081e20000100800 */
[----:B------:R-:W3:Y:S02]  /*31120*/  LDL R13, [R1+0xc24] ;  /* 0x000c2400010d7983 */ /* 0x000ee40000100800 */
[----:B------:R-:W3:Y:S02]  /*31130*/  LDL R12, [R1+0xc28] ;  /* 0x000c2800010c7983 */ /* 0x000ee40000100800 */
[----:B------:R-:W3:Y:S01]  /*31140*/  LDL R7, [R1+0xc74] ;  /* 0x000c740001077983 */ /* 0x000ee20000100800 */
[----:B------:R-:W3:Y:S01]  /*31150*/  LDL R6, [R1+0xc78] ;  /* 0x000c780001067983 */ /* 0x000ee20000100800 */
[----:B------:R-:W-:Y:S02]  /*31160*/  PRMT R18, RZ, 0x7610, R18 ;  /* 0x00007610ff127816 */ /* 0x000fe40000000012 */
[----:B------:R-:W-:-:S04]  /*31170*/  ISETP.GT.AND P0, PT, R3, 0xf5, PT ;  /* 0x000000f50300780c */ /* 0x000fc80003f04270 */
[----:B------:R4:W3:Y:S01]  /*31180*/  @P1 LDG.E.U16 R18, [R8.64] ;  /* 0x0000000408121981 */ /* 0x0008e2000c1e1500 */
[----:B------:R-:W-:Y:S02]  /*31190*/  ISETP.GT.AND P1, PT, R3, 0xfa, PT ;  /* 0x000000fa0300780c */ /* 0x000fe40003f24270 */
[----:B------:R-:W-:-:S06]  /*311a0*/  PRMT R16, RZ, 0x7610, R16 ;  /* 0x00007610ff107816 */ /* 0x000fcc0000000010 */
[----:B----4-:R-:W-:Y:S02]  /*311b0*/  @P0 IMAD.MOV.U32 R8, RZ, RZ, R2 ;  /* 0x000000ffff080224 */ /* 0x010fe400078e0002 */
[----:B------:R-:W-:-:S05]  /*311c0*/  @P0 IMAD.MOV.U32 R9, RZ, RZ, R4 ;  /* 0x000000ffff090224 */ /* 0x000fca00078e0004 */
[----:B------:R1:W4:Y:S02]  /*311d0*/  @P0 LDG.E.U16 R16, [R8.64] ;  /* 0x0000000408100981 */ /* 0x000324000c1e1500 */
[----:B-1----:R-:W-:Y:S02]  /*311e0*/  PRMT R8, RZ, 0x7610, R8 ;  /* 0x00007610ff087816 */ /* 0x002fe40000000008 */
[----:B------:R-:W-:-:S04]  /*311f0*/  PRMT R9, RZ, 0x7610, R9 ;  /* 0x00007610ff097816 */ /* 0x000fc80000000009 */
[----:B--2---:R3:W2:Y:S02]  /*31200*/  @P1 LDG.E.U16 R8, [R10.64] ;  /* 0x000000040a081981 */ /* 0x0046a4000c1e1500 */
[----:B---3--:R-:W-:Y:S02]  /*31210*/  @P1 IMAD.MOV.U32 R11, RZ, RZ, R13 ;  /* 0x000000ffff0b1224 */ /* 0x008fe400078e000d */
[----:B------:R-:W-:Y:S02]  /*31220*/  @P1 IMAD.MOV.U32 R10, RZ, RZ, R12 ;  /* 0x000000ffff0a1224 */ /* 0x000fe400078e000c */
[----:B------:R-:W-:Y:S02]  /*31230*/  @P0 IMAD.MOV.U32 R13, RZ, RZ, R7 ;  /* 0x000000ffff0d0224 */ /* 0x000fe400078e0007 */
[----:B------:R-:W-:Y:S01]  /*31240*/  @P0 IMAD.MOV.U32 R12, RZ, RZ, R6 ;  /* 0x000000ffff0c0224 */ /* 0x000fe200078e0006 */
[----:B------:R1:W3:Y:S02]  /*31250*/  @P1 LDG.E.U16 R9, [R10.64] ;  /* 0x000000040a091981 */ /* 0x0002e4000c1e1500 */
[----:B-1----:R-:W-:-:S06]  /*31260*/  PRMT R10, RZ, 0x7610, R10 ;  /* 0x00007610ff0a7816 */ /* 0x002fcc000000000a */
[----:B------:R-:W3:Y:S04]  /*31270*/  @P0 LDG.E.U16 R10, [R12.64] ;  /* 0x000000040c0a0981 */ /* 0x000ee8000c1e1500 */
[----:B------:R-:W-:Y:S01]  /*31280*/  STL [R1+0x4d58], R18 ;  /* 0x004d581201007387 */ /* 0x000fe20000100800 */
[----:B------:R-:W3:Y:S02]  /*31290*/  LDL R4, [R1+0xc6c] ;  /* 0x000c6c0001047983 */ /* 0x000ee40000100800 */
[----:B------:R-:W3:Y:S02]  /*312a0*/  LDL R2, [R1+0xc70] ;  /* 0x000c700001027983 */ /* 0x000ee40000100800 */
[----:B----4-:R-:W-:Y:S01]  /*312b0*/  STL [R1+0x4d38], R16 ;  /* 0x004d381001007387 */ /* 0x010fe20000100800 */
[----:B--2---:R-:W-:Y:S01]  /*312c0*/  STL [R1+0x4d94], R8 ;  /* 0x004d940801007387 */ /* 0x004fe20000100800 */
[----:B------:R-:W-:-:S02]  /*312d0*/  ISETP.GT.AND P1, PT, R3, 0xf6, PT ;  /* 0x000000f60300780c */ /* 0x000fc40003f24270 */
[----:B------:R-:W-:Y:S01]  /*312e0*/  PRMT R0, RZ, 0x7610, R0 ;  /* 0x00007610ff007816 */ /* 0x000fe20000000000 */
[----:B---3--:R1:W-:Y:S04]  /*312f0*/  STL [R1+0x4d98], R9 ;  /* 0x004d980901007387 */ /* 0x0083e80000100800 */
[----:B------:R2:W-:Y:S01]  /*31300*/  STL [R1+0x4d3c], R10 ;  /* 0x004d3c0a01007387 */ /* 0x0005e20000100800 */
[----:B0-----:R-:W3:Y:S02]  /*31310*/  LDL R20, [R1+0xc64] ;  /* 0x000c640001147983 */ /* 0x001ee40000100800 */
[----:B------:R-:W4:Y:S03]  /*31320*/  LDL R14, [R1+0xc68] ;  /* 0x000c6800010e7983 */ /* 0x000f260000100800 */
[----:B------:R-:W-:-:S02]  /*31330*/  @P1 IMAD.MOV.U32 R12, RZ, RZ, R2 ;  /* 0x000000ffff0c1224 */ /* 0x000fc400078e0002 */
[----:B------:R-:W-:Y:S01]  /*31340*/  @P1 IMAD.MOV.U32 R13, RZ, RZ, R4 ;  /* 0x000000ffff0d1224 */ /* 0x000fe200078e0004 */
[----:B-1----:R-:W4:Y:S04]  /*31350*/  LDL R9, [R1+0xc5c] ;  /* 0x000c5c0001097983 */ /* 0x002f280000100800 */
[----:B------:R-:W4:Y:S04]  /*31360*/  LDL R4, [R1+0xc60] ;  /* 0x000c600001047983 */ /* 0x000f280000100800 */
[----:B------:R3:W4:Y:S04]  /*31370*/  @P1 LDG.E.U16 R0, [R12.64] ;  /* 0x000000040c001981 */ /* 0x000728000c1e1500 */
[----:B------:R-:W4:Y:S04]  /*31380*/  LDL R16, [R1+0xc54] ;  /* 0x000c540001107983 */ /* 0x000f280000100800 */
[----:B------:R-:W4:Y:S04]  /*31390*/  LDL R6, [R1+0xc58] ;  /* 0x000c580001067983 */ /* 0x000f280000100800 */
[----:B------:R-:W4:Y:S04]  /*313a0*/  LDL R7, [R1+0xc1c] ;  /* 0x000c1c0001077983 */ /* 0x000f280000100800 */
[----:B------:R-:W4:Y:S01]  /*313b0*/  LDL R2, [R1+0xc20] ;  /* 0x000c200001027983 */ /* 0x000f220000100800 */
[----:B--2---:R-:W-:-:S02]  /*313c0*/  PRMT R10, RZ, 0x7610, R10 ;  /* 0x00007610ff0a7816 */ /* 0x004fc4000000000a */
[----:B------:R-:W-:Y:S02]  /*313d0*/  ISETP.GT.AND P0, PT, R3, 0xf7, PT ;  /* 0x000000f70300780c */ /* 0x000fe40003f04270 */
[----:B------:R-:W-:Y:S02]  /*313e0*/  PRMT R18, RZ, 0x7610, R18 ;  /* 0x00007610ff127816 */ /* 0x000fe40000000012 */
[----:B------:R-:W-:Y:S01]  /*313f0*/  PRMT R15, RZ, 0x7610, R15 ;  /* 0x00007610ff0f7816 */ /* 0x000fe2000000000f */
[----:B---3--:R-:W-:Y:S02]  /*31400*/  @P1 IMAD.MOV.U32 R13, RZ, RZ, R20 ;  /* 0x000000ffff0d1224 */ /* 0x008fe400078e0014 */
[----:B----4-:R-:W-:-:S05]  /*31410*/  @P1 IMAD.MOV.U32 R12, RZ, RZ, R14 ;  /* 0x000000ffff0c1224 */ /* 0x010fca00078e000e */
[----:B------:R0:W2:Y:S04]  /*31420*/  @P1 LDG.E.U16 R10, [R12.64] ;  /* 0x000000040c0a1981 */ /* 0x0000a8000c1e1500 */
[----:B------:R-:W-:Y:S01]  /*31430*/  STL [R1+0x4c20], R0 ;  /* 0x004c200001007387 */ /* 0x000fe20000100800 */
[----:B------:R-:W-:Y:S02]  /*31440*/  STL [R1+0x4c24], R0 ;  /* 0x004c240001007387 */ /* 0x000fe40000100800 */
[----:B------:R-:W-:Y:S02]  /*31450*/  STL [R1+0x4c28], R0 ;  /* 0x004c280001007387 */ /* 0x000fe40000100800 */
[----:B------:R-:W-:Y:S01]  /*31460*/  STL [R1+0x4c2c], R0 ;  /* 0x004c2c0001007387 */ /* 0x000fe20000100800 */
[----:B------:R-:W-:Y:S01]  /*31470*/  STL [R1+0x4c34], R0 ;  /* 0x004c340001007387 */ /* 0x000fe20000100800 */
[----:B------:R-:W-:Y:S02]  /*31480*/  STL [R1+0x4c3c], R0 ;  /* 0x004c3c0001007387 */ /* 0x000fe40000100800 */
[----:B------:R-:W-:Y:S02]  /*31490*/  STL [R1+0x4c44], R0 ;  /* 0x004c440001007387 */ /* 0x000fe40000100800 */
[----:B------:R-:W-:Y:S01]  /*314a0*/  STL [R1+0x4c4c], R0 ;  /* 0x004c4c0001007387 */ /* 0x000fe20000100800 */
[----:B------:R-:W-:Y:S01]  /*314b0*/  STL [R1+0x4c54], R0 ;  /* 0x004c540001007387 */ /* 0x000fe20000100800 */
[----:B------:R-:W-:Y:S02]  /*314c0*/  STL [R1+0x4c5c], R0 ;  /* 0x004c5c0001007387 */ /* 0x000fe40000100800 */
[----:B------:R-:W-:Y:S01]  /*314d0*/  STL [R1+0x4c64], R0 ;  /* 0x004c640001007387 */ /* 0x000fe20000100800 */
[----:B------:R-:W-:Y:S01]  /*314e0*/  ISETP.GT.AND P1, PT, R3, 0xfb, PT ;  /* 0x000000fb0300780c */ /* 0x000fe20003f24270 */
[----:B------:R-:W-:Y:S01]  /*314f0*/  STL [R1+0x4c6c], R0 ;  /* 0x004c6c0001007387 */ /* 0x000fe20000100800 */
[----:B0-----:R-:W-:-:S02]  /*31500*/  @P0 IMAD.MOV.U32 R12, RZ, RZ, R4 ;  /* 0x000000ffff0c0224 */ /* 0x001fc400078e0004 */
[----:B------:R-:W-:Y:S02]  /*31510*/  @P0 IMAD.MOV.U32 R13, RZ, RZ, R9 ;  /* 0x000000ffff0d0224 */ /* 0x000fe400078e0009 */
[----:B------:R-:W-:Y:S01]  /*31520*/  STL [R1+0x4c74], R0 ;  /* 0x004c740001007387 */ /* 0x000fe20000100800 */
[----:B------:R-:W-:Y:S01]  /*31530*/  STL [R1+0x4c7c], R0 ;  /* 0x004c7c0001007387 */ /* 0x000fe20000100800 */
[----:B------:R-:W-:Y:S02]  /*31540*/  STL [R1+0x4c84], R0 ;  /* 0x004c840001007387 */ /* 0x000fe40000100800 */
[----:B------:R-:W-:Y:S02]  /*31550*/  STL [R1+0x4c88], R0 ;  /* 0x004c880001007387 */ /* 0x000fe40000100800 */
[----:B------:R-:W-:Y:S01]  /*31560*/  STL [R1+0x4c90], R0 ;  /* 0x004c900001007387 */ /* 0x000fe20000100800 */
[----:B------:R0:W3:Y:S04]  /*31570*/  @P0 LDG.E.U16 R18, [R12.64] ;  /* 0x000000040c120981 */ /* 0x0000e8000c1e1500 */
[----:B------:R-:W-:Y:S01]  /*31580*/  STL [R1+0x4c98], R0 ;  /* 0x004c980001007387 */ /* 0x000fe20000100800 */
[----:B------:R-:W-:Y:S02]  /*31590*/  STL [R1+0x4ca0], R0 ;  /* 0x004ca00001007387 */ /* 0x000fe40000100800 */
[----:B------:R-:W-:Y:S02]  /*315a0*/  STL [R1+0x4ca8], R0 ;  /* 0x004ca80001007387 */ /* 0x000fe40000100800 */
[----:B------:R-:W-:Y:S01]  /*315b0*/  STL [R1+0x4cb0], R0 ;  /* 0x004cb00001007387 */ /* 0x000fe20000100800 */
[----:B------:R-:W-:Y:S01]  /*315c0*/  STL [R1+0x4cb8], R0 ;  /* 0x004cb80001007387 */ /* 0x000fe20000100800 */
[----:B0-----:R-:W-:-:S02]  /*315d0*/  @P0 IMAD.MOV.U32 R12, RZ, RZ, R6 ;  /* 0x000000ffff0c0224 */ /* 0x001fc400078e0006 */
[----:B------:R-:W-:Y:S01]  /*315e0*/  @P0 IMAD.MOV.U32 R13, RZ, RZ, R16 ;  /* 0x000000ffff0d0224 */ /* 0x000fe200078e0010 */
[----:B------:R-:W-:Y:S01]  /*315f0*/  STL [R1+0x4cc0], R0 ;  /* 0x004cc00001007387 */ /* 0x000fe20000100800 */
[----:B------:R-:W-:Y:S01]  /*31600*/  PRMT R11, RZ, 0x7610, R11 ;  /* 0x00007610ff0b7816 */ /* 0x000fe2000000000b */
[----:B------:R-:W-:Y:S02]  /*31610*/  STL [R1+0x4cc8], R0 ;  /* 0x004cc80001007387 */ /* 0x000fe40000100800 */
[----:B------:R0:W4:Y:S01]  /*31620*/  @P0 LDG.E.U16 R15, [R12.64] ;  /* 0x000000040c0f0981 */ /* 0x000122000c1e1500 */
[----:B------:R-:W-:Y:S02]  /*31630*/  STL [R1+0x4cd0], R0 ;  /* 0x004cd00001007387 */ /* 0x000fe40000100800 */
[----:B------:R-:W-:Y:S02]  /*31640*/  STL [R1+0x4cd8], R0 ;  /* 0x004cd80001007387 */ /* 0x000fe40000100800 */
[----:B------:R-:W-:Y:S01]  /*31650*/  STL [R1+0x4ce0], R0 ;  /* 0x004ce00001007387 */ /* 0x000fe20000100800 */
[----:B------:R-:W-:Y:S01]  /*31660*/  STL [R1+0x4ce8], R0 ;  /* 0x004ce80001007387 */ /* 0x000fe20000100800 */
[----:B------:R-:W-:Y:S02]  /*31670*/  STL [R1+0x4cf0], R0 ;  /* 0x004cf00001007387 */ /* 0x000fe40000100800 */
[----:B0-----:R-:W-:-:S02]  /*31680*/  @P1 IMAD.MOV.U32 R12, RZ, RZ, R2 ;  /* 0x000000ffff0c1224 */ /* 0x001fc400078e0002 */
[----:B------:R-:W-:Y:S01]  /*31690*/  @P1 IMAD.MOV.U32 R13, RZ, RZ, R7 ;  /* 0x000000ffff0d1224 */ /* 0x000fe200078e0007 */
[----:B------:R-:W-:Y:S01]  /*316a0*/  STL [R1+0x4d00], R0 ;  /* 0x004d000001007387 */ /* 0x000fe20000100800 */
[----:B------:R-:W3:Y:S02]  /*316b0*/  LDL R14, [R1+0xc14] ;  /* 0x000c1400010e7983 */ /* 0x000ee40000100800 */
[----:B------:R-:W3:Y:S01]  /*316c0*/  LDL R4, [R1+0xc18] ;  /* 0x000c180001047983 */ /* 0x000ee20000100800 */
[----:B------:R0:W3:Y:S04]  /*316d0*/  @P1 LDG.E.U16 R11, [R12.64] ;  /* 0x000000040c0b1981 */ /* 0x0000e8000c1e1500 */
[----:B--2---:R1:W-:Y:S01]  /*316e0*/  STL [R1+0x180], R10 ;  /* 0x0001800a01007387 */ /* 0x0043e20000100800 */
[----:B------:R-:W2:Y:S02]  /*316f0*/  LDL R9, [R1+0xc10] ;  /* 0x000c100001097983 */ /* 0x000ea40000100800 */
[----:B------:R-:W2:Y:S02]  /*31700*/  LDL R6, [R1+0x1bc4] ;  /* 0x001bc40001067983 */ /* 0x000ea40000100800 */
[----:B------:R-:W2:Y:S01]  /*31710*/  LDL R7, [R1+0xc08] ;  /* 0x000c080001077983 */ /* 0x000ea20000100800 */
[----:B------:R-:W2:Y:S04]  /*31720*/  LDL R2, [R1+0x1bcc] ;  /* 0x001bcc0001027983 */ /* 0x000ea80000100800 */
[----:B-1----:R-:W2:Y:S01]  /*31730*/  LDL R10, [R1+0xc0c] ;  /* 0x000c0c00010a7983 */ /* 0x002ea20000100800 */
[----:B------:R-:W-:-:S02]  /*31740*/  ISETP.GT.AND P0, PT, R3, 0xfc, PT ;  /* 0x000000fc0300780c */ /* 0x000fc40003f04270 */
[----:B0-----:R-:W-:Y:S02]  /*31750*/  PRMT R12, RZ, 0x7610, R12 ;  /* 0x00007610ff0c7816 */ /* 0x001fe4000000000c */
[----:B------:R-:W-:Y:S02]  /*31760*/  PRMT R13, RZ, 0x7610, R13 ;  /* 0x00007610ff0d7816 */ /* 0x000fe4000000000d */
[----:B------:R-:W-:Y:S01]  /*31770*/  PRMT R17, RZ, 0x7610, R17 ;  /* 0x00007610ff117816 */ /* 0x000fe20000000011 */
[----:B---3--:R-:W-:Y:S01]  /*31780*/  STL [R1+0x4d6c], R11 ;  /* 0x004d6c0b01007387 */ /* 0x008fe20000100800 */
[----:B----4-:R0:W-:Y:S02]  /*31790*/  STL [R1+0x178], R15 ;  /* 0x0001780f01007387 */ /* 0x0101e40000100800 */
[----:B0-----:R-:W-:Y:S02]  /*317a0*/  @P1 IMAD.MOV.U32 R15, RZ, RZ, R14 ;  /* 0x000000ffff0f1224 */ /* 0x001fe400078e000e */
[----:B------:R-:W-:-:S02]  /*317b0*/  @P1 IMAD.MOV.U32 R14, RZ, RZ, R4 ;  /* 0x000000ffff0e1224 */ /* 0x000fc400078e0004 */
[----:B------:R-:W3:Y:S04]  /*317c0*/  LDL R4, [R1+0xc04] ;  /* 0x000c040001047983 */ /* 0x000ee80000100800 */
[----:B------:R2:W4:Y:S02]  /*317d0*/  @P1 LDG.E.U16 R12, [R14.64] ;  /* 0x000000040e0c1981 */ /* 0x000524000c1e1500 */
[----:B--2---:R-:W-:Y:S02]  /*317e0*/  @P0 IMAD.MOV.U32 R14, RZ, RZ, R9 ;  /* 0x000000ffff0e0224 */ /* 0x004fe400078e0009 */
[----:B------:R-:W-:-:S05]  /*317f0*/  @P0 IMAD.MOV.U32 R15, RZ, RZ, R10 ;  /* 0x000000ffff0f0224 */ /* 0x000fca00078e000a */
[----:B------:R0:W2:Y:S02]  /*31800*/  @P0 LDG.E.U16 R13, [R14.64] ;  /* 0x000000040e0d0981 */ /* 0x0000a4000c1e1500 */
[----:B0-----:R-:W-:Y:S02]  /*31810*/  @P0 IMAD.MOV.U32 R14, RZ, RZ, R6 ;  /* 0x000000ffff0e0224 */ /* 0x001fe400078e0006 */
[----:B------:R-:W-:-:S05]  /*31820*/  @P0 IMAD.MOV.U32 R15, RZ, RZ, R7 ;  /* 0x000000ffff0f0224 */ /* 0x000fca00078e0007 */
[----:B------:R0:W2:Y:S01]  /*31830*/  @P0 LDG.E.U16 R17, [R14.64] ;  /* 0x000000040e110981 */ /* 0x0000a2000c1e1500 */
[----:B------:R-:W-:-:S03]  /*31840*/  ISETP.GT.AND P1, PT, R3, 0xfd, PT ;  /* 0x000000fd0300780c */ /* 0x000fc60003f24270 */
[----:B----4-:R1:W-:Y:S01]  /*31850*/  STL [R1+0x4d70], R12 ;  /* 0x004d700c01007387 */ /* 0x0103e20000100800 */
[----:B------:R4:W-:Y:S02]  /*31860*/  STL [R1+0x17c], R18 ;  /* 0x00017c1201007387 */ /* 0x0009e40000100800 */
[----:B------:R-:W2:Y:S01]  /*31870*/  LDL R16, [R1+0x1bd0] ;  /* 0x001bd00001107983 */ /* 0x000ea20000100800 */
[----:B-1----:R-:W2:Y:S04]  /*31880*/  LDL R12, [R1+0x1bdc] ;  /* 0x001bdc00010c7983 */ /* 0x002ea80000100800 */
[----:B----4-:R-:W4:Y:S02]  /*31890*/  LDL R18, [R1+0x1bc8] ;  /* 0x001bc80001127983 */ /* 0x010f240000100800 */
[----:B0-----:R-:W-:-:S02]  /*318a0*/  @P1 IMAD.MOV.U32 R14, RZ, RZ, R2 ;  /* 0x000000ffff0e1224 */ /* 0x001fc400078e0002 */
[----:B---3--:R-:W-:Y:S01]  /*318b0*/  @P1 IMAD.MOV.U32 R15, RZ, RZ, R4 ;  /* 0x000000ffff0f1224 */ /* 0x008fe200078e0004 */
[----:B--2---:R0:W-:Y:S01]  /*318c0*/  STL [R1+0x4d5c], R13 ;  /* 0x004d5c0d01007387 */ /* 0x0041e20000100800 */
[----:B------:R-:W2:Y:S02]  /*318d0*/  LDL R10, [R1+0x1bd8] ;  /* 0x001bd800010a7983 */ /* 0x000ea40000100800 */
[----:B------:R-:W3:Y:S01]  /*318e0*/  LDL R9, [R1+0x1be4] ;  /* 0x001be40001097983 */ /* 0x000ee20000100800 */
[----:B0-----:R-:W2:Y:S04]  /*318f0*/  LDL R13, [R1+0xc00] ;  /* 0x000c0000010d7983 */ /* 0x001ea80000100800 */
[----:B------:R-:W-:Y:S01]  /*31900*/  STL [R1+0x4d60], R17 ;  /* 0x004d601101007387 */ /* 0x000fe20000100800 */
[----:B------:R-:W3:Y:S02]  /*31910*/  LDL R7, [R1+0x1be0] ;  /* 0x001be00001077983 */ /* 0x000ee40000100800 */
[----:B------:R-:W3:Y:S02]  /*31920*/  LDL R6, [R1+0x1bec] ;  /* 0x001bec0001067983 */ /* 0x000ee40000100800 */
[----:B------:R-:W3:Y:S01]  /*31930*/  LDL R4, [R1+0x1be8] ;  /* 0x001be80001047983 */ /* 0x000ee20000100800 */
[----:B------:R-:W3:Y:S01]  /*31940*/  LDL R2, [R1+0x20e0] ;  /* 0x0020e00001027983 */ /* 0x000ee20000100800 */
[----:B------:R-:W-:-:S02]  /*31950*/  PRMT R19, RZ, 0x7610, R19 ;  /* 0x00007610ff137816 */ /* 0x000fc40000000013 */
[----:B------:R-:W-:Y:S02]  /*31960*/  ISETP.GT.AND P0, PT, R3, 0xfe, PT ;  /* 0x000000fe0300780c */ /* 0x000fe40003f04270 */
[----:B------:R-:W-:Y:S02]  /*31970*/  PRMT R21, RZ, 0x7610, R21 ;  /* 0x00007610ff157816 */ /* 0x000fe40000000015 */
[----:B------:R0:W3:Y:S01]  /*31980*/  @P1 LDG.E.U16 R19, [R14.64] ;  /* 0x000000040e131981 */ /* 0x0000e2000c1e1500 */
[----:B------:R-:W-:Y:S02]  /*31990*/  PRMT R11, RZ, 0x7610, R11 ;  /* 0x00007610ff0b7816 */ /* 0x000fe4000000000b */
[----:B------:R-:W-:Y:S02]  /*319a0*/  PRMT R8, RZ, 0x7610, R8 ;  /* 0x00007610ff087816 */ /* 0x000fe40000000008 */
[----:B------:R-:W-:Y:S01]  /*319b0*/  PRMT R5, RZ, 0x7610, R5 ;  /* 0x00007610ff057816 */ /* 0x000fe20000000005 */
[----:B0-----:R-:W-:-:S02]  /*319c0*/  @P1 IMAD.MOV.U32 R14, RZ, RZ, R16 ;  /* 0x000000ffff0e1224 */ /* 0x001fc400078e0010 */
[----:B----4-:R-:W-:-:S05]  /*319d0*/  @P1 IMAD.MOV.U32 R15, RZ, RZ, R18 ;  /* 0x000000ffff0f1224 */ /* 0x010fca00078e0012 */
[----:B------:R0:W4:Y:S01]  /*319e0*/  @P1 LDG.E.U16 R21, [R14.64] ;  /* 0x000000040e151981 */ /* 0x000122000c1e1500 */
[----:B------:R-:W-:Y:S01]  /*319f0*/  ISETP.GT.AND P1, PT, R3, 0xff, PT ;  /* 0x000000ff0300780c */ /* 0x000fe20003f24270 */
[----:B0-----:R-:W-:Y:S01]  /*31a00*/  @P0 IMAD.MOV.U32 R14, RZ, RZ, R12 ;  /* 0x000000ffff0e0224 */ /* 0x001fe200078e000c */
[----:B------:R-:W-:Y:S01]  /*31a10*/  PRMT R0, RZ, 0x7610, R0 ;  /* 0x00007610ff007816 */ /* 0x000fe20000000000 */
[----:B--2---:R-:W-:-:S05]  /*31a20*/  @P0 IMAD.MOV.U32 R15, RZ, RZ, R13 ;  /* 0x000000ffff0f0224 */ /* 0x004fca00078e000d */
[----:B------:R3:W2:Y:S02]  /*31a30*/  @P0 LDG.E.U16 R11, [R14.64] ;  /* 0x000000040e0b0981 */ /* 0x0006a4000c1e1500 */
[----:B---3--:R-:W-:Y:S02]  /*31a40*/  @P0 IMAD.MOV.U32 R14, RZ, RZ, R9 ;  /* 0x000000ffff0e0224 */ /* 0x008fe400078e0009 */
[----:B------:R-:W-:-:S05]  /*31a50*/  @P0 IMAD.MOV.U32 R15, RZ, RZ, R10 ;  /* 0x000000ffff0f0224 */ /* 0x000fca00078e000a */
[----:B------:R0:W3:Y:S02]  /*31a60*/  @P0 LDG.E.U16 R8, [R14.64] ;  /* 0x000000040e080981 */ /* 0x0000e4000c1e1500 */
[----:B0-----:R-:W-:Y:S02]  /*31a70*/  @P1 IMAD.MOV.U32 R14, RZ, RZ, R6 ;  /* 0x000000ffff0e1224 */ /* 0x001fe400078e0006 */
[----:B------:R-:W-:-:S05]  /*31a80*/  @P1 IMAD.MOV.U32 R15, RZ, RZ, R7 ;  /* 0x000000ffff0f1224 */ /* 0x000fca00078e0007 */
[----:B------:R0:W3:Y:S02]  /*31a90*/  @P1 LDG.E.U16 R5, [R14.64] ;  /* 0x000000040e051981 */ /* 0x0000e4000c1e1500 */
[----:B0-----:R-:W-:Y:S02]  /*31aa0*/  @P1 IMAD.MOV.U32 R14, RZ, RZ, R2 ;  /* 0x000000ffff0e1224 */ /* 0x001fe400078e0002 */
[----:B------:R-:W-:-:S05]  /*31ab0*/  @P1 IMAD.MOV.U32 R15, RZ, RZ, R4 ;  /* 0x000000ffff0f1224 */ /* 0x000fca00078e0004 */
[----:B------:R-:W3:Y:S04]  /*31ac0*/  @P1 LDG.E.U16 R0, [R14.64] ;  /* 0x000000040e001981 */ /* 0x000ee8000c1e1500 */
[----:B------:R-:W-:Y:S04]  /*31ad0*/  STL [R1+0x4d40], R19 ;  /* 0x004d401301007387 */ /* 0x000fe80000100800 */
[----:B------:R-:W0:Y:S04]  /*31ae0*/  S2R R2, SR_TID.X ;  /* 0x0000000000027919 */ /* 0x000e280000002100 */
[----:B------:R-:W1:Y:S04]  /*31af0*/  S2R R29, SR_TID.X ;  /* 0x00000000001d7919 */ /* 0x000e680000002100 */
[----:B----4-:R-:W-:Y:S01]  /*31b00*/  STL [R1+0x4d44], R21 ;  /* 0x004d441501007387 */ /* 0x010fe20000100800 */
        /* <DEDUP_REMOVED lines=19> */
[----:B------:R-:W-:Y:S04]  /*31c40*/  STL [R1+0x4ce4], R15 ;  /* 0x004ce40f01007387 */ /* 0x000fe80000100800 */
[----:B------:R-:W-:Y:S06]  /*31c50*/  BAR.SYNC.DEFER_BLOCKING 0x0 ;  /* 0x0000000000007b1d */ /* 0x000fec0000010000 */
[----:B--2---:R-:W-:Y:S01]  /*31c60*/  STL [R1+0x154], R11 ;  /* 0x0001540b01007387 */ /* 0x004fe20000100800 */
[----:B------:R-:W-:Y:S02]  /*31c70*/  STL [R1+0x4cec], R15 ;  /* 0x004cec0f01007387 */ /* 0x000fe40000100800 */
[----:B------:R-:W-:Y:S01]  /*31c80*/  STL [R1+0x4cf4], R15 ;  /* 0x004cf40f01007387 */ /* 0x000fe20000100800 */
[----:B---3--:R-:W-:Y:S01]  /*31c90*/  STL [R1+0x148], R8 ;  /* 0x0001480801007387 */ /* 0x008fe20000100800 */
[----:B------:R-:W-:Y:S03]  /*31ca0*/  STL [R1+0x4c38], R14 ;  /* 0x004c380e01007387 */ /* 0x000fe60000100800 */
[----:B------:R2:W-:Y:S01]  /*31cb0*/  STL [R1+0x13c], R0 ;  /* 0x00013c0001007387 */ /* 0x0005e20000100800 */
[----:B------:R-:W-:Y:S02]  /*31cc0*/  STL [R1+0x140], R5 ;  /* 0x0001400501007387 */ /* 0x000fe40000100800 */
[----:B0-----:R0:W-:Y:S02]  /*31cd0*/  STL [R1+0x4dc4], R2 ;  /* 0x004dc40201007387 */ /* 0x0011e40000100800 */
[----:B------:R-:W-:Y:S01]  /*31ce0*/  STL [R1+0x4c40], R14 ;  /* 0x004c400e01007387 */ /* 0x000fe20000100800 */
[----:B------:R-:W-:Y:S01]  /*31cf0*/  STL [R1+0x4cf8], R14 ;  /* 0x004cf80e01007387 */ /* 0x000fe20000100800 */
[----:B--2---:R-:W-:-:S03]  /*31d00*/  LOP3.LUT R0, R2, 0x7f, RZ, 0xc0, !PT ;  /* 0x0000007f02007812 */ /* 0x004fc600078ec0ff */
[----:B0-----:R-:W2:Y:S01]  /*31d10*/  LDL.LU R2, [R1+0xb38] ;  /* 0x000b380001027983 */ /* 0x001ea20000300800 */
[----:B-1----:R-:W-:-:S04]  /*31d20*/  LOP3.LUT R29, R29, 0x7f, RZ, 0xc0, !PT ;  /* 0x0000007f1d1d7812 */ /* 0x002fc800078ec0ff */
[----:B------:R-:W-:-:S04]  /*31d30*/  LOP3.LUT R4, R29, 0x80, RZ, 0xfc, !PT ;  /* 0x000000801d047812 */ /* 0x000fc800078efcff */
[-C--:B------:R-:W-:Y:S01]  /*31d40*/  ISETP.GE.AND P1, PT, R4, R3.reuse, PT ;  /* 0x000000030400720c */ /* 0x080fe20003f26270 */
[----:B--2---:R0:W-:Y:S04]  /*31d50*/  STL [R1+0x4df4], R2 ;  /* 0x004df40201007387 */ /* 0x0041e80000100800 */
[----:B0-----:R-:W2:Y:S01]  /*31d60*/  LDL.LU R2, [R1+0xb80] ;  /* 0x000b800001027983 */ /* 0x001ea20000300800 */
[----:B------:R-:W3:Y:S02]  /*31d70*/  LDL.LU R15, [R1+0xaf4] ;  /* 0x000af400010f7983 */ /* 0x000ee40000300800 */
[----:B------:R-:W4:Y:S02]  /*31d80*/  LDL.LU R21, [R1+0xaf0] ;  /* 0x000af00001157983 */ /* 0x000f240000300800 */
[----:B------:R-:W3:Y:S01]  /*31d90*/  LDL.LU R19, [R1+0xaac] ;  /* 0x000aac0001137983 */ /* 0x000ee20000300800 */
[----:B------:R-:W3:Y:S01]  /*31da0*/  LDL.LU R17, [R1+0xaa8] ;  /* 0x000aa80001117983 */ /* 0x000ee20000300800 */
[----:B------:R-:W3:Y:S02]  /*31db0*/  LDL.LU R13, [R1+0xa64] ;  /* 0x000a6400010d7983 */ /* 0x000ee40000300800 */
[----:B------:R-:W3:Y:S02]  /*31dc0*/  LDL.LU R12, [R1+0xa60] ;  /* 0x000a6000010c7983 */ /* 0x000ee40000300800 */
        /* <DEDUP_REMOVED lines=18> */
[----:B------:R-:W3:Y:S01]  /*31ef0*/  LDL.LU R29, [R1+0x79c] ;  /* 0x00079c00011d7983 */ /* 0x000ee20000300800 */
[C---:B------:R-:W-:Y:S01]  /*31f00*/  ISETP.GE.AND P0, PT, R0.reuse, R3, PT ;  /* 0x000000030000720c */ /* 0x040fe20003f06270 */
[----:B------:R-:W-:Y:S01]  /*31f10*/  IMAD.SHL.U32 R14, R0, 0x2, RZ ;  /* 0x00000002000e7824 */ /* 0x000fe200078e00ff */
[----:B------:R0:W-:Y:S04]  /*31f20*/  STL [R1+0x4d9c], R0 ;  /* 0x004d9c0001007387 */ /* 0x0001e80000100800 */
[----:B0-----:R-:W3:Y:S01]  /*31f30*/  LDL.LU R0, [R1+0xb3c] ;  /* 0x000b3c0001007983 */ /* 0x001ee20000300800 */
[----:B------:R-:W-:Y:S02]  /*31f40*/  STL [R1+0x4c30], R3 ;  /* 0x004c300301007387 */ /* 0x000fe40000100800 */
[----:B------:R0:W-:Y:S02]  /*31f50*/  STL [R1+0x4cfc], R3 ;  /* 0x004cfc0301007387 */ /* 0x0001e40000100800 */
[----:B0-----:R-:W3:Y:S04]  /*31f60*/  LDL.LU R3, [R1+0xb7c] ;  /* 0x000b7c0001037983 */ /* 0x001ee80000300800 */
[----:B--2---:R0:W-:Y:S04]  /*31f70*/  STS.U16 [R14], R2 ;  /* 0x000000020e007388 */ /* 0x0041e80000000400 */
[----:B0-----:R-:W2:Y:S04]  /*31f80*/  LDL.LU R2, [R1+0x4df4] ;  /* 0x004df40001027983 */ /* 0x001ea80000300800 */
[----:B---3--:R-:W-:Y:S01]  /*31f90*/  STS.U16 [R14+0x100], R3 ;  /* 0x000100030e007388 */ /* 0x008fe20000000400 */
[----:B------:R-:W-:Y:S03]  /*31fa0*/  STS.U16 [R14+0x1000], R0 ;  /* 0x001000000e007388 */ /* 0x000fe60000000400 */
[----:B--2---:R-:W-:Y:S01]  /*31fb0*/  STS.U16 [R14+0x1100], R2 ;  /* 0x001100020e007388 */ /* 0x004fe20000000400 */
[----:B------:R-:W-:Y:S02]  /*31fc0*/  STS.U16 [R14+0x2000], R15 ;  /* 0x0020000f0e007388 */ /* 0x000fe40000000400 */
[----:B----4-:R-:W-:Y:S02]  /*31fd0*/  STS.U16 [R14+0x2100], R21 ;  /* 0x002100150e007388 */ /* 0x010fe40000000400 */
[----:B------:R-:W-:Y:S01]  /*31fe0*/  STS.U16 [R14+0x3000], R19 ;  /* 0x003000130e007388 */ /* 0x000fe20000000400 */
[----:B------:R-:W-:Y:S01]  /*31ff0*/  STS.U16 [R14+0x3100], R17 ;  /* 0x003100110e007388 */ /* 0x000fe20000000400 */
[----:B------:R-:W-:Y:S02]  /*32000*/  STS.U16 [R14+0x4000], R13 ;  /* 0x0040000d0e007388 */ /* 0x000fe40000000400 */
[----:B------:R-:W-:Y:S02]  /*32010*/  STS.U16 [R14+0x4100], R12 ;  /* 0x0041000c0e007388 */ /* 0x000fe40000000400 */
        /* <DEDUP_REMOVED lines=13> */
[----:B------:R0:W-:Y:S01]  /*320f0*/  STS.U16 [R14+0xb100], R26 ;  /* 0x00b1001a0e007388 */ /* 0x0001e20000000400 */
[----:B------:R-:W-:Y:S02]  /*32100*/  STS.U16 [R14+0xc000], R27 ;  /* 0x00c0001b0e007388 */ /* 0x000fe40000000400 */
[----:B------:R1:W-:Y:S01]  /*32110*/  STS.U16 [R14+0xc100], R6 ;  /* 0x00c100060e007388 */ /* 0x0003e20000000400 */
[----:B0-----:R-:W2:Y:S01]  /*32120*/  LDL.LU R26, [R1+0x798] ;  /* 0x00079800011a7983 */ /* 0x001ea20000300800 */
[----:B-1----:R-:W3:Y:S03]  /*32130*/  LDL.LU R6, [R1+0x31c] ;  /* 0x00031c0001067983 */ /* 0x002ee60000300800 */
[----:B---3--:R0:W-:Y:S04]  /*32140*/  STL [R1+0x4dec], R6 ;  /* 0x004dec0601007387 */ /* 0x0081e80000100800 */
[----:B0-----:R-:W3:Y:S01]  /*32150*/  LDL.LU R6, [R1+0x368] ;  /* 0x0003680001067983 */ /* 0x001ee20000300800 */
[----:B------:R-:W-:Y:S02]  /*32160*/  STS.U16 [R14+0xd000], R7 ;  /* 0x00d000070e007388 */ /* 0x000fe40000000400 */
[----:B------:R-:W-:Y:S02]  /*32170*/  STS.U16 [R14+0xd100], R28 ;  /* 0x00d1001c0e007388 */ /* 0x000fe40000000400 */
[----:B------:R-:W-:Y:S01]  /*32180*/  STS.U16 [R14+0xe000], R29 ;  /* 0x00e0001d0e007388 */ /* 0x000fe20000000400 */
[----:B---3--:R0:W-:Y:S04]  /*32190*/  STL [R1+0x4df0], R6 ;  /* 0x004df00601007387 */ /* 0x0081e80000100800 */
[----:B0-----:R-:W3:Y:S01]  /*321a0*/  LDL.LU R6, [R1+0x36c] ;  /* 0x00036c0001067983 */ /* 0x001ee20000300800 */
[----:B------:R-:W4:Y:S02]  /*321b0*/  LDL.LU R7, [R1+0x318] ;  /* 0x0003180001077983 */ /* 0x000f240000300800 */
[----:B------:R-:W4:Y:S02]  /*321c0*/  LDL.LU R28, [R1+0x2dc] ;  /* 0x0002dc00011c7983 */ /* 0x000f240000300800 */
[----:B------:R-:W4:Y:S01]  /*321d0*/  LDL.LU R29, [R1+0x2d8] ;  /* 0x0002d800011d7983 */ /* 0x000f220000300800 */
[----:B------:R-:W4:Y:S01]  /*321e0*/  LDL.LU R3, [R1+0x29c] ;  /* 0x00029c0001037983 */ /* 0x000f220000300800 */
        /* <DEDUP_REMOVED lines=20> */
[----:B------:R-:W4:Y:S03]  /*32330*/  LDL.LU R5, [R1+0x58] ;  /* 0x0000580001057983 */ /* 0x000f260000300800 */
[----:B--2---:R0:W-:Y:S01]  /*32340*/  STS.U16 [R14+0xe100], R26 ;  /* 0x00e1001a0e007388 */ /* 0x0041e20000000400 */
[----:B------:R-:W3:Y:S03]  /*32350*/  LDL.LU R25, [R1+0x2c] ;  /* 0x00002c0001197983 */ /* 0x000ee60000300800 */
[----:B0-----:R-:W3:Y:S04]  /*32360*/  LDL.LU R26, [R1+0x28] ;  /* 0x00002800011a7983 */ /* 0x001ee80000300800 */
[----:B---3--:R0:W-:Y:S04]  /*32370*/  STS.U16 [R14+0xf000], R6 ;  /* 0x00f000060e007388 */ /* 0x0081e80000000400 */
[----:B0-----:R-:W3:Y:S04]  /*32380*/  LDL.LU R6, [R1+0x4df0] ;  /* 0x004df00001067983 */ /* 0x001ee80000300800 */
[----:B---3--:R0:W-:Y:S04]  /*32390*/  STS.U16 [R14+0xf100], R6 ;  /* 0x00f100060e007388 */ /* 0x0081e80000000400 */
[----:B0-----:R-:W3:Y:S04]  /*323a0*/  LDL.LU R6, [R1+0x4dec] ;  /* 0x004dec0001067983 */ /* 0x001ee80000300800 */
[----:B---3--:R0:W-:Y:S01]  /*323b0*/  STS.U16 [R14+0x10000], R6 ;  /* 0x010000060e007388 */ /* 0x0081e20000000400 */
[----:B----4-:R1:W-:Y:S02]  /*323c0*/  STS.U16 [R14+0x10100], R7 ;  /* 0x010100070e007388 */ /* 0x0103e40000000400 */
[----:B------:R3:W-:Y:S02]  /*323d0*/  STS.U16 [R14+0x11000], R28 ;  /* 0x0110001c0e007388 */ /* 0x0007e40000000400 */
[----:B------:R4:W-:Y:S01]  /*323e0*/  STS.U16 [R14+0x11100], R29 ;  /* 0x0111001d0e007388 */ /* 0x0009e20000000400 */
[----:B0-----:R-:W2:Y:S01]  /*323f0*/  LDL.LU R6, [R1+0x4de8] ;  /* 0x004de80001067983 */ /* 0x001ea20000300800 */
[----:B-1----:R-:W2:Y:S02]  /*32400*/  LDL.LU R7, [R1+0x4de4] ;  /* 0x004de40001077983 */ /* 0x002ea40000300800 */
[----:B---3--:R-:W3:Y:S02]  /*32410*/  LDL.LU R28, [R1+0x4de0] ;  /* 0x004de000011c7983 */ /* 0x008ee40000300800 */
[----:B----4-:R-:W4:Y:S01]  /*32420*/  LDL.LU R29, [R1+0x4ddc] ;  /* 0x004ddc00011d7983 */ /* 0x010f220000300800 */
        /* <DEDUP_REMOVED lines=24> */
[----:B----4-:R-:W-:Y:S04]  /*325b0*/  STS.U16 [R14+0x1e000], R29 ;  /* 0x01e0001d0e007388 */ /* 0x010fe80000000400 */
[----:B------:R-:W-:Y:S01]  /*325c0*/  STL [R1+0x4d04], R29 ;  /* 0x004d041d01007387 */ /* 0x000fe20000100800 */
[----:B---3--:R-:W-:Y:S02]  /*325d0*/  STS.U16 [R14+0x1e100], R28 ;  /* 0x01e1001c0e007388 */ /* 0x008fe40000000400 */
[----:B------:R0:W-:Y:S02]  /*325e0*/  STL [R1+0x4d08], R28 ;  /* 0x004d081c01007387 */ /* 0x0001e40000100800 */
[----:B0-----:R-:W3:Y:S04]  /*325f0*/  LDL.LU R28, [R1+0xaec] ;  /* 0x000aec00011c7983 */ /* 0x001ee80000300800 */
[----:B------:R-:W0:Y:S01]  /*32600*/  S2R R27, SR_TID.X ;  /* 0x00000000001b7919 */ /* 0x000e220000002100 */
[----:B--2---:R-:W-:Y:S02]  /*32610*/  STS.U16 [R14+0x1f000], R7 ;  /* 0x01f000070e007388 */ /* 0x004fe40000000400 */
[----:B------:R-:W-:Y:S01]  /*32620*/  STS.U16 [R14+0x1f100], R6 ;  /* 0x01f100060e007388 */ /* 0x000fe20000000400 */
[----:B0-----:R-:W-:-:S05]  /*32630*/  LOP3.LUT R27, R27, 0x7f, RZ, 0xc0, !PT ;  /* 0x0000007f1b1b7812 */ /* 0x001fca00078ec0ff */
[----:B------:R-:W-:-:S05]  /*32640*/  IMAD.SHL.U32 R27, R27, 0x2, RZ ;  /* 0x000000021b1b7824 */ /* 0x000fca00078e00ff */
[----:B------:R-:W-:Y:S01]  /*32650*/  LOP3.LUT R0, R27, 0x10, RZ, 0x3c, !PT ;  /* 0x000000101b007812 */ /* 0x000fe200078e3cff */
[----:B---3--:R0:W-:Y:S04]  /*32660*/  STL [R1+0x4dd8], R28 ;  /* 0x004dd81c01007387 */ /* 0x0081e80000100800 */
        /* <DEDUP_REMOVED lines=25> */
[----:B------:R0:W-:Y:S03]  /*32800*/  STL [R1+0x4d0c], R7 ;  /* 0x004d0c0701007387 */ /* 0x0001e60000100800 */
[----:B0-----:R-:W3:Y:S01]  /*32810*/  LDL.LU R7, [R1+0xb30] ;  /* 0x000b300001077983 */ /* 0x001ee20000300800 */
[----:B------:R0:W-:Y:S03]  /*32820*/  STL [R1+0x4dc8], R14 ;  /* 0x004dc80e01007387 */ /* 0x0001e60000100800 */
[----:B0-----:R-:W3:Y:S01]  /*32830*/  LDL.LU R14, [R1+0xb34] ;  /* 0x000b3400010e7983 */ /* 0x001ee20000300800 */
[----:B------:R0:W-:Y:S03]  /*32840*/  STL [R1+0x4d10], R6 ;  /* 0x004d100601007387 */ /* 0x0001e60000100800 */
[----:B0-----:R-:W3:Y:S04]  /*32850*/  LDL.LU R6, [R1+0xb74] ;  /* 0x000b740001067983 */ /* 0x001ee80000300800 */
[----:B--2---:R0:W-:Y:S04]  /*32860*/  STS.U16 [R0+0x200], R28 ;  /* 0x0002001c00007388 */ /* 0x0041e80000000400 */
[----:B0-----:R-:W2:Y:S04]  /*32870*/  LDL.LU R28, [R1+0x4dd8] ;  /* 0x004dd800011c7983 */ /* 0x001ea80000300800 */
[----:B---3--:R-:W-:Y:S01]  /*32880*/  STS.U16 [R0+0x300], R6 ;  /* 0x0003000600007388 */ /* 0x008fe20000000400 */
[----:B------:R0:W-:Y:S03]  /*32890*/  STS.U16 [R0+0x1200], R14 ;  /* 0x0012000e00007388 */ /* 0x0001e60000000400 */
[----:B0-----:R-:W3:Y:S04]  /*328a0*/  LDL.LU R14, [R1+0x314] ;  /* 0x00031400010e7983 */ /* 0x001ee80000300800 */
[----:B---3--:R0:W-:Y:S04]  /*328b0*/  STL [R1+0x4dcc], R14 ;  /* 0x004dcc0e01007387 */ /* 0x0081e80000100800 */
[----:B0-----:R-:W3:Y:S04]  /*328c0*/  LDL.LU R14, [R1+0x360] ;  /* 0x00036000010e7983 */ /* 0x001ee80000300800 */
[----:B---3--:R0:W-:Y:S04]  /*328d0*/  STL [R1+0x4dd0], R14 ;  /* 0x004dd00e01007387 */ /* 0x0081e80000100800 */
[----:B0-----:R-:W3:Y:S01]  /*328e0*/  LDL.LU R14, [R1+0x364] ;  /* 0x00036400010e7983 */ /* 0x001ee20000300800 */
[----:B------:R-:W-:Y:S02]  /*328f0*/  STS.U16 [R0+0x1300], R7 ;  /* 0x0013000700007388 */ /* 0x000fe40000000400 */
[----:B--2---:R-:W-:Y:S02]  /*32900*/  STS.U16 [R0+0x2200], R28 ;  /* 0x0022001c00007388 */ /* 0x004fe40000000400 */
[----:B------:R-:W-:Y:S01]  /*32910*/  STS.U16 [R0+0x2300], R29 ;  /* 0x0023001d00007388 */ /* 0x000fe20000000400 */
[----:B----4-:R-:W-:Y:S01]  /*32920*/  STS.U16 [R0+0x3200], R3 ;  /* 0x0032000300007388 */ /* 0x010fe20000000400 */
        /* <DEDUP_REMOVED lines=19> */
[----:B------:R-:W-:Y:S04]  /*32a60*/  STS.U16 [R0+0xd200], R25 ;  /* 0x00d2001900007388 */ /* 0x000fe80000000400 */
[----:B---3--:R0:W-:Y:S04]  /*32a70*/  STL [R1+0x4dd4], R14 ;  /* 0x004dd40e01007387 */ /* 0x0081e80000100800 */
[----:B0-----:R-:W2:Y:S01]  /*32a80*/  LDL.LU R14, [R1+0x790] ;  /* 0x00079000010e7983 */ /* 0x001ea20000300800 */
[----:B------:R-:W3:Y:S02]  /*32a90*/  LDL.LU R2, [R1+0x310] ;  /* 0x0003100001027983 */ /* 0x000ee40000300800 */
[----:B------:R-:W4:Y:S02]  /*32aa0*/  LDL.LU R4, [R1+0x2d4] ;  /* 0x0002d40001047983 */ /* 0x000f240000300800 */
[----:B------:R0:W-:Y:S01]  /*32ab0*/  STS.U16 [R0+0xd300], R26 ;  /* 0x00d3001a00007388 */ /* 0x0001e20000000400 */
[----:B------:R-:W3:Y:S04]  /*32ac0*/  LDL.LU R5, [R1+0x2cc] ;  /* 0x0002cc0001057983 */ /* 0x000ee80000300800 */
[----:B------:R1:W-:Y:S04]  /*32ad0*/  STS.U16 [R0+0xe200], R27 ;  /* 0x00e2001b00007388 */ /* 0x0003e80000000400 */
[----:B0-----:R-:W3:Y:S01]  /*32ae0*/  LDL.LU R26, [R1+0x294] ;  /* 0x00029400011a7983 */ /* 0x001ee20000300800 */
[----:B-1----:R-:W3:Y:S02]  /*32af0*/  LDL.LU R27, [R1+0x28c] ;  /* 0x00028c00011b7983 */ /* 0x002ee40000300800 */
        /* <DEDUP_REMOVED lines=22> */
[----:B--2---:R0:W-:Y:S04]  /*32c60*/  STS.U16 [R0+0xe300], R14 ;  /* 0x00e3000e00007388 */ /* 0x0041e80000000400 */
[----:B0-----:R-:W2:Y:S04]  /*32c70*/  LDL.LU R14, [R1+0x4dd4] ;  /* 0x004dd400010e7983 */ /* 0x001ea80000300800 */
[----:B--2---:R0:W-:Y:S04]  /*32c80*/  STS.U16 [R0+0xf200], R14 ;  /* 0x00f2000e00007388 */ /* 0x0041e80000000400 */
[----:B0-----:R-:W2:Y:S04]  /*32c90*/  LDL.LU R14, [R1+0x4dd0] ;  /* 0x004dd000010e7983 */ /* 0x001ea80000300800 */
[----:B--2---:R0:W-:Y:S04]  /*32ca0*/  STS.U16 [R0+0xf300], R14 ;  /* 0x00f3000e00007388 */ /* 0x0041e80000000400 */
[----:B0-----:R-:W2:Y:S04]  /*32cb0*/  LDL.LU R14, [R1+0x4dcc] ;  /* 0x004dcc00010e7983 */ /* 0x001ea80000300800 */
[----:B--2---:R0:W-:Y:S01]  /*32cc0*/  STS.U16 [R0+0x10200], R14 ;  /* 0x0102000e00007388 */ /* 0x0041e20000000400 */
[----:B---3--:R1:W-:Y:S02]  /*32cd0*/  STS.U16 [R0+0x10300], R2 ;  /* 0x0103000200007388 */ /* 0x0083e40000000400 */
[----:B----4-:R2:W-:Y:S02]  /*32ce0*/  STS.U16 [R0+0x11200], R4 ;  /* 0x0112000400007388 */ /* 0x0105e40000000400 */
[----:B------:R3:W-:Y:S01]  /*32cf0*/  STS.U16 [R0+0x11300], R5 ;  /* 0x0113000500007388 */ /* 0x0007e20000000400 */
[----:B------:R3:W-:Y:S01]  /*32d00*/  STS.U16 [R0+0x12200], R26 ;  /* 0x0122001a00007388 */ /* 0x0007e20000000400 */
[----:B------:R3:W-:Y:S03]  /*32d10*/  STS.U16 [R0+0x12300], R27 ;  /* 0x0123001b00007388 */ /* 0x0007e60000000400 */
[----:B0-----:R-:W4:Y:S01]  /*32d20*/  LDL.LU R14, [R1+0x4dc8] ;  /* 0x004dc800010e7983 */ /* 0x001f220000300800 */
[----:B-1----:R-:W4:Y:S02]  /*32d30*/  LDL.LU R2, [R1+0x4dc4] ;  /* 0x004dc40001027983 */ /* 0x002f240000300800 */
[----:B--2---:R-:W2:Y:S02]  /*32d40*/  LDL.LU R4, [R1+0x4dc0] ;  /* 0x004dc00001047983 */ /* 0x004ea40000300800 */
[----:B---3--:R-:W3:Y:S01]  /*32d50*/  LDL.LU R5, [R1+0x4dbc] ;  /* 0x004dbc0001057983 */ /* 0x008ee20000300800 */
[----:B------:R-:W2:Y:S01]  /*32d60*/  LDL.LU R26, [R1+0x4db8] ;  /* 0x004db800011a7983 */ /* 0x000ea20000300800 */
[----:B------:R-:W2:Y:S03]  /*32d70*/  LDL.LU R27, [R1+0x4db4] ;  /* 0x004db400011b7983 */ /* 0x000ea60000300800 */
[----:B------:R0:W-:Y:S04]  /*32d80*/  STS.U16 [R0+0x13200], R6 ;  /* 0x0132000600007388 */ /* 0x0001e80000000400 */
[----:B0-----:R-:W2:Y:S01]  /*32d90*/  LDL.LU R6, [R1+0xa9c] ;  /* 0x000a9c0001067983 */ /* 0x001ea20000300800 */
        /* <DEDUP_REMOVED lines=8> */
[----:B--2---:R0:W-:Y:S04]  /*32e20*/  STL [R1+0x4dac], R6 ;  /* 0x004dac0601007387 */ /* 0x0041e80000100800 */
        /* <DEDUP_REMOVED lines=13> */
[----:B------:R0:W-:Y:S01]  /*32f00*/  STS.U16 [R0+0x1d300], R25 ;  /* 0x01d3001900007388 */ /* 0x0001e20000000400 */
[----:B----4-:R-:W-:-:S05]  /*32f10*/  LOP3.LUT R2, R2, 0x7f, RZ, 0xc0, !PT ;  /* 0x0000007f02027812 */ /* 0x010fca00078ec0ff */
[----:B------:R-:W-:Y:S01]  /*32f20*/  IMAD.SHL.U32 R2, R2, 0x2, RZ ;  /* 0x0000000202027824 */ /* 0x000fe200078e00ff */
[----:B--2---:R1:W-:Y:S01]  /*32f30*/  STL [R1+0x4db0], R6 ;  /* 0x004db00601007387 */ /* 0x0043e20000100800 */
[----:B------:R-:W2:Y:S02]  /*32f40*/  LDL.LU R7, [R1+0xa98] ;  /* 0x000a980001077983 */ /* 0x000ea40000300800 */
[----:B------:R-:W4:Y:S02]  /*32f50*/  LDL.LU R28, [R1+0xa54] ;  /* 0x000a5400011c7983 */ /* 0x000f240000300800 */
[----:B------:R-:W2:Y:S01]  /*32f60*/  LDL.LU R29, [R1+0xa50] ;  /* 0x000a5000011d7983 */ /* 0x000ea20000300800 */
[----:B------:R-:W2:Y:S01]  /*32f70*/  LDL.LU R3, [R1+0xa0c] ;  /* 0x000a0c0001037983 */ /* 0x000ea20000300800 */
[----:B0-----:R-:W2:Y:S02]  /*32f80*/  LDL.LU R0, [R1+0xa08] ;  /* 0x000a080001007983 */ /* 0x001ea40000300800 */
[----:B------:R-:W2:Y:S02]  /*32f90*/  LDL.LU R15, [R1+0x9b0] ;  /* 0x0009b000010f7983 */ /* 0x000ea40000300800 */
[----:B------:R-:W2:Y:S01]  /*32fa0*/  LDL.LU R21, [R1+0x9ac] ;  /* 0x0009ac0001157983 */ /* 0x000ea20000300800 */
[----:B------:R-:W2:Y:S01]  /*32fb0*/  LDL.LU R19, [R1+0x968] ;  /* 0x0009680001137983 */ /* 0x000ea20000300800 */
[----:B------:R-:W2:Y:S02]  /*32fc0*/  LDL.LU R17, [R1+0x964] ;  /* 0x0009640001117983 */ /* 0x000ea40000300800 */
        /* <DEDUP_REMOVED lines=8> */
[----:B------:R-:W2:Y:S01]  /*33050*/  LDL.LU R20, [R1+0x80c] ;  /* 0x00080c0001147983 */ /* 0x000ea20000300800 */
[----:B-1----:R-:W-:Y:S01]  /*33060*/  LOP3.LUT R6, R2, 0x10, RZ, 0x3c, !PT ;  /* 0x0000001002067812 */ /* 0x002fe200078e3cff */
[----:B------:R-:W2:Y:S01]  /*33070*/  LDL.LU R22, [R1+0x808] ;  /* 0x0008080001167983 */ /* 0x000ea20000300800 */
[----:B------:R-:W2:Y:S02]  /*33080*/  LDL.LU R23, [R1+0x7cc] ;  /* 0x0007cc0001177983 */ /* 0x000ea40000300800 */
[----:B------:R-:W2:Y:S02]  /*33090*/  LDL.LU R24, [R1+0x7c8] ;  /* 0x0007c80001187983 */ /* 0x000ea40000300800 */
[----:B------:R-:W2:Y:S01]  /*330a0*/  LDL.LU R25, [R1+0x78c] ;  /* 0x00078c0001197983 */ /* 0x000ea20000300800 */
[----:B------:R-:W-:Y:S04]  /*330b0*/  STS.U16 [R6+0x1e200], R27 ;  /* 0x01e2001b06007388 */ /* 0x000fe80000000400 */
[----:B------:R0:W-:Y:S01]  /*330c0*/  STL [R1+0x4d14], R27 ;  /* 0x004d141b01007387 */ /* 0x0001e20000100800 */
[----:B------:R-:W-:Y:S01]  /*330d0*/  LOP3.LUT R2, R14, 0x20, RZ, 0x3c, !PT ;  /* 0x000000200e027812 */ /* 0x000fe200078e3cff */
[----:B------:R-:W-:Y:S02]  /*330e0*/  STS.U16 [R6+0x1e300], R26 ;  /* 0x01e3001a06007388 */ /* 0x000fe40000000400 */
[----:B---3--:R-:W-:Y:S01]  /*330f0*/  STS.U16 [R6+0x1f200], R5 ;  /* 0x01f2000506007388 */ /* 0x008fe20000000400 */
[----:B------:R-:W-:Y:S04]  /*33100*/  STS.U16 [R6+0x1f300], R4 ;  /* 0x01f3000406007388 */ /* 0x000fe80000000400 */
[----:B0-----:R-:W3:Y:S01]  /*33110*/  LDL.LU R27, [R1+0xae0] ;  /* 0x000ae000011b7983 */ /* 0x001ee20000300800 */
[----:B------:R0:W-:Y:S03]  /*33120*/  STL [R1+0x4d74], R14 ;  /* 0x004d740e01007387 */ /* 0x0001e60000100800 */
[----:B0-----:R-:W2:Y:S01]  /*33130*/  LDL.LU R14, [R1+0xae4] ;  /* 0x000ae400010e7983 */ /* 0x001ea20000300800 */
[----:B------:R0:W-:Y:S03]  /*33140*/  STL [R1+0x4d18], R26 ;  /* 0x004d181a01007387 */ /* 0x0001e60000100800 */
[----:B0-----:R-:W2:Y:S01]  /*33150*/  LDL.LU R26, [R1+0xb28] ;  /* 0x000b2800011a7983 */ /* 0x001ea20000300800 */
[----:B------:R-:W2:Y:S02]  /*33160*/  LDL.LU R5, [R1+0xb2c] ;  /* 0x000b2c0001057983 */ /* 0x000ea40000300800 */
[----:B------:R-:W2:Y:S02]  /*33170*/  LDL.LU R6, [R1+0x4db0] ;  /* 0x004db00001067983 */ /* 0x000ea40000300800 */
[----:B------:R-:W3:Y:S01]  /*33180*/  LDL.LU R4, [R1+0xb6c] ;  /* 0x000b6c0001047983 */ /* 0x000ee20000300800 */
[----:B--2---:R0:W-:Y:S04]  /*33190*/  STS.U16 [R2+0x400], R6 ;  /* 0x0004000602007388 */ /* 0x0041e80000000400 */
[----:B0-----:R-:W2:Y:S01]  /*331a0*/  LDL.LU R6, [R1+0x4dac] ;  /* 0x004dac0001067983 */ /* 0x001ea20000300800 */
[----:B---3--:R-:W-:Y:S02]  /*331b0*/  STS.U16 [R2+0x500], R4 ;  /* 0x0005000402007388 */ /* 0x008fe40000000400 */
[----:B------:R-:W-:Y:S02]  /*331c0*/  STS.U16 [R2+0x1400], R5 ;  /* 0x0014000502007388 */ /* 0x000fe40000000400 */
[----:B------:R-:W-:Y:S01]  /*331d0*/  STS.U16 [R2+0x1500], R26 ;  /* 0x0015001a02007388 */ /* 0x000fe20000000400 */
[----:B------:R-:W-:Y:S01]  /*331e0*/  STS.U16 [R2+0x2400], R14 ;  /* 0x0024000e02007388 */ /* 0x000fe20000000400 */
[----:B------:R-:W-:Y:S03]  /*331f0*/  STS.U16 [R2+0x2500], R27 ;  /* 0x0025001b02007388 */ /* 0x000fe60000000400 */
[----:B--2---:R-:W-:Y:S01]  /*33200*/  STS.U16 [R2+0x3400], R6 ;  /* 0x0034000602007388 */ /* 0x004fe20000000400 */
[----:B------:R-:W-:Y:S02]  /*33210*/  STS.U16 [R2+0x3500], R7 ;  /* 0x0035000702007388 */ /* 0x000fe40000000400 */
[----:B----4-:R-:W-:Y:S02]  /*33220*/  STS.U16 [R2+0x4400], R28 ;  /* 0x0044001c02007388 */ /* 0x010fe40000000400 */
[----:B------:R-:W-:Y:S01]  /*33230*/  STS.U16 [R2+0x4500], R29 ;  /* 0x0045001d02007388 */ /* 0x000fe20000000400 */
[----:B------:R-:W-:Y:S01]  /*33240*/  STS.U16 [R2+0x5400], R3 ;  /* 0x0054000302007388 */ /* 0x000fe20000000400 */
[----:B------:R0:W-:Y:S03]  /*33250*/  STS.U16 [R2+0x5500], R0 ;  /* 0x0055000002007388 */ /* 0x0001e60000000400 */
[----:B0-----:R-:W2:Y:S04]  /*33260*/  LDL.LU R0, [R1+0x308] ;  /* 0x0003080001007983 */ /* 0x001ea80000300800 */
[----:B--2---:R0:W-:Y:S04]  /*33270*/  STL [R1+0x4da0], R0 ;  /* 0x004da00001007387 */ /* 0x0041e80000100800 */
[----:B0-----:R-:W2:Y:S04]  /*33280*/  LDL.LU R0, [R1+0x358] ;  /* 0x0003580001007983 */ /* 0x001ea80000300800 */
        /* <DEDUP_REMOVED lines=18> */
[----:B------:R-:W-:Y:S03]  /*333b0*/  STS.U16 [R2+0xe400], R25 ;  /* 0x00e4001902007388 */ /* 0x000fe60000000400 */
        /* <DEDUP_REMOVED lines=39> */
[----:B------:R3:W-:Y:S04]  /*33630*/  STS.U16 [R2+0x12400], R25 ;  /* 0x0124001902007388 */ /* 0x0007e80000000400 */
[----:B0-----:R-:W4:Y:S01]  /*33640*/  LDL.LU R0, [R1+0x4d9c] ;  /* 0x004d9c0001007983 */ /* 0x001f220000300800 */
[----:B-1----:R-:W4:Y:S02]  /*33650*/  LDL.LU R9, [R1+0x4d98] ;  /* 0x004d980001097983 */ /* 0x002f240000300800 */
[----:B--2---:R-:W2:Y:S02]  /*33660*/  LDL.LU R8, [R1+0x4d94] ;  /* 0x004d940001087983 */ /* 0x004ea40000300800 */
[----:B---3--:R-:W3:Y:S01]  /*33670*/  LDL.LU R24, [R1+0x4d90] ;  /* 0x004d900001187983 */ /* 0x008ee20000300800 */
[----:B------:R-:W2:Y:S04]  /*33680*/  LDL.LU R25, [R1+0x4d8c] ;  /* 0x004d8c0001197983 */ /* 0x000ea80000300800 */
        /* <DEDUP_REMOVED lines=22> */
[----:B------:R-:W-:Y:S01]  /*337f0*/  STS.U16 [R2+0x1d500], R23 ;  /* 0x01d5001702007388 */ /* 0x000fe20000000400 */
[----:B--2---:R-:W-:Y:S04]  /*33800*/  STS.U16 [R2+0x1e400], R25 ;  /* 0x01e4001902007388 */ /* 0x004fe80000000400 */
[----:B------:R-:W-:Y:S01]  /*33810*/  STL [R1+0x4d1c], R25 ;  /* 0x004d1c1901007387 */ /* 0x000fe20000100800 */
[----:B---3--:R-:W-:Y:S02]  /*33820*/  STS.U16 [R2+0x1e500], R24 ;  /* 0x01e5001802007388 */ /* 0x008fe40000000400 */
[----:B------:R0:W-:Y:S02]  /*33830*/  STL [R1+0x4d20], R24 ;  /* 0x004d201801007387 */ /* 0x0001e40000100800 */
[----:B0-----:R-:W2:Y:S01]  /*33840*/  LDL.LU R24, [R1+0xad0] ;  /* 0x000ad00001187983 */ /* 0x001ea20000300800 */
[----:B----4-:R-:W-:-:S02]  /*33850*/  IMAD.SHL.U32 R20, R0, 0x2, RZ ;  /* 0x0000000200147824 */ /* 0x010fc400078e00ff */
[----:B------:R-:W-:Y:S02]  /*33860*/  STS.U16 [R2+0x1f400], R8 ;  /* 0x01f4000802007388 */ /* 0x000fe40000000400 */
[----:B------:R-:W-:Y:S01]  /*33870*/  STS.U16 [R2+0x1f500], R9 ;  /* 0x01f5000902007388 */ /* 0x000fe20000000400 */
[----:B------:R-:W-:Y:S01]  /*33880*/  LOP3.LUT R18, R20, 0x30, RZ, 0x3c, !PT ;  /* 0x0000003014127812 */ /* 0x000fe200078e3cff */
        /* <DEDUP_REMOVED lines=25> */
[----:B------:R0:W-:Y:S04]  /*33a20*/  STL [R1+0x4d24], R8 ;  /* 0x004d240801007387 */ /* 0x0001e80000100800 */
[----:B0-----:R-:W3:Y:S01]  /*33a30*/  LDL.LU R8, [R1+0xad8] ;  /* 0x000ad80001087983 */ /* 0x001ee20000300800 */
[----:B------:R0:W-:Y:S03]  /*33a40*/  STL [R1+0x4d78], R20 ;  /* 0x004d781401007387 */ /* 0x0001e60000100800 */
[----:B0-----:R-:W3:Y:S01]  /*33a50*/  LDL.LU R20, [R1+0xb18] ;  /* 0x000b180001147983 */ /* 0x001ee20000300800 */
[----:B------:R0:W-:Y:S03]  /*33a60*/  STL [R1+0x4d28], R9 ;  /* 0x004d280901007387 */ /* 0x0001e60000100800 */
[----:B0-----:R-:W3:Y:S01]  /*33a70*/  LDL.LU R9, [R1+0xb20] ;  /* 0x000b200001097983 */ /* 0x001ee20000300800 */
[----:B------:R-:W-:Y:S02]  /*33a80*/  STL [R1+0x4bc4], R2 ;  /* 0x004bc40201007387 */ /* 0x000fe40000100800 */
[----:B------:R0:W-:Y:S02]  /*33a90*/  STL [R1+0x4d2c], R2 ;  /* 0x004d2c0201007387 */ /* 0x0001e40000100800 */
[----:B0-----:R-:W3:Y:S04]  /*33aa0*/  LDL.LU R2, [R1+0xb60] ;  /* 0x000b600001027983 */ /* 0x001ee80000300800 */
[----:B--2---:R0:W-:Y:S04]  /*33ab0*/  STS.U16 [R18+0x600], R24 ;  /* 0x0006001812007388 */ /* 0x0041e80000000400 */
[----:B0-----:R-:W2:Y:S04]  /*33ac0*/  LDL.LU R24, [R1+0x4d88] ;  /* 0x004d880001187983 */ /* 0x001ea80000300800 */
[----:B---3--:R-:W-:Y:S01]  /*33ad0*/  STS.U16 [R18+0x700], R2 ;  /* 0x0007000212007388 */ /* 0x008fe20000000400 */
[----:B------:R-:W-:Y:S02]  /*33ae0*/  STS.U16 [R18+0x1600], R9 ;  /* 0x0016000912007388 */ /* 0x000fe40000000400 */
[----:B------:R0:W-:Y:S02]  /*33af0*/  STS.U16 [R18+0x1700], R20 ;  /* 0x0017001412007388 */ /* 0x0001e40000000400 */
        /* <DEDUP_REMOVED lines=28> */
[----:B---3--:R0:W-:Y:S04]  /*33cc0*/  STL [R1+0x4d84], R20 ;  /* 0x004d841401007387 */ /* 0x0081e80000100800 */
[----:B0-----:R-:W2:Y:S01]  /*33cd0*/  LDL.LU R20, [R1+0x778] ;  /* 0x0007780001147983 */ /* 0x001ea20000300800 */
[----:B------:R-:W3:Y:S02]  /*33ce0*/  LDL.LU R14, [R1+0x2f0] ;  /* 0x0002f000010e7983 */ /* 0x000ee40000300800 */
[----:B------:R-:W4:Y:S01]  /*33cf0*/  LDL.LU R12, [R1+0x2b4] ;  /* 0x0002b400010c7983 */ /* 0x000f220000300800 */
[----:B------:R0:W-:Y:S01]  /*33d00*/  STS.U16 [R18+0xd700], R22 ;  /* 0x00d7001612007388 */ /* 0x0001e20000000400 */
[----:B------:R-:W3:Y:S02]  /*33d10*/  LDL.LU R11, [R1+0x2b0] ;  /* 0x0002b000010b7983 */ /* 0x000ee40000300800 */
[----:B------:R1:W-:Y:S01]  /*33d20*/  STS.U16 [R18+0xe600], R23 ;  /* 0x00e6001712007388 */ /* 0x0003e20000000400 */
        /* <DEDUP_REMOVED lines=42> */
[----:B------:R0:W-:Y:S01]  /*33fd0*/  STS.U16 [R18+0x13600], R2 ;  /* 0x0136000212007388 */ /* 0x0001e20000000400 */
[----:B------:R1:W-:Y:S02]  /*33fe0*/  STS.U16 [R18+0x13700], R9 ;  /* 0x0137000912007388 */ /* 0x0003e40000000400 */
[----:B------:R0:W-:Y:S02]  /*33ff0*/  STS.U16 [R18+0x14600], R8 ;  /* 0x0146000812007388 */ /* 0x0001e40000000400 */
[----:B------:R0:W-:Y:S01]  /*34000*/  STS.U16 [R18+0x14700], R24 ;  /* 0x0147001812007388 */ /* 0x0001e20000000400 */
[----:B------:R0:W-:Y:S01]  /*34010*/  STS.U16 [R18+0x15600], R25 ;  /* 0x0156001912007388 */ /* 0x0001e20000000400 */
[----:B------:R1:W-:Y:S02]  /*34020*/  STS.U16 [R18+0x15700], R4 ;  /* 0x0157000412007388 */ /* 0x0003e40000000400 */
[----:B------:R1:W-:Y:S02]  /*34030*/  STS.U16 [R18+0x16600], R5 ;  /* 0x0166000512007388 */ /* 0x0003e40000000400 */
[----:B------:R-:W-:Y:S01]  /*34040*/  STS.U16 [R18+0x16700], R26 ;  /* 0x0167001a12007388 */ /* 0x000fe20000000400 */
[----:B------:R-:W-:Y:S01]  /*34050*/  STS.U16 [R18+0x17600], R27 ;  /* 0x0176001b12007388 */ /* 0x000fe20000000400 */
[----:B------:R-:W-:Y:S02]  /*34060*/  STS.U16 [R18+0x17700], R6 ;  /* 0x0177000612007388 */ /* 0x000fe40000000400 */
[----:B------:R-:W-:Y:S02]  /*34070*/  STS.U16 [R18+0x18600], R7 ;  /* 0x0186000712007388 */ /* 0x000fe40000000400 */
[----:B------:R-:W-:Y:S01]  /*34080*/  STS.U16 [R18+0x18700], R28 ;  /* 0x0187001c12007388 */ /* 0x000fe20000000400 */
[----:B------:R1:W-:Y:S01]  /*34090*/  STS.U16 [R18+0x19600], R29 ;  /* 0x0196001d12007388 */ /* 0x0003e20000000400 */
[----:B------:R1:W-:Y:S03]  /*340a0*/  STS.U16 [R18+0x19700], R3 ;  /* 0x0197000312007388 */ /* 0x0003e60000000400 */
[----:B0-----:R-:W3:Y:S01]  /*340b0*/  LDL.LU R2, [R1+0xb08] ;  /* 0x000b080001027983 */ /* 0x001ee20000300800 */
[----:B------:R-:W-:Y:S02]  /*340c0*/  STS.U16 [R18+0x1a600], R15 ;  /* 0x01a6000f12007388 */ /* 0x000fe40000000400 */
[----:B-1----:R-:W3:Y:S01]  /*340d0*/  LDL.LU R9, [R1+0xac8] ;  /* 0x000ac80001097983 */ /* 0x002ee20000300800 */
[----:B------:R-:W-:Y:S04]  /*340e0*/  STS.U16 [R18+0x1a700], R21 ;  /* 0x01a7001512007388 */ /* 0x000fe80000000400 */
[----:B------:R-:W3:Y:S04]  /*340f0*/  LDL.LU R8, [R1+0xac0] ;  /* 0x000ac00001087983 */ /* 0x000ee80000300800 */
[----:B------:R-:W-:Y:S01]  /*34100*/  STS.U16 [R18+0x1b600], R19 ;  /* 0x01b6001312007388 */ /* 0x000fe20000000400 */
[----:B------:R-:W3:Y:S02]  /*34110*/  LDL.LU R24, [R1+0xa80] ;  /* 0x000a800001187983 */ /* 0x000ee40000300800 */
[----:B------:R-:W-:Y:S02]  /*34120*/  STS.U16 [R18+0x1b700], R17 ;  /* 0x01b7001112007388 */ /* 0x000fe40000000400 */
[----:B------:R-:W3:Y:S01]  /*34130*/  LDL.LU R25, [R1+0xa78] ;  /* 0x000a780001197983 */ /* 0x000ee20000300800 */
[----:B------:R-:W-:Y:S04]  /*34140*/  STS.U16 [R18+0x1c600], R13 ;  /* 0x01c6000d12007388 */ /* 0x000fe80000000400 */
[----:B------:R-:W3:Y:S01]  /*34150*/  LDL.LU R4, [R1+0xa38] ;  /* 0x000a380001047983 */ /* 0x000ee20000300800 */
[----:B------:R-:W-:Y:S02]  /*34160*/  STS.U16 [R18+0x1c700], R0 ;  /* 0x01c7000012007388 */ /* 0x000fe40000000400 */
[----:B------:R-:W3:Y:S02]  /*34170*/  LDL.LU R5, [R1+0xa30] ;  /* 0x000a300001057983 */ /* 0x000ee40000300800 */
[----:B------:R-:W-:Y:S01]  /*34180*/  STS.U16 [R18+0x1d600], R10 ;  /* 0x01d6000a12007388 */ /* 0x000fe20000000400 */
[----:B------:R-:W3:Y:S04]  /*34190*/  LDL.LU R29, [R1+0x9f0] ;  /* 0x0009f000011d7983 */ /* 0x000ee80000300800 */
[----:B------:R0:W-:Y:S01]  /*341a0*/  STS.U16 [R18+0x1d700], R16 ;  /* 0x01d7001012007388 */ /* 0x0001e20000000400 */
[----:B------:R-:W3:Y:S03]  /*341b0*/  LDL.LU R3, [R1+0x9e8] ;  /* 0x0009e80001037983 */ /* 0x000ee60000300800 */
[----:B0-----:R-:W4:Y:S04]  /*341c0*/  LDL.LU R16, [R1+0x994] ;  /* 0x0009940001107983 */ /* 0x001f280000300800 */
[----:B--2---:R-:W-:Y:S04]  /*341d0*/  STS.U16 [R18+0x1e600], R23 ;  /* 0x01e6001712007388 */ /* 0x004fe80000000400 */
[----:B------:R0:W-:Y:S01]  /*341e0*/  STL [R1+0x4d30], R23 ;  /* 0x004d301701007387 */ /* 0x0001e20000100800 */
[----:B------:R-:W-:Y:S03]  /*341f0*/  STS.U16 [R18+0x1e700], R22 ;  /* 0x01e7001612007388 */ /* 0x000fe60000000400 */
[----:B0-----:R-:W2:Y:S01]  /*34200*/  LDL.LU R23, [R1+0xb10] ;  /* 0x000b100001177983 */ /* 0x001ea20000300800 */
[----:B------:R0:W-:Y:S03]  /*34210*/  STL [R1+0x4d34], R22 ;  /* 0x004d341601007387 */ /* 0x0001e60000100800 */
[----:B0-----:R-:W2:Y:S01]  /*34220*/  LDL.LU R22, [R1+0xb50] ;  /* 0x000b500001167983 */ /* 0x001ea20000300800 */
        /* <DEDUP_REMOVED lines=11> */
[----:B---3--:R-:W-:Y:S04]  /*342e0*/  STS.U16 [R18+0x1f600], R11 ;  /* 0x01f6000b12007388 */ /* 0x008fe80000000400 */
[----:B------:R0:W-:Y:S04]  /*342f0*/  STL [R1+0x4d48], R11 ;  /* 0x004d480b01007387 */ /* 0x0001e80000100800 */
[----:B0-----:R-:W3:Y:S01]  /*34300*/  LDL.LU R11, [R1+0xb58] ;  /* 0x000b5800010b7983 */ /* 0x001ee20000300800 */
[----:B------:R0:W-:Y:S01]  /*34310*/  STS.U16 [R18+0x1f700], R12 ;  /* 0x01f7000c12007388 */ /* 0x0001e20000000400 */
[----:B----4-:R-:W-:-:S02]  /*34320*/  LOP3.LUT R10, R20, 0x40, RZ, 0x3c, !PT ;  /* 0x00000040140a7812 */ /* 0x010fc400078e3cff */
[----:B0-----:R-:W4:Y:S01]  /*34330*/  LDL.LU R18, [R1+0x7f0] ;  /* 0x0007f00001127983 */ /* 0x001f220000300800 */
[----:B------:R-:W4:Y:S02]  /*34340*/  LDL.LU R20, [R1+0x7e8] ;  /* 0x0007e80001147983 */ /* 0x000f240000300800 */
[----:B------:R-:W-:Y:S01]  /*34350*/  STL [R1+0x4d4c], R12 ;  /* 0x004d4c0c01007387 */ /* 0x000fe20000100800 */
[----:B---3--:R-:W-:Y:S01]  /*34360*/  STS.U16 [R10+0x800], R11 ;  /* 0x0008000b0a007388 */ /* 0x008fe20000000400 */
[----:B--2---:R-:W-:Y:S02]  /*34370*/  STS.U16 [R10+0x900], R22 ;  /* 0x000900160a007388 */ /* 0x004fe40000000400 */
        /* <DEDUP_REMOVED lines=8> */
[----:B------:R0:W-:Y:S02]  /*34400*/  STS.U16 [R10+0x5800], R29 ;  /* 0x0058001d0a007388 */ /* 0x0001e40000000400 */
[----:B------:R1:W-:Y:S01]  /*34410*/  STS.U16 [R10+0x5900], R3 ;  /* 0x005900030a007388 */ /* 0x0003e20000000400 */
[----:B------:R2:W-:Y:S04]  /*34420*/  STS.U16 [R10+0x6800], R16 ;  /* 0x006800100a007388 */ /* 0x0005e80000000400 */
[----:B0-----:R-:W3:Y:S01]  /*34430*/  LDL.LU R29, [R1+0x7b0] ;  /* 0x0007b000011d7983 */ /* 0x001ee20000300800 */
[----:B-1----:R-:W3:Y:S02]  /*34440*/  LDL.LU R3, [R1+0x7a8] ;  /* 0x0007a80001037983 */ /* 0x002ee40000300800 */
[----:B--2---:R-:W2:Y:S02]  /*34450*/  LDL.LU R16, [R1+0x774] ;  /* 0x0007740001107983 */ /* 0x004ea40000300800 */
[----:B------:R-:W-:Y:S01]  /*34460*/  STS.U16 [R10+0x6900], R26 ;  /* 0x0069001a0a007388 */ /* 0x000fe20000000400 */
[----:B------:R-:W-:Y:S01]  /*34470*/  STS.U16 [R10+0x7800], R27 ;  /* 0x0078001b0a007388 */ /* 0x000fe20000000400 */
[----:B------:R-:W-:Y:S02]  /*34480*/  STS.U16 [R10+0x7900], R6 ;  /* 0x007900060a007388 */ /* 0x000fe40000000400 */
[----:B------:R-:W-:Y:S02]  /*34490*/  STS.U16 [R10+0x8800], R7 ;  /* 0x008800070a007388 */ /* 0x000fe40000000400 */
[----:B------:R-:W-:Y:S01]  /*344a0*/  STS.U16 [R10+0x8900], R28 ;  /* 0x0089001c0a007388 */ /* 0x000fe20000000400 */
[----:B------:R0:W-:Y:S01]  /*344b0*/  STS.U16 [R10+0x9800], R15 ;  /* 0x0098000f0a007388 */ /* 0x0001e20000000400 */
[----:B------:R-:W-:Y:S02]  /*344c0*/  STS.U16 [R10+0x9900], R21 ;  /* 0x009900150a007388 */ /* 0x000fe40000000400 */
[----:B------:R-:W-:Y:S02]  /*344d0*/  STS.U16 [R10+0xa800], R19 ;  /* 0x00a800130a007388 */ /* 0x000fe40000000400 */
[----:B------:R1:W-:Y:S01]  /*344e0*/  STS.U16 [R10+0xa900], R17 ;  /* 0x00a900110a007388 */ /* 0x0003e20000000400 */
[----:B------:R1:W-:Y:S01]  /*344f0*/  STS.U16 [R10+0xb800], R13 ;  /* 0x00b8000d0a007388 */ /* 0x0003e20000000400 */
[----:B------:R-:W-:Y:S02]  /*34500*/  STS.U16 [R10+0xb900], R0 ;  /* 0x00b900000a007388 */ /* 0x000fe40000000400 */
[----:B----4-:R4:W-:Y:S02]  /*34510*/  STS.U16 [R10+0xc800], R18 ;  /* 0x00c800120a007388 */ /* 0x0109e40000000400 */
[----:B------:R4:W-:Y:S01]  /*34520*/  STS.U16 [R10+0xc900], R20 ;  /* 0x00c900140a007388 */ /* 0x0009e20000000400 */
[----:B0-----:R-:W2:Y:S01]  /*34530*/  LDL.LU R15, [R1+0x76c] ;  /* 0x00076c00010f7983 */ /* 0x001ea20000300800 */
[----:B-1----:R-:W2:Y:S03]  /*34540*/  LDL.LU R17, [R1+0x340] ;  /* 0x0003400001117983 */ /* 0x002ea60000300800 */
[----:B------:R-:W2:Y:S01]  /*34550*/  LDL.LU R13, [R1+0x328] ;  /* 0x00032800010d7983 */ /* 0x000ea20000300800 */
[----:B----4-:R-:W4:Y:S02]  /*34560*/  LDL.LU R18, [R1+0x2ec] ;  /* 0x0002ec0001127983 */ /* 0x010f240000300800 */
        /* <DEDUP_REMOVED lines=20> */
[----:B---3--:R0:W-:Y:S01]  /*346b0*/  STS.U16 [R10+0xd800], R29 ;  /* 0x00d8001d0a007388 */ /* 0x0081e20000000400 */
[----:B------:R-:W-:Y:S02]  /*346c0*/  STS.U16 [R10+0xd900], R3 ;  /* 0x00d900030a007388 */ /* 0x000fe40000000400 */
[----:B--2---:R1:W-:Y:S01]  /*346d0*/  STS.U16 [R10+0xe800], R16 ;  /* 0x00e800100a007388 */ /* 0x0043e20000000400 */
[----:B0-----:R-:W2:Y:S04]  /*346e0*/  LDL.LU R29, [R1+0x98] ;  /* 0x00009800011d7983 */ /* 0x001ea80000300800 */
[----:B-1----:R-:W3:Y:S01]  /*346f0*/  LDL.LU R16, [R1+0x6c] ;  /* 0x00006c0001107983 */ /* 0x002ee20000300800 */
[----:B------:R-:W3:Y:S03]  /*34700*/  LDL.LU R3, [R1+0x68] ;  /* 0x0000680001037983 */ /* 0x000ee60000300800 */
[----:B------:R0:W-:Y:S01]  /*34710*/  STS.U16 [R10+0xe900], R15 ;  /* 0x00e9000f0a007388 */ /* 0x0001e20000000400 */
[----:B------:R1:W-:Y:S03]  /*34720*/  STS.U16 [R10+0xf800], R17 ;  /* 0x00f800110a007388 */ /* 0x0003e60000000400 */
[----:B------:R4:W-:Y:S02]  /*34730*/  STS.U16 [R10+0xf900], R13 ;  /* 0x00f9000d0a007388 */ /* 0x0009e40000000400 */
[----:B----4-:R4:W-:Y:S02]  /*34740*/  STS.U16 [R10+0x10800], R18 ;  /* 0x010800120a007388 */ /* 0x0109e40000000400 */
[----:B------:R4:W-:Y:S01]  /*34750*/  STS.U16 [R10+0x10900], R20 ;  /* 0x010900140a007388 */ /* 0x0009e20000000400 */
[----:B------:R-:W-:Y:S03]  /*34760*/  STS.U16 [R10+0x11800], R12 ;  /* 0x0118000c0a007388 */ /* 0x000fe60000000400 */
[----:B------:R-:W-:Y:S01]  /*34770*/  STS.U16 [R10+0x11900], R11 ;  /* 0x0119000b0a007388 */ /* 0x000fe20000000400 */
[----:B------:R-:W-:Y:S03]  /*34780*/  STS.U16 [R10+0x12800], R22 ;  /* 0x012800160a007388 */ /* 0x000fe60000000400 */
[----:B0-----:R-:W3:Y:S01]  /*34790*/  LDL.LU R15, [R1+0x3c] ;  /* 0x00003c00010f7983 */ /* 0x001ee20000300800 */
[----:B------:R-:W-:Y:S02]  /*347a0*/  STS.U16 [R10+0x12900], R23 ;  /* 0x012900170a007388 */ /* 0x000fe40000000400 */
[----:B-1----:R-:W3:Y:S02]  /*347b0*/  LDL.LU R17, [R1+0x4d60] ;  /* 0x004d600001117983 */ /* 0x002ee40000300800 */
[----:B------:R-:W-:Y:S01]  /*347c0*/  STS.U16 [R10+0x13800], R2 ;  /* 0x013800020a007388 */ /* 0x000fe20000000400 */
[----:B------:R-:W3:Y:S04]  /*347d0*/  LDL.LU R13, [R1+0x4d5c] ;  /* 0x004d5c00010d7983 */ /* 0x000ee80000300800 */
[----:B------:R-:W-:Y:S01]  /*347e0*/  STS.U16 [R10+0x13900], R9 ;  /* 0x013900090a007388 */ /* 0x000fe20000000400 */
[----:B----4-:R-:W4:Y:S02]  /*347f0*/  LDL.LU R18, [R1+0x4d58] ;  /* 0x004d580001127983 */ /* 0x010f240000300800 */
[----:B------:R-:W-:Y:S02]  /*34800*/  STS.U16 [R10+0x14800], R8 ;  /* 0x014800080a007388 */ /* 0x000fe40000000400 */
[----:B------:R-:W4:Y:S01]  /*34810*/  LDL.LU R20, [R1+0x4d54] ;  /* 0x004d540001147983 */ /* 0x000f220000300800 */
[----:B------:R0:W-:Y:S01]  /*34820*/  STS.U16 [R10+0x14900], R21 ;  /* 0x014900150a007388 */ /* 0x0001e20000000400 */
[----:B------:R1:W-:Y:S02]  /*34830*/  STS.U16 [R10+0x15800], R19 ;  /* 0x015800130a007388 */ /* 0x0003e40000000400 */
[----:B------:R1:W-:Y:S02]  /*34840*/  STS.U16 [R10+0x15900], R0 ;  /* 0x015900000a007388 */ /* 0x0003e40000000400 */
[----:B------:R-:W-:Y:S01]  /*34850*/  STS.U16 [R10+0x16800], R24 ;  /* 0x016800180a007388 */ /* 0x000fe20000000400 */
[----:B------:R-:W-:Y:S04]  /*34860*/  STS.U16 [R10+0x16900], R25 ;  /* 0x016900190a007388 */ /* 0x000fe80000000400 */
[----:B0-----:R-:W4:Y:S01]  /*34870*/  LDL.LU R21, [R1+0x38] ;  /* 0x0000380001157983 */ /* 0x001f220000300800 */
[----:B-1----:R-:W4:Y:S02]  /*34880*/  LDL.LU R19, [R1+0xc] ;  /* 0x00000c0001137983 */ /* 0x002f240000300800 */
[----:B------:R-:W4:Y:S02]  /*34890*/  LDL.LU R0, [R1+0x8] ;  /* 0x0000080001007983 */ /* 0x000f240000300800 */
[----:B------:R-:W-:Y:S01]  /*348a0*/  STS.U16 [R10+0x17800], R4 ;  /* 0x017800040a007388 */ /* 0x000fe20000000400 */
[----:B------:R-:W-:Y:S01]  /*348b0*/  STS.U16 [R10+0x17900], R5 ;  /* 0x017900050a007388 */ /* 0x000fe20000000400 */
[----:B------:R-:W-:Y:S02]  /*348c0*/  STS.U16 [R10+0x18800], R26 ;  /* 0x0188001a0a007388 */ /* 0x000fe40000000400 */
[----:B------:R-:W-:Y:S02]  /*348d0*/  STS.U16 [R10+0x18900], R27 ;  /* 0x0189001b0a007388 */ /* 0x000fe40000000400 */
[----:B------:R-:W-:Y:S01]  /*348e0*/  STS.U16 [R10+0x19800], R6 ;  /* 0x019800060a007388 */ /* 0x000fe20000000400 */
[----:B------:R-:W-:Y:S01]  /*348f0*/  STS.U16 [R10+0x19900], R7 ;  /* 0x019900070a007388 */ /* 0x000fe20000000400 */
[----:B------:R-:W-:Y:S03]  /*34900*/  STS.U16 [R10+0x1a800], R28 ;  /* 0x01a8001c0a007388 */ /* 0x000fe60000000400 */
[----:B--2---:R-:W-:Y:S04]  /*34910*/  STS.U16 [R10+0x1a900], R29 ;  /* 0x01a9001d0a007388 */ /* 0x004fe80000000400 */
[----:B---3--:R0:W-:Y:S04]  /*34920*/  STS.U16 [R10+0x1b800], R16 ;  /* 0x01b800100a007388 */ /* 0x0081e80000000400 */
[----:B0-----:R-:W2:Y:S01]  /*34930*/  LDL.LU R16, [R1+0xb4c] ;  /* 0x000b4c0001107983 */ /* 0x001ea20000300800 */
        /* <DEDUP_REMOVED lines=11> */
[----:B------:R-:W3:Y:S04]  /*349f0*/  LDL.LU R28, [R1+0x988] ;  /* 0x00098800011c7983 */ /* 0x000ee80000300800 */
[----:B------:R0:W-:Y:S01]  /*34a00*/  STS.U16 [R10+0x1b900], R3 ;  /* 0x01b900030a007388 */ /* 0x0001e20000000400 */
[----:B------:R-:W3:Y:S02]  /*34a10*/  LDL.LU R29, [R1+0x984] ;  /* 0x00098400011d7983 */ /* 0x000ee40000300800 */
[----:B------:R1:W-:Y:S01]  /*34a20*/  STS.U16 [R10+0x1c800], R15 ;  /* 0x01c8000f0a007388 */ /* 0x0003e20000000400 */
[----:B0-----:R-:W3:Y:S01]  /*34a30*/  LDL.LU R3, [R1+0x940] ;  /* 0x0009400001037983 */ /* 0x001ee20000300800 */
[----:B------:R-:W3:Y:S03]  /*34a40*/  LDL.LU R27, [R1+0x93c] ;  /* 0x00093c00011b7983 */ /* 0x000ee60000300800 */
[----:B----4-:R0:W-:Y:S01]  /*34a50*/  STS.U16 [R10+0x1c900], R21 ;  /* 0x01c900150a007388 */ /* 0x0101e20000000400 */
[----:B-1----:R-:W4:Y:S02]  /*34a60*/  LDL.LU R15, [R1+0x8e8] ;  /* 0x0008e800010f7983 */ /* 0x002f240000300800 */
[----:B------:R1:W-:Y:S02]  /*34a70*/  STS.U16 [R10+0x1d800], R19 ;  /* 0x01d800130a007388 */ /* 0x0003e40000000400 */
[----:B------:R1:W-:Y:S01]  /*34a80*/  STS.U16 [R10+0x1d900], R0 ;  /* 0x01d900000a007388 */ /* 0x0003e20000000400 */
[----:B0-----:R-:W4:Y:S01]  /*34a90*/  LDL.LU R21, [R1+0x8e4] ;  /* 0x0008e40001157983 */ /* 0x001f220000300800 */
[----:B-1----:R-:W4:Y:S02]  /*34aa0*/  LDL.LU R19, [R1+0x8a4] ;  /* 0x0008a40001137983 */ /* 0x002f240000300800 */
[----:B------:R-:W4:Y:S01]  /*34ab0*/  LDL.LU R0, [R1+0x8a0] ;  /* 0x0008a00001007983 */ /* 0x000f220000300800 */
[C---:B------:R-:W-:Y:S01]  /*34ac0*/  LOP3.LUT R22, R14.reuse, 0x50, RZ, 0x3c, !PT ;  /* 0x000000500e167812 */ /* 0x040fe200078e3cff */
[----:B------:R-:W-:Y:S01]  /*34ad0*/  STS.U16 [R10+0x1e800], R20 ;  /* 0x01e800140a007388 */ /* 0x000fe20000000400 */
[----:B------:R-:W-:Y:S02]  /*34ae0*/  STS.U16 [R10+0x1e900], R18 ;  /* 0x01e900120a007388 */ /* 0x000fe40000000400 */
[----:B------:R-:W-:Y:S01]  /*34af0*/  STS.U16 [R10+0x1f800], R13 ;  /* 0x01f8000d0a007388 */ /* 0x000fe20000000400 */
[----:B------:R-:W-:Y:S01]  /*34b00*/  STL [R1+0x4d50], R20 ;  /* 0x004d501401007387 */ /* 0x000fe20000100800 */
[----:B------:R0:W-:Y:S03]  /*34b10*/  STS.U16 [R10+0x1f900], R17 ;  /* 0x01f900110a007388 */ /* 0x0001e60000000400 */
[----:B0-----:R-:W4:Y:S04]  /*34b20*/  LDL.LU R10, [R1+0x864] ;  /* 0x00086400010a7983 */ /* 0x001f280000300800 */
[----:B--2---:R0:W-:Y:S04]  /*34b30*/  STS.U16 [R22+0xa00], R16 ;  /* 0x000a001016007388 */ /* 0x0041e80000000400 */
[----:B0-----:R-:W2:Y:S01]  /*34b40*/  LDL.LU R16, [R1+0x860] ;  /* 0x0008600001107983 */ /* 0x001ea20000300800 */
[----:B---3--:R-:W-:Y:S03]  /*34b50*/  STS.U16 [R22+0xb00], R23 ;  /* 0x000b001716007388 */ /* 0x008fe60000000400 */
[----:B------:R-:W-:Y:S01]  /*34b60*/  STS.U16 [R22+0x1a00], R2 ;  /* 0x001a000216007388 */ /* 0x000fe20000000400 */
[----:B------:R-:W-:Y:S03]  /*34b70*/  STS.U16 [R22+0x1b00], R9 ;  /* 0x001b000916007388 */ /* 0x000fe60000000400 */
        /* <DEDUP_REMOVED lines=8> */
[----:B------:R-:W3:Y:S04]  /*34c00*/  LDL.LU R20, [R1+0x824] ;  /* 0x0008240001147983 */ /* 0x000ee80000300800 */
[----:B------:R4:W-:Y:S01]  /*34c10*/  STS.U16 [R22+0x6a00], R28 ;  /* 0x006a001c16007388 */ /* 0x0009e20000000400 */
[----:B------:R-:W3:Y:S02]  /*34c20*/  LDL.LU R12, [R1+0x820] ;  /* 0x00082000010c7983 */ /* 0x000ee40000300800 */
[----:B------:R4:W-:Y:S02]  /*34c30*/  STS.U16 [R22+0x6b00], R29 ;  /* 0x006b001d16007388 */ /* 0x0009e40000000400 */
[----:B------:R4:W-:Y:S01]  /*34c40*/  STS.U16 [R22+0x7a00], R3 ;  /* 0x007a000316007388 */ /* 0x0009e20000000400 */
[----:B------:R-:W-:Y:S04]  /*34c50*/  STS.U16 [R22+0x7b00], R27 ;  /* 0x007b001b16007388 */ /* 0x000fe80000000400 */
[----:B0-----:R-:W3:Y:S01]  /*34c60*/  LDL.LU R6, [R1+0x7e4] ;  /* 0x0007e40001067983 */ /* 0x001ee20000300800 */
[----:B-1----:R-:W3:Y:S02]  /*34c70*/  LDL.LU R7, [R1+0x7e0] ;  /* 0x0007e00001077983 */ /* 0x002ee40000300800 */
[----:B----4-:R0:W-:Y:S01]  /*34c80*/  STS.U16 [R22+0x8a00], R15 ;  /* 0x008a000f16007388 */ /* 0x0101e20000000400 */
[----:B------:R-:W4:Y:S01]  /*34c90*/  LDL.LU R28, [R1+0x7a4] ;  /* 0x0007a400011c7983 */ /* 0x000f220000300800 */
[----:B------:R-:W4:Y:S02]  /*34ca0*/  LDL.LU R29, [R1+0x7a0] ;  /* 0x0007a000011d7983 */ /* 0x000f240000300800 */
[----:B------:R-:W4:Y:S01]  /*34cb0*/  LDL.LU R3, [R1+0x764] ;  /* 0x0007640001037983 */ /* 0x000f220000300800 */
[----:B------:R-:W-:Y:S01]  /*34cc0*/  STS.U16 [R22+0x8b00], R21 ;  /* 0x008b001516007388 */ /* 0x000fe20000000400 */
[----:B------:R-:W-:Y:S02]  /*34cd0*/  STS.U16 [R22+0x9a00], R19 ;  /* 0x009a001316007388 */ /* 0x000fe40000000400 */
[----:B------:R-:W4:Y:S02]  /*34ce0*/  LDL.LU R11, [R1+0x760] ;  /* 0x00076000010b7983 */ /* 0x000f240000300800 */
[----:B------:R1:W-:Y:S01]  /*34cf0*/  STS.U16 [R22+0x9b00], R0 ;  /* 0x009b000016007388 */ /* 0x0003e20000000400 */
[----:B0-----:R-:W4:Y:S04]  /*34d00*/  LDL.LU R15, [R1+0x324] ;  /* 0x00032400010f7983 */ /* 0x001f280000300800 */
[----:B-1----:R-:W4:Y:S01]  /*34d10*/  LDL.LU R0, [R1+0x320] ;  /* 0x0003200001007983 */ /* 0x002f220000300800 */
        /* <DEDUP_REMOVED lines=11> */
[----:B------:R0:W-:Y:S04]  /*34dd0*/  STS.U16 [R22+0xaa00], R10 ;  /* 0x00aa000a16007388 */ /* 0x0001e80000000400 */
[----:B------:R-:W4:Y:S04]  /*34de0*/  LDL.LU R19, [R1+0x1a0] ;  /* 0x0001a00001137983 */ /* 0x000f280000300800 */
[----:B0-----:R-:W4:Y:S04]  /*34df0*/  LDL.LU R10, [R1+0x164] ;  /* 0x00016400010a7983 */ /* 0x001f280000300800 */
[----:B--2---:R0:W-:Y:S04]  /*34e00*/  STS.U16 [R22+0xab00], R16 ;  /* 0x00ab001016007388 */ /* 0x0041e80000000400 */
[----:B0-----:R-:W2:Y:S04]  /*34e10*/  LDL.LU R16, [R1+0x160] ;  /* 0x0001600001107983 */ /* 0x001ea80000300800 */
[----:B---3--:R-:W-:Y:S01]  /*34e20*/  STS.U16 [R22+0xba00], R20 ;  /* 0x00ba001416007388 */ /* 0x008fe20000000400 */
[----:B------:R-:W-:Y:S03]  /*34e30*/  STS.U16 [R22+0xbb00], R12 ;  /* 0x00bb000c16007388 */ /* 0x000fe60000000400 */
[----:B------:R0:W-:Y:S01]  /*34e40*/  STS.U16 [R22+0xca00], R6 ;  /* 0x00ca000616007388 */ /* 0x0001e20000000400 */
[----:B------:R1:W-:Y:S03]  /*34e50*/  STS.U16 [R22+0xcb00], R7 ;  /* 0x00cb000716007388 */ /* 0x0003e60000000400 */
[----:B----4-:R3:W-:Y:S01]  /*34e60*/  STS.U16 [R22+0xda00], R28 ;  /* 0x00da001c16007388 */ /* 0x0107e20000000400 */
[----:B------:R4:W-:Y:S02]  /*34e70*/  STS.U16 [R22+0xdb00], R29 ;  /* 0x00db001d16007388 */ /* 0x0009e40000000400 */
[----:B------:R4:W-:Y:S01]  /*34e80*/  STS.U16 [R22+0xea00], R3 ;  /* 0x00ea000316007388 */ /* 0x0009e20000000400 */
[----:B------:R-:W-:Y:S01]  /*34e90*/  STS.U16 [R22+0xeb00], R11 ;  /* 0x00eb000b16007388 */ /* 0x000fe20000000400 */
[----:B------:R4:W-:Y:S03]  /*34ea0*/  STS.U16 [R22+0xfa00], R15 ;  /* 0x00fa000f16007388 */ /* 0x0009e60000000400 */
[----:B0-----:R-:W2:Y:S01]  /*34eb0*/  LDL.LU R6, [R1+0x124] ;  /* 0x0001240001067983 */ /* 0x001ea20000300800 */
[----:B-1----:R-:W2:Y:S03]  /*34ec0*/  LDL.LU R7, [R1+0x120] ;  /* 0x0001200001077983 */ /* 0x002ea60000300800 */
[----:B---3--:R-:W3:Y:S04]  /*34ed0*/  LDL.LU R28, [R1+0xf4] ;  /* 0x0000f400011c7983 */ /* 0x008ee80000300800 */
[----:B----4-:R-:W4:Y:S01]  /*34ee0*/  LDL.LU R29, [R1+0xf0] ;  /* 0x0000f000011d7983 */ /* 0x010f220000300800 */
[----:B------:R-:W4:Y:S03]  /*34ef0*/  LDL.LU R3, [R1+0xc4] ;  /* 0x0000c40001037983 */ /* 0x000f260000300800 */
[----:B------:R0:W-:Y:S01]  /*34f00*/  STS.U16 [R22+0xfb00], R0 ;  /* 0x00fb000016007388 */ /* 0x0001e20000000400 */
[----:B------:R-:W-:Y:S02]  /*34f10*/  STS.U16 [R22+0x10a00], R23 ;  /* 0x010a001716007388 */ /* 0x000fe40000000400 */
[----:B------:R-:W-:Y:S02]  /*34f20*/  STS.U16 [R22+0x10b00], R2 ;  /* 0x010b000216007388 */ /* 0x000fe40000000400 */
[----:B------:R-:W-:Y:S01]  /*34f30*/  STS.U16 [R22+0x11a00], R9 ;  /* 0x011a000916007388 */ /* 0x000fe20000000400 */
[----:B------:R-:W-:Y:S04]  /*34f40*/  STS.U16 [R22+0x11b00], R8 ;  /* 0x011b000816007388 */ /* 0x000fe80000000400 */
[----:B------:R-:W4:Y:S01]  /*34f50*/  LDL.LU R15, [R1+0xc0] ;  /* 0x0000c000010f7983 */ /* 0x000f220000300800 */
[----:B------:R-:W-:Y:S02]  /*34f60*/  STS.U16 [R22+0x12a00], R24 ;  /* 0x012a001816007388 */ /* 0x000fe40000000400 */
[----:B------:R-:W-:Y:S02]  /*34f70*/  STS.U16 [R22+0x12b00], R25 ;  /* 0x012b001916007388 */ /* 0x000fe40000000400 */
[----:B------:R-:W-:Y:S01]  /*34f80*/  STS.U16 [R22+0x13a00], R4 ;  /* 0x013a000416007388 */ /* 0x000fe20000000400 */
[----:B0-----:R-:W4:Y:S04]  /*34f90*/  LDL.LU R0, [R1+0x94] ;  /* 0x0000940001007983 */ /* 0x001f280000300800 */
[----:B------:R-:W-:Y:S01]  /*34fa0*/  STS.U16 [R22+0x13b00], R5 ;  /* 0x013b000516007388 */ /* 0x000fe20000000400 */
[----:B------:R-:W-:Y:S02]  /*34fb0*/  STS.U16 [R22+0x14a00], R26 ;  /* 0x014a001a16007388 */ /* 0x000fe40000000400 */
[----:B------:R-:W4:Y:S02]  /*34fc0*/  LDL.LU R20, [R1+0x90] ;  /* 0x0000900001147983 */ /* 0x000f240000300800 */
[----:B------:R-:W-:Y:S01]  /*34fd0*/  STS.U16 [R22+0x14b00], R27 ;  /* 0x014b001b16007388 */ /* 0x000fe20000000400 */
[----:B------:R-:W4:Y:S04]  /*34fe0*/  LDL.LU R12, [R1+0x64] ;  /* 0x00006400010c7983 */ /* 0x000f280000300800 */
[----:B------:R0:W-:Y:S01]  /*34ff0*/  STS.U16 [R22+0x15a00], R21 ;  /* 0x015a001516007388 */ /* 0x0001e20000000400 */
[----:B------:R-:W4:Y:S02]  /*35000*/  LDL.LU R11, [R1+0x60] ;  /* 0x00006000010b7983 */ /* 0x000f240000300800 */
[----:B------:R1:W-:Y:S01]  /*35010*/  STS.U16 [R22+0x15b00], R19 ;  /* 0x015b001316007388 */ /* 0x0003e20000000400 */
[----:B------:R1:W-:Y:S04]  /*35020*/  STS.U16 [R22+0x16a00], R10 ;  /* 0x016a000a16007388 */ /* 0x0003e80000000400 */
[----:B0-----:R-:W4:Y:S01]  /*35030*/  LDL.LU R21, [R1+0x34] ;  /* 0x0000340001157983 */ /* 0x001f220000300800 */
[----:B-1----:R-:W4:Y:S03]  /*35040*/  LDL.LU R19, [R1+0x30] ;  /* 0x0000300001137983 */ /* 0x002f260000300800 */
[----:B------:R-:W4:Y:S04]  /*35050*/  LDL.LU R10, [R1+0x4] ;  /* 0x00000400010a7983 */ /* 0x000f280000300800 */
[----:B--2---:R0:W-:Y:S04]  /*35060*/  STS.U16 [R22+0x16b00], R16 ;  /* 0x016b001016007388 */ /* 0x0041e80000000400 */
[----:B0-----:R-:W2:Y:S01]  /*35070*/  LDL.LU R16, [R1] ;  /* 0x0000000001107983 */ /* 0x001ea20000300800 */
[----:B------:R-:W2:Y:S02]  /*35080*/  LDL.LU R23, [R1+0xb44] ;  /* 0x000b440001177983 */ /* 0x000ea40000300800 */
[----:B------:R-:W2:Y:S02]  /*35090*/  LDL.LU R4, [R1+0xb40] ;  /* 0x000b400001047983 */ /* 0x000ea40000300800 */
[----:B------:R-:W2:Y:S01]  /*350a0*/  LDL.LU R5, [R1+0xafc] ;  /* 0x000afc0001057983 */ /* 0x000ea20000300800 */
[----:B------:R-:W2:Y:S01]  /*350b0*/  LDL.LU R2, [R1+0xaf8] ;  /* 0x000af80001027983 */ /* 0x000ea20000300800 */
[----:B------:R-:W2:Y:S02]  /*350c0*/  LDL.LU R9, [R1+0xab4] ;  /* 0x000ab40001097983 */ /* 0x000ea40000300800 */
[----:B------:R-:W2:Y:S02]  /*350d0*/  LDL.LU R8, [R1+0xab0] ;  /* 0x000ab00001087983 */ /* 0x000ea40000300800 */
[----:B------:R-:W2:Y:S01]  /*350e0*/  LDL.LU R24, [R1+0xa6c] ;  /* 0x000a6c0001187983 */ /* 0x000ea20000300800 */
[----:B------:R-:W2:Y:S04]  /*350f0*/  LDL.LU R25, [R1+0xa68] ;  /* 0x000a680001197983 */ /* 0x000ea80000300800 */
[----:B------:R0:W-:Y:S01]  /*35100*/  STS.U16 [R22+0x17a00], R6 ;  /* 0x017a000616007388 */ /* 0x0001e20000000400 */
[----:B------:R1:W-:Y:S02]  /*35110*/  STS.U16 [R22+0x17b00], R7 ;  /* 0x017b000716007388 */ /* 0x0003e40000000400 */
[----:B------:R-:W2:Y:S01]  /*35120*/  LDL.LU R26, [R1+0xa24] ;  /* 0x000a2400011a7983 */ /* 0x000ea20000300800 */
[----:B---3--:R3:W-:Y:S04]  /*35130*/  STS.U16 [R22+0x18a00], R28 ;  /* 0x018a001c16007388 */ /* 0x0087e80000000400 */
[----:B------:R-:W2:Y:S04]  /*35140*/  LDL.LU R27, [R1+0xa20] ;  /* 0x000a2000011b7983 */ /* 0x000ea80000300800 */
[----:B----4-:R4:W-:Y:S01]  /*35150*/  STS.U16 [R22+0x18b00], R29 ;  /* 0x018b001d16007388 */ /* 0x0109e20000000400 */
[----:B------:R-:W-:Y:S03]  /*35160*/  STS.U16 [R22+0x19a00], R3 ;  /* 0x019a000316007388 */ /* 0x000fe60000000400 */
[----:B0-----:R-:W2:Y:S01]  /*35170*/  LDL.LU R6, [R1+0x9c8] ;  /* 0x0009c80001067983 */ /* 0x001ea20000300800 */
[----:B-1----:R-:W2:Y:S02]  /*35180*/  LDL.LU R7, [R1+0x9c4] ;  /* 0x0009c40001077983 */ /* 0x002ea40000300800 */
[----:B---3--:R-:W3:Y:S01]  /*35190*/  LDL.LU R28, [R1+0x980] ;  /* 0x00098000011c7983 */ /* 0x008ee20000300800 */
[----:B------:R-:W-:Y:S04]  /*351a0*/  STS.U16 [R22+0x19b00], R15 ;  /* 0x019b000f16007388 */ /* 0x000fe80000000400 */
[----:B----4-:R-:W3:Y:S04]  /*351b0*/  LDL.LU R29, [R1+0x97c] ;  /* 0x00097c00011d7983 */ /* 0x010ee80000300800 */
[----:B------:R0:W-:Y:S01]  /*351c0*/  STS.U16 [R22+0x1aa00], R0 ;  /* 0x01aa000016007388 */ /* 0x0001e20000000400 */
[----:B------:R1:W-:Y:S03]  /*351d0*/  STS.U16 [R22+0x1ab00], R20 ;  /* 0x01ab001416007388 */ /* 0x0003e60000000400 */
[----:B------:R1:W-:Y:S01]  /*351e0*/  STS.U16 [R22+0x1ba00], R12 ;  /* 0x01ba000c16007388 */ /* 0x0003e20000000400 */
[----:B------:R1:W-:Y:S03]  /*351f0*/  STS.U16 [R22+0x1bb00], R11 ;  /* 0x01bb000b16007388 */ /* 0x0003e60000000400 */
[----:B0-----:R-:W3:Y:S01]  /*35200*/  LDL.LU R0, [R1+0x938] ;  /* 0x0009380001007983 */ /* 0x001ee20000300800 */
[----:B------:R-:W3:Y:S02]  /*35210*/  LDL.LU R3, [R1+0x934] ;  /* 0x0009340001037983 */ /* 0x000ee40000300800 */
[----:B------:R-:W3:Y:S02]  /*35220*/  LDL.LU R15, [R1+0x8e0] ;  /* 0x0008e000010f7983 */ /* 0x000ee40000300800 */
[----:B-1----:R-:W3:Y:S01]  /*35230*/  LDL.LU R20, [R1+0x4d50] ;  /* 0x004d500001147983 */ /* 0x002ee20000300800 */
[----:B------:R-:W3:Y:S01]  /*35240*/  LDL.LU R12, [R1+0x4d4c] ;  /* 0x004d4c00010c7983 */ /* 0x000ee20000300800 */
[----:B------:R-:W3:Y:S03]  /*35250*/  LDL.LU R11, [R1+0x4d48] ;  /* 0x004d4800010b7983 */ /* 0x000ee60000300800 */
[----:B------:R0:W-:Y:S01]  /*35260*/  STS.U16 [R22+0x1ca00], R21 ;  /* 0x01ca001516007388 */ /* 0x0001e20000000400 */
[----:B------:R1:W-:Y:S03]  /*35270*/  STS.U16 [R22+0x1cb00], R19 ;  /* 0x01cb001316007388 */ /* 0x0003e60000000400 */
[----:B------:R1:W-:Y:S04]  /*35280*/  STS.U16 [R22+0x1da00], R10 ;  /* 0x01da000a16007388 */ /* 0x0003e80000000400 */
[----:B0-----:R-:W3:Y:S01]  /*35290*/  LDL.LU R21, [R1+0x4d44] ;  /* 0x004d440001157983 */ /* 0x001ee20000300800 */
[----:B-1----:R-:W3:Y:S03]  /*352a0*/  LDL.LU R19, [R1+0x4d40] ;  /* 0x004d400001137983 */ /* 0x002ee60000300800 */
[----:B------:R-:W3:Y:S04]  /*352b0*/  LDL.LU R10, [R1+0x4d3c] ;  /* 0x004d3c00010a7983 */ /* 0x000ee80000300800 */
[----:B--2---:R0:W-:Y:S04]  /*352c0*/  STS.U16 [R22+0x1db00], R16 ;  /* 0x01db001016007388 */ /* 0x0041e80000000400 */
[----:B0-----:R-:W2:Y:S01]  /*352d0*/  LDL.LU R16, [R1+0x4d38] ;  /* 0x004d380001107983 */ /* 0x001ea20000300800 */
[----:B------:R-:W-:-:S03]  /*352e0*/  LOP3.LUT R14, R14, 0x60, RZ, 0x3c, !PT ;  /* 0x000000600e0e7812 */ /* 0x000fc600078e3cff */
[----:B--2---:R-:W-:Y:S01]  /*352f0*/  STS.U16 [R22+0x1ea00], R16 ;  /* 0x01ea001016007388 */ /* 0x004fe20000000400 */
[----:B---3--:R-:W-:Y:S02]  /*35300*/  STS.U16 [R22+0x1eb00], R10 ;  /* 0x01eb000a16007388 */ /* 0x008fe40000000400 */
[----:B------:R-:W-:Y:S02]  /*35310*/  STS.U16 [R22+0x1fa00], R19 ;  /* 0x01fa001316007388 */ /* 0x000fe40000000400 */
[----:B------:R0:W-:Y:S01]  /*35320*/  STS.U16 [R22+0x1fb00], R21 ;  /* 0x01fb001516007388 */ /* 0x0001e20000000400 */
[----:B------:R1:W-:Y:S01]  /*35330*/  STS.U16 [R14+0xc00], R23 ;  /* 0x000c00170e007388 */ /* 0x0003e20000000400 */
[----:B------:R-:W-:Y:S02]  /*35340*/  STS.U16 [R14+0xd00], R4 ;  /* 0x000d00040e007388 */ /* 0x000fe40000000400 */
[----:B------:R2:W-:Y:S02]  /*35350*/  STS.U16 [R14+0x1c00], R5 ;  /* 0x001c00050e007388 */ /* 0x0005e40000000400 */
[----:B------:R3:W-:Y:S01]  /*35360*/  STS.U16 [R14+0x1d00], R2 ;  /* 0x001d00020e007388 */ /* 0x0007e20000000400 */
[----:B------:R3:W-:Y:S01]  /*35370*/  STS.U16 [R14+0x2c00], R9 ;  /* 0x002c00090e007388 */ /* 0x0007e20000000400 */
[----:B------:R3:W-:Y:S03]  /*35380*/  STS.U16 [R14+0x2d00], R8 ;  /* 0x002d00080e007388 */ /* 0x0007e60000000400 */
[----:B0-----:R-:W4:Y:S01]  /*35390*/  LDL.LU R22, [R1+0x4d34] ;  /* 0x004d340001167983 */ /* 0x001f220000300800 */
[----:B-1----:R-:W4:Y:S02]  /*353a0*/  LDL.LU R23, [R1+0x4d30] ;  /* 0x004d300001177983 */ /* 0x002f240000300800 */
[----:B--2---:R-:W2:Y:S02]  /*353b0*/  LDL R5, [R1+0x20d8] ;  /* 0x0020d80001057983 */ /* 0x004ea40000100800 */
[----:B------:R-:W2:Y:S01]  /*353c0*/  LDL R4, [R1+0x20dc] ;  /* 0x0020dc0001047983 */ /* 0x000ea20000100800 */
[----:B---3--:R-:W3:Y:S01]  /*353d0*/  LDL.LU R2, [R1+0x4d2c] ;  /* 0x004d2c0001027983 */ /* 0x008ee20000300800 */
[----:B------:R-:W2:Y:S02]  /*353e0*/  LDL.LU R9, [R1+0x4d28] ;  /* 0x004d280001097983 */ /* 0x000ea40000300800 */
[----:B------:R-:W2:Y:S01]  /*353f0*/  LDL.LU R8, [R1+0x4d24] ;  /* 0x004d240001087983 */ /* 0x000ea20000300800 */
[----:B------:R0:W-:Y:S01]  /*35400*/  STS.U16 [R14+0x3c00], R24 ;  /* 0x003c00180e007388 */ /* 0x0001e20000000400 */
[----:B------:R1:W-:Y:S02]  /*35410*/  STS.U16 [R14+0x3d00], R25 ;  /* 0x003d00190e007388 */ /* 0x0003e40000000400 */
[----:B------:R1:W-:Y:S02]  /*35420*/  STS.U16 [R14+0x4c00], R26 ;  /* 0x004c001a0e007388 */ /* 0x0003e40000000400 */
[----:B------:R1:W-:Y:S01]  /*35430*/  STS.U16 [R14+0x4d00], R27 ;  /* 0x004d001b0e007388 */ /* 0x0003e20000000400 */
[----:B------:R1:W-:Y:S01]  /*35440*/  STS.U16 [R14+0x5c00], R6 ;  /* 0x005c00060e007388 */ /* 0x0003e20000000400 */
[----:B------:R1:W-:Y:S03]  /*35450*/  STS.U16 [R14+0x5d00], R7 ;  /* 0x005d00070e007388 */ /* 0x0003e60000000400 */
[----:B0-----:R-:W2:Y:S01]  /*35460*/  LDL.LU R24, [R1+0x4d20] ;  /* 0x004d200001187983 */ /* 0x001ea20000300800 */
[----:B-1----:R-:W2:Y:S03]  /*35470*/  LDL.LU R25, [R1+0x4d1c] ;  /* 0x004d1c0001197983 */ /* 0x002ea60000300800 */
[----:B------:R-:W2:Y:S01]  /*35480*/  LDL.LU R26, [R1+0x4d18] ;  /* 0x004d1800011a7983 */ /* 0x000ea20000300800 */
[----:B------:R-:W2:Y:S03]  /*35490*/  LDL.LU R27, [R1+0x4d14] ;  /* 0x004d1400011b7983 */ /* 0x000ea60000300800 */
[----:B------:R-:W2:Y:S01]  /*354a0*/  LDL.LU R6, [R1+0x4d10] ;  /* 0x004d100001067983 */ /* 0x000ea20000300800 */
[----:B------:R-:W2:Y:S03]  /*354b0*/  LDL.LU R7, [R1+0x4d0c] ;  /* 0x004d0c0001077983 */ /* 0x000ea60000300800 */
[----:B------:R0:W-:Y:S01]  /*354c0*/  STS.U16 [R14+0x6c00], R28 ;  /* 0x006c001c0e007388 */ /* 0x0001e20000000400 */
[----:B------:R1:W-:Y:S02]  /*354d0*/  STS.U16 [R14+0x6d00], R29 ;  /* 0x006d001d0e007388 */ /* 0x0003e40000000400 */
[----:B------:R1:W-:Y:S01]  /*354e0*/  STS.U16 [R14+0x7c00], R0 ;  /* 0x007c00000e007388 */ /* 0x0003e20000000400 */
[----:B0-----:R-:W2:Y:S01]  /*354f0*/  LDL.LU R28, [R1+0x4d08] ;  /* 0x004d0800011c7983 */ /* 0x001ea20000300800 */
[----:B-1----:R-:W2:Y:S02]  /*35500*/  LDL.LU R29, [R1+0x4d04] ;  /* 0x004d0400011d7983 */ /* 0x002ea40000300800 */
[----:B------:R-:W2:Y:S02]  /*35510*/  LDL.LU R0, [R1+0x4d00] ;  /* 0x004d000001007983 */ /* 0x000ea40000300800 */
[----:B--2---:R-:W-:-:S06]  /*35520*/  PRMT R0, RZ, 0x7610, R0 ;  /* 0x00007610ff007816 */ /* 0x004fcc0000000000 */
[----:B------:R-:W2:Y:S04]  /*35530*/  @!P0 LDG.E.U16 R0, [R4.64] ;  /* 0x0000000404008981 */ /* 0x000ea8000c1e1500 */
[----:B------:R0:W-:Y:S01]  /*35540*/  STS.U16 [R14+0x7d00], R3 ;  /* 0x007d00030e007388 */ /* 0x0001e20000000400 */
[----:B------:R1:W-:Y:S03]  /*35550*/  STS.U16 [R14+0x8c00], R15 ;  /* 0x008c000f0e007388 */ /* 0x0003e60000000400 */
[----:B0-----:R-:W3:Y:S01]  /*35560*/  LDL.LU R3, [R1+0x4cfc] ;  /* 0x004cfc0001037983 */ /* 0x001ee20000300800 */
[----:B-1----:R-:W3:Y:S02]  /*35570*/  LDL.LU R14, [R1+0x4cf8] ;  /* 0x004cf800010e7983 */ /* 0x002ee40000300800 */
[----:B------:R-:W3:Y:S01]  /*35580*/  LDL.LU R15, [R1+0x4cf4] ;  /* 0x004cf400010f7983 */ /* 0x000ee20000300800 */
[----:B--2---:R0:W-:Y:S04]  /*35590*/  STL [R1+0xfc], R0 ;  /* 0x0000fc0001007387 */ /* 0x0041e80000100800 */
[----:B0-----:R-:W2:Y:S01]  /*355a0*/  LDL.LU R0, [R1+0x4cf0] ;  /* 0x004cf00001007983 */ /* 0x001ea20000300800 */
[----:B------:R-:W2:Y:S02]  /*355b0*/  LDL R4, [R1+0x20d0] ;  /* 0x0020d00001047983 */ /* 0x000ea40000100800 */
[----:B------:R-:W2:Y:S01]  /*355c0*/  LDL R5, [R1+0x20d4] ;  /* 0x0020d40001057983 */ /* 0x000ea20000100800 */
[----:B---3--:R-:W-:-:S02]  /*355d0*/  PRMT R15, RZ, 0x7610, R15 ;  /* 0x00007610ff0f7816 */ /* 0x008fc4000000000f */
[----:B--2---:R-:W-:-:S04]  /*355e0*/  @!P1 LOP3.LUT R5, R5, R4, RZ, 0x3c, !PT ;  /* 0x0000000405059212 */ /* 0x004fc800078e3cff */
[----:B------:R-:W-:-:S04]  /*355f0*/  @!P1 LOP3.LUT R4, R5, R4, RZ, 0x3c, !PT ;  /* 0x0000000405049212 */ /* 0x000fc800078e3cff */
[----:B------:R-:W-:-:S05]  /*35600*/  @!P1 LOP3.LUT R5, R5, R4, RZ, 0x3c, !PT ;  /* 0x0000000405059212 */ /* 0x000fca00078e3cff */
[----:B------:R-:W2:Y:S04]  /*35610*/  @!P1 LDG.E.U16 R15, [R4.64] ;  /* 0x00000004040f9981 */ /* 0x000ea8000c1e1500 */
[----:B--2---:R0:W-:Y:S04]  /*35620*/  STL [R1+0xf8], R15 ;  /* 0x0000f80f01007387 */ /* 0x0041e80000100800 */
[----:B0-----:R-:W2:Y:S01]  /*35630*/  LDL.LU R15, [R1+0x4cec] ;  /* 0x004cec00010f7983 */ /* 0x001ea20000300800 */
[----:B------:R-:W3:Y:S02]  /*35640*/  LDL R4, [R1+0x2058] ;  /* 0x0020580001047983 */ /* 0x000ee40000100800 */
[----:B------:R-:W3:Y:S01]  /*35650*/  LDL R5, [R1+0x205c] ;  /* 0x00205c0001057983 */ /* 0x000ee20000100800 */
[----:B------:R-:W-:-:S02]  /*35660*/  PRMT R0, RZ, 0x7610, R0 ;  /* 0x00007610ff007816 */ /* 0x000fc40000000000 */
[----:B---3--:R-:W-:-:S04]  /*35670*/  @!P0 LOP3.LUT R5, R5, R4, RZ, 0x3c, !PT ;  /* 0x0000000405058212 */ /* 0x008fc800078e3cff */
[----:B------:R-:W-:-:S04]  /*35680*/  @!P0 LOP3.LUT R4, R5, R4, RZ, 0x3c, !PT ;  /* 0x0000000405048212 */ /* 0x000fc800078e3cff */
[----:B------:R-:W-:-:S05]  /*35690*/  @!P0 LOP3.LUT R5, R5, R4, RZ, 0x3c, !PT ;  /* 0x0000000405058212 */ /* 0x000fca00078e3cff */
[----:B------:R-:W3:Y:S04]  /*356a0*/  @!P0 LDG.E.U16 R0, [R4.64] ;  /* 0x0000000404008981 */ /* 0x000ee8000c1e1500 */
[----:B---3--:R0:W-:Y:S04]  /*356b0*/  STL [R1+0xf4], R0 ;  /* 0x0000f40001007387 */ /* 0x0081e80000100800 */
[----:B0-----:R-:W3:Y:S01]  /*356c0*/  LDL.LU R0, [R1+0x4ce8] ;  /* 0x004ce80001007983 */ /* 0x001ee20000300800 */
[----:B------:R-:W3:Y:S02]  /*356d0*/  LDL R4, [R1+0x2050] ;  /* 0x0020500001047983 */ /* 0x000ee40000100800 */
[----:B------:R-:W3:Y:S01]  /*356e0*/  LDL R5, [R1+0x2054] ;  /* 0x0020540001057983 */ /* 0x000ee20000100800 */
[----:B--2---:R-:W-:-:S02]  /*356f0*/  PRMT R15, RZ, 0x7610, R15 ;  /* 0x00007610ff0f7816 */ /* 0x004fc4000000000f */
[----:B---3--:R-:W-:-:S04]  /*35700*/  @!P1 LOP3.LUT R5, R5, R4, RZ, 0x3c, !PT ;  /* 0x0000000405059212 */ /* 0x008fc800078e3cff */
        /* <DEDUP_REMOVED lines=212> */
[----:B------:R-:W2:Y:S02]  /*36450*/  LDL R4, [R1+0x2264] ;  /* 0x0022640001047983 */ /* 0x000ea40000100800 */
[----:B------:R-:W2:Y:S01]  /*36460*/  LDL R5, [R1+0x2270] ;  /* 0x0022700001057983 */ /* 0x000ea20000100800 */
[----:B------:R-:W-:-:S02]  /*36470*/  PRMT R13, RZ, 0x7610, R13 ;  /* 0x00007610ff0d7816 */ /* 0x000fc4000000000d */
[----:B--2---:R-:W-:-:S04]  /*36480*/  @!P1 LOP3.LUT R5, R5, R4, RZ, 0x3c, !PT ;  /* 0x0000000405059212 */ /* 0x004fc800078e3cff */
[----:B------:R-:W-:-:S04]  /*36490*/  @!P1 LOP3.LUT R4, R5, R4, RZ, 0x3c, !PT ;  /* 0x0000000405049212 */ /* 0x000fc800078e3cff */
[----:B------:R-:W-:-:S05]  /*364a0*/  @!P1 LOP3.LUT R5, R5, R4, RZ, 0x3c, !PT ;  /* 0x0000000405059212 */ /* 0x000fca00078e3cff */
[----:B------:R0:W2:Y:S04]  /*364b0*/  @!P1 LDG.E.U16 R13, [R4.64] ;  /* 0x00000004040d9981 */ /* 0x0000a8000c1e1500 */
[----:B0-----:R-:W2:Y:S04]  /*364c0*/  LDL R4, [R1+0x22dc] ;  /* 0x0022dc0001047983 */ /* 0x001ea80000100800 */
[----:B------:R-:W2:Y:S01]  /*364d0*/  LDL R5, [R1+0x22e8] ;  /* 0x0022e80001057983 */ /* 0x000ea20000100800 */
[----:B------:R-:W-:Y:S02]  /*364e0*/  PRMT R12, RZ, 0x7610, R12 ;  /* 0x00007610ff0c7816 */ /* 0x000fe4000000000c */
[----:B--2---:R-:W-:-:S04]  /*364f0*/  @!P0 LOP3.LUT R5, R5, R4, RZ, 0x3c, !PT ;  /* 0x0000000405058212 */ /* 0x004fc800078e3cff */
[----:B------:R-:W-:-:S04]  /*36500*/  @!P0 LOP3.LUT R4, R5, R4, RZ, 0x3c, !PT ;  /* 0x0000000405048212 */ /* 0x000fc800078e3cff */
[----:B------:R-:W-:Y:S01]  /*36510*/  @!P0 LOP3.LUT R5, R5, R4, RZ, 0x3c, !PT ;  /* 0x0000000405058212 */ /* 0x000fe200078e3cff */
[----:B------:R-:W-:Y:S04]  /*36520*/  STL [R1+0x4bfc], R13 ;  /* 0x004bfc0d01007387 */ /* 0x000fe80000100800 */
[----:B------:R0:W2:Y:S04]  /*36530*/  @!P0 LDG.E.U16 R12, [R4.64] ;  /* 0x00000004040c8981 */ /* 0x0000a8000c1e1500 */
[----:B0-----:R-:W2:Y:S04]  /*36540*/  LDL R4, [R1+0x22e4] ;  /* 0x0022e40001047983 */ /* 0x001ea80000100800 */
[----:B------:R-:W2:Y:S01]  /*36550*/  LDL R5, [R1+0x22f0] ;  /* 0x0022f00001057983 */ /* 0x000ea20000100800 */
[----:B------:R-:W-:-:S02]  /*36560*/  PRMT R11, RZ, 0x7610, R11 ;  /* 0x00007610ff0b7816 */ /* 0x000fc4000000000b */
        /* <DEDUP_REMOVED lines=23> */
[----:B---3--:R-:W-:-:S02]  /*366e0*/  PRMT R0, RZ, 0x7610, R0 ;  /* 0x00007610ff007816 */ /* 0x008fc40000000000 */
[----:B--2---:R-:W-:-:S04]  /*366f0*/  @!P0 LOP3.LUT R5, R5, R4, RZ, 0x3c, !PT ;  /* 0x0000000405058212 */ /* 0x004fc800078e3cff */
[----:B------:R-:W-:-:S04]  /*36700*/  @!P0 LOP3.LUT R4, R5, R4, RZ, 0x3c, !PT ;  /* 0x0000000405048212 */ /* 0x000fc800078e3cff */
[----:B------:R-:W-:-:S05]  /*36710*/  @!P0 LOP3.LUT R5, R5, R4, RZ, 0x3c, !PT ;  /* 0x0000000405058212 */ /* 0x000fca00078e3cff */
[----:B------:R-:W2:Y:S04]  /*36720*/  @!P0 LDG.E.U16 R0, [R4.64] ;  /* 0x0000000404008981 */ /* 0x000ea8000c1e1500 */
[----:B------:R-:W-:Y:S04]  /*36730*/  STL [R1+0x4c0c], R9 ;  /* 0x004c0c0901007387 */ /* 0x000fe80000100800 */
        /* <DEDUP_REMOVED lines=152> */
[----:B------:R0:W3:Y:S04]  /*370c0*/  @!P1 LDG.E.U16 R15, [R4.64] ;  /* 0x00000004040f9981 */ /* 0x0000e8000c1e1500 */
[----:B0-----:R-:W2:Y:S04]  /*370d0*/  LDL R4, [R1+0x1c48] ;  /* 0x001c480001047983 */ /* 0x001ea80000100800 */
[----:B------:R-:W2:Y:S01]  /*370e0*/  LDL R5, [R1+0x1c4c] ;  /* 0x001c4c0001057983 */ /* 0x000ea20000100800 */
[----:B------:R-:W-:Y:S02]  /*370f0*/  PRMT R14, RZ, 0x7610, R14 ;  /* 0x00007610ff0e7816 */ /* 0x000fe4000000000e */
[----:B--2---:R-:W-:-:S04]  /*37100*/  @!P0 LOP3.LUT R5, R5, R4, RZ, 0x3c, !PT ;  /* 0x0000000405058212 */ /* 0x004fc800078e3cff */
[----:B------:R-:W-:-:S04]  /*37110*/  @!P0 LOP3.LUT R4, R5, R4, RZ, 0x3c, !PT ;  /* 0x0000000405048212 */ /* 0x000fc800078e3cff */
[----:B------:R-:W-:-:S05]  /*37120*/  @!P0 LOP3.LUT R5, R5, R4, RZ, 0x3c, !PT ;  /* 0x0000000405058212 */ /* 0x000fca00078e3cff */
[----:B------:R-:W2:Y:S04]  /*37130*/  @!P0 LDG.E.U16 R14, [R4.64] ;  /* 0x00000004040e8981 */ /* 0x000ea8000c1e1500 */
[----:B---3--:R0:W-:Y:S04]  /*37140*/  STL [R1+0x5c], R15 ;  /* 0x00005c0f01007387 */ /* 0x0081e80000100800 */
[----:B0-----:R-:W3:Y:S04]  /*37150*/  LDL R15, [R1+0x2180] ;  /* 0x00218000010f7983 */ /* 0x001ee80000100800 */
[----:B--2---:R0:W-:Y:S04]  /*37160*/  STL [R1+0x58], R14 ;  /* 0x0000580e01007387 */ /* 0x0041e80000100800 */
[----:B0-----:R-:W2:Y:S01]  /*37170*/  LDL.LU R14, [R1+0x4c40] ;  /* 0x004c4000010e7983 */ /* 0x001ea20000300800 */
[----:B------:R-:W2:Y:S02]  /*37180*/  LDL R4, [R1+0x1c40] ;  /* 0x001c400001047983 */ /* 0x000ea40000100800 */
[----:B------:R-:W2:Y:S01]  /*37190*/  LDL R5, [R1+0x1c44] ;  /* 0x001c440001057983 */ /* 0x000ea20000100800 */
[----:B------:R-:W-:-:S02]  /*371a0*/  PRMT R0, RZ, 0x7610, R0 ;  /* 0x00007610ff007816 */ /* 0x000fc40000000000 */
[----:B--2---:R-:W-:-:S04]  /*371b0*/  @!P1 LOP3.LUT R5, R5, R4, RZ, 0x3c, !PT ;  /* 0x0000000405059212 */ /* 0x004fc800078e3cff */
[----:B------:R-:W-:-:S04]  /*371c0*/  @!P1 LOP3.LUT R4, R5, R4, RZ, 0x3c, !PT ;  /* 0x0000000405049212 */ /* 0x000fc800078e3cff */
[----:B------:R-:W-:-:S05]  /*371d0*/  @!P1 LOP3.LUT R5, R5, R4, RZ, 0x3c, !PT ;  /* 0x0000000405059212 */ /* 0x000fca00078e3cff */
[----:B------:R-:W2:Y:S04]  /*371e0*/  @!P1 LDG.E.U16 R0, [R4.64] ;  /* 0x0000000404009981 */ /* 0x000ea8000c1e1500 */
        /* <DEDUP_REMOVED lines=26> */
[----:B------:R0:W2:Y:S04]  /*37390*/  @!P0 LDG.E.U16 R12, [R4.64] ;  /* 0x00000004040c8981 */ /* 0x0000a8000c1e1500 */
[----:B0-----:R-:W4:Y:S01]  /*373a0*/  LDL R5, [R1+0x2174] ;  /* 0x0021740001057983 */ /* 0x001f220000100800 */
[----:B------:R-:W-:Y:S01]  /*373b0*/  PRMT R14, RZ, 0x7610, R14 ;  /* 0x00007610ff0e7816 */ /* 0x000fe2000000000e */
[----:B---3--:R-:W-:Y:S02]  /*373c0*/  @!P1 IMAD.MOV.U32 R4, RZ, RZ, R15 ;  /* 0x000000ffff049224 */ /* 0x008fe400078e000f */
[----:B--2---:R0:W-:Y:S01]  /*373d0*/  STL [R1+0x44], R12 ;  /* 0x0000440c01007387 */ /* 0x0041e20000100800 */
[----:B------:R-:W-:Y:S01]  /*373e0*/  PRMT R3, RZ, 0x7610, R3 ;  /* 0x00007610ff037816 */ /* 0x000fe20000000003 */
[----:B------:R-:W2:Y:S02]  /*373f0*/  LDL R15, [R1+0x22ec] ;  /* 0x0022ec00010f7983 */ /* 0x000ea40000100800 */
[----:B----4-:R1:W3:Y:S04]  /*37400*/  @!P1 LDG.E.U16 R14, [R4.64] ;  /* 0x00000004040e9981 */ /* 0x0102e8000c1e1500 */
[----:B0-----:R-:W4:Y:S04]  /*37410*/  LDL R12, [R1+0x2280] ;  /* 0x00228000010c7983 */ /* 0x001f280000100800 */
[----:B-1----:R-:W2:Y:S04]  /*37420*/  LDL R4, [R1+0x21ec] ;  /* 0x0021ec0001047983 */ /* 0x002ea80000100800 */
[----:B------:R-:W2:Y:S02]  /*37430*/  LDL R5, [R1+0x21f8] ;  /* 0x0021f80001057983 */ /* 0x000ea40000100800 */
        /* <DEDUP_REMOVED lines=24> */
[----:B0-----:R-:W2:Y:S01]  /*375c0*/  LDL R5, [R1+0x2274] ;  /* 0x0022740001057983 */ /* 0x001ea20000100800 */
[----:B------:R-:W-:Y:S01]  /*375d0*/  PRMT R7, RZ, 0x7610, R7 ;  /* 0x00007610ff077816 */ /* 0x000fe20000000007 */
[----:B----4-:R-:W-:Y:S01]  /*375e0*/  @!P1 IMAD.MOV.U32 R4, RZ, RZ, R12 ;  /* 0x000000ffff049224 */ /* 0x010fe200078e000c */
[----:B------:R-:W-:-:S06]  /*375f0*/  PRMT R6, RZ, 0x7610, R6 ;  /* 0x00007610ff067816 */ /* 0x000fcc0000000006 */
[----:B---3--:R0:W3:Y:S04]  /*37600*/  @!P0 LDG.E.U16 R6, [R14.64] ;  /* 0x000000040e068981 */ /* 0x0080e8000c1e1500 */
[----:B--2---:R-:W2:Y:S04]  /*37610*/  @!P1 LDG.E.U16 R7, [R4.64] ;  /* 0x0000000404079981 */ /* 0x004ea8000c1e1500 */
[----:B------:R-:W-:Y:S01]  /*37620*/  STL [R1+0x4bc8], R8 ;  /* 0x004bc80801007387 */ /* 0x000fe20000100800 */
[----:B------:R-:W4:Y:S03]  /*37630*/  LDL R12, [R1+0x2380] ;  /* 0x00238000010c7983 */ /* 0x000f260000100800 */
[----:B--2---:R-:W-:Y:S01]  /*37640*/  STL [R1+0x4bcc], R7 ;  /* 0x004bcc0701007387 */ /* 0x004fe20000100800 */
[----:B0-----:R-:W2:Y:S02]  /*37650*/  LDL R14, [R1+0x22f4] ;  /* 0x0022f400010e7983 */ /* 0x001ea40000100800 */
[----:B------:R-:W2:Y:S01]  /*37660*/  LDL R15, [R1+0x2300] ;  /* 0x00230000010f7983 */ /* 0x000ea20000100800 */
[----:B------:R-:W-:Y:S01]  /*37670*/  PRMT R5, RZ, 0x7610, R5 ;  /* 0x00007610ff057816 */ /* 0x000fe20000000005 */
[----:B---3--:R0:W-:Y:S01]  /*37680*/  STL [R1+0x4bd0], R6 ;  /* 0x004bd00601007387 */ /* 0x0081e20000100800 */
[----:B------:R-:W-:-:S03]  /*37690*/  PRMT R4, RZ, 0x7610, R4 ;  /* 0x00007610ff047816 */ /* 0x000fc60000000004 */
[----:B0-----:R-:W3:Y:S01]  /*376a0*/  LDL R6, [R1+0x2374] ;  /* 0x0023740001067983 */ /* 0x001ee20000100800 */
[----:B--2---:R-:W-:-:S04]  /*376b0*/  @!P1 LOP3.LUT R15, R15, R14, RZ, 0x3c, !PT ;  /* 0x0000000e0f0f9212 */ /* 0x004fc800078e3cff */
[----:B------:R-:W-:-:S04]  /*376c0*/  @!P1 LOP3.LUT R14, R15, R14, RZ, 0x3c, !PT ;  /* 0x0000000e0f0e9212 */ /* 0x000fc800078e3cff */
[----:B------:R-:W-:-:S05]  /*376d0*/  @!P1 LOP3.LUT R15, R15, R14, RZ, 0x3c, !PT ;  /* 0x0000000e0f0f9212 */ /* 0x000fca00078e3cff */
[----:B------:R0:W2:Y:S04]  /*376e0*/  @!P1 LDG.E.U16 R5, [R14.64] ;  /* 0x000000040e059981 */ /* 0x0000a8000c1e1500 */
[----:B0-----:R-:W2:Y:S04]  /*376f0*/  LDL R14, [R1+0x236c] ;  /* 0x00236c00010e7983 */ /* 0x001ea80000100800 */
[----:B------:R-:W2:Y:S02]  /*37700*/  LDL R15, [R1+0x2378] ;  /* 0x00237800010f7983 */ /* 0x000ea40000100800 */
[----:B--2---:R-:W-:-:S04]  /*37710*/  @!P0 LOP3.LUT R15, R15, R14, RZ, 0x3c, !PT ;  /* 0x0000000e0f0f8212 */ /* 0x004fc800078e3cff */
[----:B------:R-:W-:-:S04]  /*37720*/  @!P0 LOP3.LUT R14, R15, R14, RZ, 0x3c, !PT ;  /* 0x0000000e0f0e8212 */ /* 0x000fc800078e3cff */
[----:B------:R-:W-:-:S05]  /*37730*/  @!P0 LOP3.LUT R15, R15, R14, RZ, 0x3c, !PT ;  /* 0x0000000e0f0f8212 */ /* 0x000fca00078e3cff */
[----:B------:R4:W2:Y:S04]  /*37740*/  @!P0 LDG.E.U16 R4, [R14.64] ;  /* 0x000000040e048981 */ /* 0x0008a8000c1e1500 */
[----:B------:R-:W-:Y:S01]  /*37750*/  STL [R1+0x4bd4], R5 ;  /* 0x004bd40501007387 */ /* 0x000fe20000100800 */
[----:B------:R-:W-:Y:S01]  /*37760*/  PRMT R3, RZ, 0x7610, R3 ;  /* 0x00007610ff037816 */ /* 0x000fe20000000003 */
[----:B----4-:R-:W-:Y:S02]  /*37770*/  @!P1 IMAD.MOV.U32 R14, RZ, RZ, R12 ;  /* 0x000000ffff0e9224 */ /* 0x010fe400078e000c */
[----:B---3--:R-:W-:-:S05]  /*37780*/  @!P1 IMAD.MOV.U32 R15, RZ, RZ, R6 ;  /* 0x000000ffff0f9224 */ /* 0x008fca00078e0006 */
[----:B------:R0:W3:Y:S04]  /*37790*/  @!P1 LDG.E.U16 R3, [R14.64] ;  /* 0x000000040e039981 */ /* 0x0000e8000c1e1500 */
[----:B--2---:R1:W-:Y:S01]  /*377a0*/  STL [R1+0x4bd8], R4 ;  /* 0x004bd80401007387 */ /* 0x0043e20000100800 */
[----:B0-----:R-:W2:Y:S01]  /*377b0*/  LDL R15, [R1+0x20b8] ;  /* 0x0020b800010f7983 */ /* 0x001ea20000100800 */
[----:B------:R-:W-:Y:S01]  /*377c0*/  PRMT R11, RZ, 0x7610, R11 ;  /* 0x00007610ff0b7816 */ /* 0x000fe2000000000b */
[----:B------:R-:W4:Y:S01]  /*377d0*/  LDL R12, [R1+0x1fb8] ;  /* 0x001fb800010c7983 */ /* 0x000f220000100800 */
[----:B------:R-:W2:Y:S04]  /*377e0*/  LDL R6, [R1+0x1fbc] ;  /* 0x001fbc0001067983 */ /* 0x000ea80000100800 */
[----:B-1----:R-:W2:Y:S04]  /*377f0*/  LDL R4, [R1+0x20bc] ;  /* 0x0020bc0001047983 */ /* 0x002ea80000100800 */
[----:B---3--:R-:W-:Y:S01]  /*37800*/  STL [R1+0x4bdc], R3 ;  /* 0x004bdc0301007387 */ /* 0x008fe20000100800 */
[----:B--2---:R-:W-:-:S05]  /*37810*/  @!P0 IMAD.MOV.U32 R14, RZ, RZ, R4 ;  /* 0x000000ffff0e8224 */ /* 0x004fca00078e0004 */
[----:B------:R0:W2:Y:S04]  /*37820*/  @!P0 LDG.E.U16 R11, [R14.64] ;  /* 0x000000040e0b8981 */ /* 0x0000a8000c1e1500 */
[----:B0-----:R-:W3:Y:S04]  /*37830*/  LDL R14, [R1+0x20b0] ;  /* 0x0020b000010e7983 */ /* 0x001ee80000100800 */
[----:B------:R-:W3:Y:S01]  /*37840*/  LDL R15, [R1+0x20b4] ;  /* 0x0020b400010f7983 */ /* 0x000ee20000100800 */
[----:B------:R-:W-:Y:S02]  /*37850*/  PRMT R0, RZ, 0x7610, R0 ;  /* 0x00007610ff007816 */ /* 0x000fe40000000000 */
[----:B---3--:R-:W-:-:S04]  /*37860*/  @!P1 LOP3.LUT R15, R15, R14, RZ, 0x3c, !PT ;  /* 0x0000000e0f0f9212 */ /* 0x008fc800078e3cff */
[----:B------:R-:W-:-:S04]  /*37870*/  @!P1 LOP3.LUT R14, R15, R14, RZ, 0x3c, !PT ;  /* 0x0000000e0f0e9212 */ /* 0x000fc800078e3cff */
[----:B------:R-:W-:-:S05]  /*37880*/  @!P1 LOP3.LUT R15, R15, R14, RZ, 0x3c, !PT ;  /* 0x0000000e0f0f9212 */ /* 0x000fca00078e3cff */
[----:B------:R-:W3:Y:S04]  /*37890*/  @!P1 LDG.E.U16 R0, [R14.64] ;  /* 0x000000040e009981 */ /* 0x000ee8000c1e1500 */
[----:B--2---:R0:W-:Y:S01]  /*378a0*/  STL [R1+0x28], R11 ;  /* 0x0000280b01007387 */ /* 0x0041e20000100800 */
[----:B------:R-:W2:Y:S03]  /*378b0*/  LDL R4, [R1+0x1fb4] ;  /* 0x001fb40001047983 */ /* 0x000ea60000100800 */
[----:B0-----:R-:W2:Y:S04]  /*378c0*/  LDL R11, [R1+0x1fb0] ;  /* 0x001fb000010b7983 */ /* 0x001ea80000100800 */
        /* <DEDUP_REMOVED lines=11> */
[----:B---3--:R-:W-:Y:S02]  /*37980*/  PRMT R0, RZ, 0x7610, R0 ;  /* 0x00007610ff007816 */ /* 0x008fe40000000000 */
[----:B------:R-:W-:-:S02]  /*37990*/  PRMT R5, RZ, 0x7610, R5 ;  /* 0x00007610ff057816 */ /* 0x000fc40000000005 */
[----:B--2---:R-:W-:-:S04]  /*379a0*/  @!P1 LOP3.LUT R15, R15, R14, RZ, 0x3c, !PT ;  /* 0x0000000e0f0f9212 */ /* 0x004fc800078e3cff */
[----:B------:R-:W-:-:S04]  /*379b0*/  @!P1 LOP3.LUT R14, R15, R14, RZ, 0x3c, !PT ;  /* 0x0000000e0f0e9212 */ /* 0x000fc800078e3cff */
[----:B------:R-:W-:-:S05]  /*379c0*/  @!P1 LOP3.LUT R15, R15, R14, RZ, 0x3c, !PT ;  /* 0x0000000e0f0f9212 */ /* 0x000fca00078e3cff */
[----:B------:R0:W2:Y:S02]  /*379d0*/  @!P1 LDG.E.U16 R0, [R14.64] ;  /* 0x000000040e009981 */ /* 0x0000a4000c1e1500 */
[----:B0-----:R-:W-:Y:S02]  /*379e0*/  @!P0 IMAD.MOV.U32 R14, RZ, RZ, R6 ;  /* 0x000000ffff0e8224 */ /* 0x001fe400078e0006 */
[----:B----4-:R-:W-:-:S05]  /*379f0*/  @!P0 IMAD.MOV.U32 R15, RZ, RZ, R12 ;  /* 0x000000ffff0f8224 */ /* 0x010fca00078e000c */
[----:B------:R0:W3:Y:S01]  /*37a00*/  @!P0 LDG.E.U16 R5, [R14.64] ;  /* 0x000000040e058981 */ /* 0x0000e2000c1e1500 */
[----:B------:R-:W-:-:S03]  /*37a10*/  PRMT R3, RZ, 0x7610, R3 ;  /* 0x00007610ff037816 */ /* 0x000fc60000000003 */
[----:B------:R1:W-:Y:S01]  /*37a20*/  STL [R1+0x20], R8 ;  /* 0x0000200801007387 */ /* 0x0003e20000100800 */
[----:B0-----:R-:W-:Y:S02]  /*37a30*/  @!P1 IMAD.MOV.U32 R14, RZ, RZ, R4 ;  /* 0x000000ffff0e9224 */ /* 0x001fe400078e0004 */
[----:B------:R-:W-:Y:S01]  /*37a40*/  @!P1 IMAD.MOV.U32 R15, RZ, RZ, R11 ;  /* 0x000000ffff0f9224 */ /* 0x000fe200078e000b */
[----:B-1----:R-:W4:Y:S04]  /*37a50*/  LDL R8, [R1+0x1f3c] ;  /* 0x001f3c0001087983 */ /* 0x002f280000100800 */
[----:B------:R0:W4:Y:S04]  /*37a60*/  @!P1 LDG.E.U16 R3, [R14.64] ;  /* 0x000000040e039981 */ /* 0x000128000c1e1500 */
[----:B--2---:R1:W-:Y:S04]  /*37a70*/  STL [R1+0x1c], R0 ;  /* 0x00001c0001007387 */ /* 0x0043e80000100800 */
[----:B-1----:R-:W2:Y:S01]  /*37a80*/  LDL.LU R0, [R1+0x4c24] ;  /* 0x004c240001007983 */ /* 0x002ea20000300800 */
[----:B------:R-:W2:Y:S03]  /*37a90*/  LDL R6, [R1+0x1eb8] ;  /* 0x001eb80001067983 */ /* 0x000ea60000100800 */
[----:B---3--:R1:W-:Y:S01]  /*37aa0*/  STL [R1+0x18], R5 ;  /* 0x0000180501007387 */ /* 0x0083e20000100800 */
[----:B0-----:R-:W3:Y:S01]  /*37ab0*/  LDL R15, [R1+0x1f38] ;  /* 0x001f3800010f7983 */ /* 0x001ee20000100800 */
[----:B------:R-:W-:Y:S01]  /*37ac0*/  PRMT R7, RZ, 0x7610, R7 ;  /* 0x00007610ff077816 */ /* 0x000fe20000000007 */
[----:B------:R-:W2:Y:S01]  /*37ad0*/  LDL R12, [R1+0x1eb0] ;  /* 0x001eb000010c7983 */ /* 0x000ea20000100800 */
[----:B------:R-:W2:Y:S04]  /*37ae0*/  LDL R11, [R1+0x1eb4] ;  /* 0x001eb400010b7983 */ /* 0x000ea80000100800 */
[----:B------:R-:W2:Y:S04]  /*37af0*/  LDL R4, [R1+0x1e38] ;  /* 0x001e380001047983 */ /* 0x000ea80000100800 */
[----:B-1----:R-:W2:Y:S01]  /*37b00*/  LDL R5, [R1+0x1ebc] ;  /* 0x001ebc0001057983 */ /* 0x002ea20000100800 */
[----:B----4-:R-:W-:-:S03]  /*37b10*/  @!P0 IMAD.MOV.U32 R14, RZ, RZ, R8 ;  /* 0x000000ffff0e8224 */ /* 0x010fc600078e0008 */
[----:B------:R0:W-:Y:S01]  /*37b20*/  STL [R1+0x14], R3 ;  /* 0x0000140301007387 */ /* 0x0001e20000100800 */
[----:B------:R-:W4:Y:S03]  /*37b30*/  LDL R8, [R1+0x1e30] ;  /* 0x001e300001087983 */ /* 0x000f260000100800 */
[----:B0-----:R-:W4:Y:S04]  /*37b40*/  LDL R3, [R1+0x1e3c] ;  /* 0x001e3c0001037983 */ /* 0x001f280000100800 */
[----:B---3--:R0:W3:Y:S04]  /*37b50*/  @!P0 LDG.E.U16 R7, [R14.64] ;  /* 0x000000040e078981 */ /* 0x0080e8000c1e1500 */
[----:B0-----:R-:W4:Y:S04]  /*37b60*/  LDL R14, [R1+0x1f30] ;  /* 0x001f3000010e7983 */ /* 0x001f280000100800 */
[----:B------:R-:W4:Y:S01]  /*37b70*/  LDL R15, [R1+0x1f34] ;  /* 0x001f3400010f7983 */ /* 0x000f220000100800 */
[----:B--2---:R-:W-:-:S02]  /*37b80*/  PRMT R0, RZ, 0x7610, R0 ;  /* 0x00007610ff007816 */ /* 0x004fc40000000000 */
[----:B------:R-:W-:Y:S01]  /*37b90*/  PRMT R13, RZ, 0x7610, R13 ;  /* 0x00007610ff0d7816 */ /* 0x000fe2000000000d */
[----:B---3--:R0:W-:Y:S04]  /*37ba0*/  STL [R1+0x10], R7 ;  /* 0x0000100701007387 */ /* 0x0081e80000100800 */
[----:B0-----:R-:W2:Y:S01]  /*37bb0*/  LDL R7, [R1+0x1e34] ;  /* 0x001e340001077983 */ /* 0x001ea20000100800 */
[----:B----4-:R-:W-:-:S04]  /*37bc0*/  @!P1 LOP3.LUT R15, R15, R14, RZ, 0x3c, !PT ;  /* 0x0000000e0f0f9212 */ /* 0x010fc800078e3cff */
[----:B------:R-:W-:-:S04]  /*37bd0*/  @!P1 LOP3.LUT R14, R15, R14, RZ, 0x3c, !PT ;  /* 0x0000000e0f0e9212 */ /* 0x000fc800078e3cff */
[----:B------:R-:W-:-:S05]  /*37be0*/  @!P1 LOP3.LUT R15, R15, R14, RZ, 0x3c, !PT ;  /* 0x0000000e0f0f9212 */ /* 0x000fca00078e3cff */
[----:B------:R0:W3:Y:S01]  /*37bf0*/  @!P1 LDG.E.U16 R0, [R14.64] ;  /* 0x000000040e009981 */ /* 0x0000e2000c1e1500 */
[----:B------:R-:W-:Y:S01]  /*37c00*/  PRMT R10, RZ, 0x7610, R10 ;  /* 0x00007610ff0a7816 */ /* 0x000fe2000000000a */
[----:B0-----:R-:W-:Y:S02]  /*37c10*/  @!P0 IMAD.MOV.U32 R14, RZ, RZ, R5 ;  /* 0x000000ffff0e8224 */ /* 0x001fe400078e0005 */
[----:B------:R-:W-:-:S05]  /*37c20*/  @!P0 IMAD.MOV.U32 R15, RZ, RZ, R6 ;  /* 0x000000ffff0f8224 */ /* 0x000fca00078e0006 */
[----:B------:R0:W4:Y:S01]  /*37c30*/  @!P0 LDG.E.U16 R13, [R14.64] ;  /* 0x000000040e0d8981 */ /* 0x000122000c1e1500 */
[----:B------:R-:W-:Y:S01]  /*37c40*/  PRMT R9, RZ, 0x7610, R9 ;  /* 0x00007610ff097816 */ /* 0x000fe20000000009 */
[----:B0-----:R-:W-:Y:S02]  /*37c50*/  @!P1 IMAD.MOV.U32 R14, RZ, RZ, R11 ;  /* 0x000000ffff0e9224 */ /* 0x001fe400078e000b */
[----:B------:R-:W-:-:S05]  /*37c60*/  @!P1 IMAD.MOV.U32 R15, RZ, RZ, R12 ;  /* 0x000000ffff0f9224 */ /* 0x000fca00078e000c */
[----:B------:R0:W4:Y:S01]  /*37c70*/  @!P1 LDG.E.U16 R10, [R14.64] ;  /* 0x000000040e0a9981 */ /* 0x000122000c1e1500 */
[----:B------:R-:W-:Y:S01]  /*37c80*/  PRMT R29, RZ, 0x7610, R29 ;  /* 0x00007610ff1d7816 */ /* 0x000fe2000000001d */
[----:B0-----:R-:W-:Y:S02]  /*37c90*/  @!P0 IMAD.MOV.U32 R14, RZ, RZ, R3 ;  /* 0x000000ffff0e8224 */ /* 0x001fe400078e0003 */
[----:B------:R-:W-:-:S05]  /*37ca0*/  @!P0 IMAD.MOV.U32 R15, RZ, RZ, R4 ;  /* 0x000000ffff0f8224 */ /* 0x000fca00078e0004 */
[----:B------:R0:W4:Y:S02]  /*37cb0*/  @!P0 LDG.E.U16 R9, [R14.64] ;  /* 0x000000040e098981 */ /* 0x000124000c1e1500 */
[----:B0-----:R-:W-:Y:S02]  /*37cc0*/  @!P1 IMAD.MOV.U32 R15, RZ, RZ, R8 ;  /* 0x000000ffff0f9224 */ /* 0x001fe400078e0008 */
[----:B--2---:R-:W-:-:S05]  /*37cd0*/  @!P1 IMAD.MOV.U32 R14, RZ, RZ, R7 ;  /* 0x000000ffff0e9224 */ /* 0x004fca00078e0007 */
[----:B------:R-:W2:Y:S04]  /*37ce0*/  @!P1 LDG.E.U16 R29, [R14.64] ;  /* 0x000000040e1d9981 */ /* 0x000ea8000c1e1500 */
[----:B---3--:R0:W-:Y:S04]  /*37cf0*/  STL [R1+0xc], R0 ;  /* 0x00000c0001007387 */ /* 0x0081e80000100800 */
[----:B0-----:R-:W3:Y:S01]  /*37d00*/  LDL.LU R0, [R1+0x4c20] ;  /* 0x004c200001007983 */ /* 0x001ee20000300800 */
[----:B------:R-:W3:Y:S02]  /*37d10*/  LDL R6, [R1+0x1db8] ;  /* 0x001db80001067983 */ /* 0x000ee40000100800 */
[----:B------:R-:W3:Y:S02]  /*37d20*/  LDL R5, [R1+0x1dbc] ;  /* 0x001dbc0001057983 */ /* 0x000ee40000100800 */
[----:B------:R-:W3:Y:S01]  /*37d30*/  LDL R4, [R1+0x1db0] ;  /* 0x001db00001047983 */ /* 0x000ee20000100800 */
[----:B------:R-:W3:Y:S04]  /*37d40*/  LDL R3, [R1+0x1db4] ;  /* 0x001db40001037983 */ /* 0x000ee80000100800 */
[----:B------:R-:W3:Y:S04]  /*37d50*/  LDL R8, [R1+0x1d38] ;  /* 0x001d380001087983 */ /* 0x000ee80000100800 */
[----:B------:R-:W3:Y:S01]  /*37d60*/  LDL R7, [R1+0x1d3c] ;  /* 0x001d3c0001077983 */ /* 0x000ee20000100800 */
[----:B------:R-:W-:-:S02]  /*37d70*/  PRMT R28, RZ, 0x7610, R28 ;  /* 0x00007610ff1c7816 */ /* 0x000fc4000000001c */
[----:B------:R-:W-:Y:S01]  /*37d80*/  PRMT R27, RZ, 0x7610, R27 ;  /* 0x00007610ff1b7816 */ /* 0x000fe2000000001b */
[----:B--2---:R-:W-:Y:S01]  /*37d90*/  STL [R1+0x4ba0], R29 ;  /* 0x004ba01d01007387 */ /* 0x004fe20000100800 */
[----:B----4-:R0:W-:Y:S03]  /*37da0*/  STL [R1+0x4], R10 ;  /* 0x0000040a01007387 */ /* 0x0101e60000100800 */
[----:B0-----:R-:W2:Y:S01]  /*37db0*/  LDL R10, [R1+0x1d30] ;  /* 0x001d3000010a7983 */ /* 0x001ea20000100800 */
[----:B------:R0:W-:Y:S03]  /*37dc0*/  STL [R1], R9 ;  /* 0x0000000901007387 */ /* 0x0001e60000100800 */
[----:B0-----:R-:W4:Y:S01]  /*37dd0*/  LDL R9, [R1+0x1d34] ;  /* 0x001d340001097983 */ /* 0x001f220000100800 */
[----:B---3--:R-:W-:-:S02]  /*37de0*/  @!P0 IMAD.MOV.U32 R14, RZ, RZ, R5 ;  /* 0x000000ffff0e8224 */ /* 0x008fc400078e0005 */
[----:B------:R-:W-:Y:S01]  /*37df0*/  @!P0 IMAD.MOV.U32 R15, RZ, RZ, R6 ;  /* 0x000000ffff0f8224 */ /* 0x000fe200078e0006 */
[----:B------:R-:W-:Y:S02]  /*37e00*/  PRMT R26, RZ, 0x7610, R26 ;  /* 0x00007610ff1a7816 */ /* 0x000fe4000000001a */
[----:B------:R-:W-:Y:S01]  /*37e10*/  PRMT R25, RZ, 0x7610, R25 ;  /* 0x00007610ff197816 */ /* 0x000fe20000000019 */
[----:B------:R-:W3:Y:S04]  /*37e20*/  LDL R6, [R1+0x1cb8] ;  /* 0x001cb80001067983 */ /* 0x000ee80000100800 */
[----:B------:R0:W3:Y:S04]  /*37e30*/  @!P0 LDG.E.U16 R28, [R14.64] ;  /* 0x000000040e1c8981 */ /* 0x0000e8000c1e1500 */
[----:B------:R-:W3:Y:S01]  /*37e40*/  LDL R5, [R1+0x1cbc] ;  /* 0x001cbc0001057983 */ /* 0x000ee20000100800 */
[----:B0-----:R-:W-:-:S02]  /*37e50*/  @!P1 IMAD.MOV.U32 R14, RZ, RZ, R3 ;  /* 0x000000ffff0e9224 */ /* 0x001fc400078e0003 */
[----:B------:R-:W-:-:S05]  /*37e60*/  @!P1 IMAD.MOV.U32 R15, RZ, RZ, R4 ;  /* 0x000000ffff0f9224 */ /* 0x000fca00078e0004 */
[----:B------:R0:W3:Y:S02]  /*37e70*/  @!P1 LDG.E.U16 R27, [R14.64] ;  /* 0x000000040e1b9981 */ /* 0x0000e4000c1e1500 */
[----:B0-----:R-:W-:Y:S02]  /*37e80*/  @!P0 IMAD.MOV.U32 R14, RZ, RZ, R7 ;  /* 0x000000ffff0e8224 */ /* 0x001fe400078e0007 */
[----:B------:R-:W-:-:S05]  /*37e90*/  @!P0 IMAD.MOV.U32 R15, RZ, RZ, R8 ;  /* 0x000000ffff0f8224 */ /* 0x000fca00078e0008 */
[----:B------:R2:W3:Y:S02]  /*37ea0*/  @!P0 LDG.E.U16 R26, [R14.64] ;  /* 0x000000040e1a8981 */ /* 0x0004e4000c1e1500 */
[----:B--2---:R-:W-:Y:S02]  /*37eb0*/  @!P1 IMAD.MOV.U32 R15, RZ, RZ, R10 ;  /* 0x000000ffff0f9224 */ /* 0x004fe400078e000a */
[----:B----4-:R-:W-:-:S05]  /*37ec0*/  @!P1 IMAD.MOV.U32 R14, RZ, RZ, R9 ;  /* 0x000000ffff0e9224 */ /* 0x010fca00078e0009 */
[----:B------:R0:W2:Y:S04]  /*37ed0*/  @!P1 LDG.E.U16 R25, [R14.64] ;  /* 0x000000040e199981 */ /* 0x0000a8000c1e1500 */
[----:B---3--:R-:W-:Y:S01]  /*37ee0*/  STL [R1+0x4ba4], R28 ;  /* 0x004ba41c01007387 */ /* 0x008fe20000100800 */
[----:B------:R-:W3:Y:S02]  /*37ef0*/  LDL R4, [R1+0x1cb0] ;  /* 0x001cb00001047983 */ /* 0x000ee40000100800 */
[----:B------:R-:W4:Y:S01]  /*37f00*/  LDL R3, [R1+0x1cb4] ;  /* 0x001cb40001037983 */ /* 0x000f220000100800 */
[----:B------:R-:W-:Y:S01]  /*37f10*/  STL [R1+0x4ba8], R27 ;  /* 0x004ba81b01007387 */ /* 0x000fe20000100800 */
[----:B------:R-:W-:Y:S02]  /*37f20*/  STL [R1+0x8], R13 ;  /* 0x0000080d01007387 */ /* 0x000fe40000100800 */
[----:B------:R-:W3:Y:S02]  /*37f30*/  LDL R8, [R1+0x1c38] ;  /* 0x001c380001087983 */ /* 0x000ee40000100800 */
[----:B------:R-:W3:Y:S01]  /*37f40*/  LDL R7, [R1+0x1c3c] ;  /* 0x001c3c0001077983 */ /* 0x000ee20000100800 */
[----:B------:R-:W-:Y:S01]  /*37f50*/  PRMT R24, RZ, 0x7610, R24 ;  /* 0x00007610ff187816 */ /* 0x000fe20000000018 */
[----:B0-----:R-:W-:-:S02]  /*37f60*/  @!P0 IMAD.MOV.U32 R14, RZ, RZ, R5 ;  /* 0x000000ffff0e8224 */ /* 0x001fc400078e0005 */
[----:B------:R-:W-:-:S05]  /*37f70*/  @!P0 IMAD.MOV.U32 R15, RZ, RZ, R6 ;  /* 0x000000ffff0f8224 */ /* 0x000fca00078e0006 */
[----:B------:R4:W3:Y:S04]  /*37f80*/  @!P0 LDG.E.U16 R24, [R14.64] ;  /* 0x000000040e188981 */ /* 0x0008e8000c1e1500 */
[----:B------:R0:W-:Y:S01]  /*37f90*/  STL [R1+0x4bac], R26 ;  /* 0x004bac1a01007387 */ /* 0x0001e20000100800 */
[----:B------:R-:W-:Y:S02]  /*37fa0*/  PRMT R20, RZ, 0x7610, R20 ;  /* 0x00007610ff147816 */ /* 0x000fe40000000014 */
[----:B------:R-:W-:Y:S01]  /*37fb0*/  PRMT R18, RZ, 0x7610, R18 ;  /* 0x00007610ff127816 */ /* 0x000fe20000000012 */
[----:B--2---:R-:W-:Y:S01]  /*37fc0*/  STL [R1+0x4bb0], R25 ;  /* 0x004bb01901007387 */ /* 0x004fe20000100800 */
[----:B------:R-:W2:Y:S02]  /*37fd0*/  LDL R6, [R1+0x1c30] ;  /* 0x001c300001067983 */ /* 0x000ea40000100800 */
[----:B------:R-:W2:Y:S02]  /*37fe0*/  LDL R5, [R1+0x1c34] ;  /* 0x001c340001057983 */ /* 0x000ea40000100800 */
[----:B----4-:R-:W-:-:S02]  /*37ff0*/  @!P1 IMAD.MOV.U32 R14, RZ, RZ, R3 ;  /* 0x000000ffff0e9224 */ /* 0x010fc400078e0003 */
[----:B---3--:R-:W-:-:S05]  /*38000*/  @!P1 IMAD.MOV.U32 R15, RZ, RZ, R4 ;  /* 0x000000ffff0f9224 */ /* 0x008fca00078e0004 */
[----:B------:R1:W3:Y:S02]  /*38010*/  @!P1 LDG.E.U16 R20, [R14.64] ;  /* 0x000000040e149981 */ /* 0x0002e4000c1e1500 */
[----:B-1----:R-:W-:Y:S02]  /*38020*/  @!P0 IMAD.MOV.U32 R15, RZ, RZ, R8 ;  /* 0x000000ffff0f8224 */ /* 0x002fe400078e0008 */
[----:B------:R-:W-:-:S05]  /*38030*/  @!P0 IMAD.MOV.U32 R14, RZ, RZ, R7 ;  /* 0x000000ffff0e8224 */ /* 0x000fca00078e0007 */
[----:B------:R2:W4:Y:S01]  /*38040*/  @!P0 LDG.E.U16 R18, [R14.64] ;  /* 0x000000040e128981 */ /* 0x000522000c1e1500 */
[----:B------:R-:W-:-:S03]  /*38050*/  PRMT R16, RZ, 0x7610, R16 ;  /* 0x00007610ff107816 */ /* 0x000fc60000000010 */
[----:B------:R-:W-:Y:S01]  /*38060*/  STL [R1+0x4bb4], R24 ;  /* 0x004bb41801007387 */ /* 0x000fe20000100800 */
[----:B------:R-:W4:Y:S02]  /*38070*/  LDL R4, [R1+0x20f4] ;  /* 0x0020f40001047983 */ /* 0x000f240000100800 */
[----:B------:R-:W4:Y:S02]  /*38080*/  LDL R3, [R1+0x2108] ;  /* 0x0021080001037983 */ /* 0x000f240000100800 */
[----:B--2---:R-:W-:Y:S02]  /*38090*/  @!P1 IMAD.MOV.U32 R15, RZ, RZ, R6 ;  /* 0x000000ffff0f9224 */ /* 0x004fe400078e0006 */
[----:B------:R-:W-:-:S05]  /*380a0*/  @!P1 IMAD.MOV.U32 R14, RZ, RZ, R5 ;  /* 0x000000ffff0e9224 */ /* 0x000fca00078e0005 */
[----:B------:R1:W2:Y:S04]  /*380b0*/  @!P1 LDG.E.U16 R16, [R14.64] ;  /* 0x000000040e109981 */ /* 0x0002a8000c1e1500 */
[----:B---3--:R-:W-:Y:S01]  /*380c0*/  STL [R1+0x4bb8], R20 ;  /* 0x004bb81401007387 */ /* 0x008fe20000100800 */
[----:B------:R-:W3:Y:S02]  /*380d0*/  LDL R12, [R1+0x2104] ;  /* 0x00210400010c7983 */ /* 0x000ee40000100800 */
[----:B------:R-:W3:Y:S02]  /*380e0*/  LDL R11, [R1+0x2110] ;  /* 0x00211000010b7983 */ /* 0x000ee40000100800 */
[----:B------:R-:W3:Y:S01]  /*380f0*/  LDL R9, [R1+0x2188] ;  /* 0x0021880001097983 */ /* 0x000ee20000100800 */
[----:B----4-:R-:W-:Y:S01]  /*38100*/  STL [R1+0x4bbc], R18 ;  /* 0x004bbc1201007387 */ /* 0x010fe20000100800 */
[----:B------:R-:W4:Y:S02]  /*38110*/  LDL R10, [R1+0x217c] ;  /* 0x00217c00010a7983 */ /* 0x000f240000100800 */
[----:B------:R-:W4:Y:S02]  /*38120*/  LDL R8, [R1+0x2184] ;  /* 0x0021840001087983 */ /* 0x000f240000100800 */
[----:B------:R-:W4:Y:S01]  /*38130*/  LDL R7, [R1+0x2190] ;  /* 0x0021900001077983 */ /* 0x000f220000100800 */
[----:B------:R-:W4:Y:S04]  /*38140*/  LDL R6, [R1+0x21fc] ;  /* 0x0021fc0001067983 */ /* 0x000f280000100800 */
[----:B------:R-:W4:Y:S01]  /*38150*/  LDL R5, [R1+0x2208] ;  /* 0x0022080001057983 */ /* 0x000f220000100800 */
[----:B-1----:R-:W-:-:S02]  /*38160*/  @!P0 IMAD.MOV.U32 R14, RZ, RZ, R3 ;  /* 0x000000ffff0e8224 */ /* 0x002fc400078e0003 */
[----:B------:R-:W-:Y:S01]  /*38170*/  @!P0 IMAD.MOV.U32 R15, RZ, RZ, R4 ;  /* 0x000000ffff0f8224 */ /* 0x000fe200078e0004 */
[----:B------:R-:W-:Y:S02]  /*38180*/  PRMT R17, RZ, 0x7610, R17 ;  /* 0x00007610ff117816 */ /* 0x000fe40000000011 */
[----:B------:R-:W-:-:S04]  /*38190*/  PRMT R19, RZ, 0x7610, R19 ;  /* 0x00007610ff137816 */ /* 0x000fc80000000013 */
[----:B------:R3:W4:Y:S01]  /*381a0*/  @!P0 LDG.E.U16 R17, [R14.64] ;  /* 0x000000040e118981 */ /* 0x000722000c1e1500 */
[----:B------:R-:W-:Y:S02]  /*381b0*/  PRMT R21, RZ, 0x7610, R21 ;  /* 0x00007610ff157816 */ /* 0x000fe40000000015 */
[----:B------:R-:W-:Y:S02]  /*381c0*/  PRMT R22, RZ, 0x7610, R22 ;  /* 0x00007610ff167816 */ /* 0x000fe40000000016 */
[----:B------:R-:W-:Y:S01]  /*381d0*/  PRMT R23, RZ, 0x7610, R23 ;  /* 0x00007610ff177816 */ /* 0x000fe20000000017 */
[----:B--2---:R-:W-:Y:S01]  /*381e0*/  STL [R1+0x4bc0], R16 ;  /* 0x004bc01001007387 */ /* 0x004fe20000100800 */
[----:B------:R-:W2:Y:S02]  /*381f0*/  LDL R4, [R1+0x23cc] ;  /* 0x0023cc0001047983 */ /* 0x000ea40000100800 */
[----:B------:R-:W2:Y:S02]  /*38200*/  LDL R3, [R1+0x23d8] ;  /* 0x0023d80001037983 */ /* 0x000ea40000100800 */
[----:B---3--:R-:W-:-:S02]  /*38210*/  @!P1 IMAD.MOV.U32 R14, RZ, RZ, R11 ;  /* 0x000000ffff0e9224 */ /* 0x008fc400078e000b */
[----:B------:R-:W-:-:S05]  /*38220*/  @!P1 IMAD.MOV.U32 R15, RZ, RZ, R12 ;  /* 0x000000ffff0f9224 */ /* 0x000fca00078e000c */
[----:B------:R1:W3:Y:S02]  /*38230*/  @!P1 LDG.E.U16 R19, [R14.64] ;  /* 0x000000040e139981 */ /* 0x0002e4000c1e1500 */
[----:B-1----:R-:W-:Y:S02]  /*38240*/  @!P0 IMAD.MOV.U32 R14, RZ, RZ, R9 ;  /* 0x000000ffff0e8224 */ /* 0x002fe400078e0009 */
[----:B----4-:R-:W-:-:S05]  /*38250*/  @!P0 IMAD.MOV.U32 R15, RZ, RZ, R10 ;  /* 0x000000ffff0f8224 */ /* 0x010fca00078e000a */
[----:B------:R1:W4:Y:S02]  /*38260*/  @!P0 LDG.E.U16 R21, [R14.64] ;  /* 0x000000040e158981 */ /* 0x000324000c1e1500 */
[----:B-1----:R-:W-:Y:S02]  /*38270*/  @!P1 IMAD.MOV.U32 R14, RZ, RZ, R7 ;  /* 0x000000ffff0e9224 */ /* 0x002fe400078e0007 */
[----:B------:R-:W-:-:S05]  /*38280*/  @!P1 IMAD.MOV.U32 R15, RZ, RZ, R8 ;  /* 0x000000ffff0f9224 */ /* 0x000fca00078e0008 */
[----:B------:R1:W4:Y:S02]  /*38290*/  @!P1 LDG.E.U16 R22, [R14.64] ;  /* 0x000000040e169981 */ /* 0x000324000c1e1500 */
[----:B-1----:R-:W-:Y:S02]  /*382a0*/  @!P0 IMAD.MOV.U32 R14, RZ, RZ, R5 ;  /* 0x000000ffff0e8224 */ /* 0x002fe400078e0005 */
[----:B------:R-:W-:-:S05]  /*382b0*/  @!P0 IMAD.MOV.U32 R15, RZ, RZ, R6 ;  /* 0x000000ffff0f8224 */ /* 0x000fca00078e0006 */
[----:B------:R2:W4:Y:S01]  /*382c0*/  @!P0 LDG.E.U16 R23, [R14.64] ;  /* 0x000000040e178981 */ /* 0x000522000c1e1500 */
[----:B------:R-:W-:-:S03]  /*382d0*/  PRMT R2, RZ, 0x7610, R2 ;  /* 0x00007610ff027816 */ /* 0x000fc60000000002 */
[----:B------:R-:W-:Y:S01]  /*382e0*/  STL [R1+0x4be0], R17 ;  /* 0x004be01101007387 */ /* 0x000fe20000100800 */
[----:B--2---:R-:W-:Y:S02]  /*382f0*/  @!P0 IMAD.MOV.U32 R15, RZ, RZ, R4 ;  /* 0x000000ffff0f8224 */ /* 0x004fe400078e0004 */
[----:B------:R-:W-:-:S05]  /*38300*/  @!P0 IMAD.MOV.U32 R14, RZ, RZ, R3 ;  /* 0x000000ffff0e8224 */ /* 0x000fca00078e0003 */
[----:B------:R-:W2:Y:S04]  /*38310*/  @!P0 LDG.E.U16 R2, [R14.64] ;  /* 0x000000040e028981 */ /* 0x000ea8000c1e1500 */
[----:B---3--:R-:W-:Y:S04]  /*38320*/  STL [R1+0x4be4], R19 ;  /* 0x004be41301007387 */ /* 0x008fe80000100800 */
[----:B----4-:R-:W-:Y:S04]  /*38330*/  STL [R1+0x4be8], R21 ;  /* 0x004be81501007387 */ /* 0x010fe80000100800 */
[----:B------:R-:W-:Y:S04]  /*38340*/  STL [R1+0x4bec], R22 ;  /* 0x004bec1601007387 */ /* 0x000fe80000100800 */
[----:B------:R-:W-:Y:S01]  /*38350*/  STL [R1+0x4bf0], R23 ;  /* 0x004bf01701007387 */ /* 0x000fe20000100800 */
[----:B0-----:R-:W3:Y:S02]  /*38360*/  LDL.LU R26, [R1+0xb64] ;  /* 0x000b6400011a7983 */ /* 0x001ee40000300800 */
        /* <DEDUP_REMOVED lines=12> */
[----:B------:R-:W3:Y:S01]  /*38430*/  LDL.LU R8, [R1+0x960] ;  /* 0x0009600001087983 */ /* 0x000ee20000300800 */
[----:B------:R-:W0:Y:S02]  /*38440*/  S2R R12, SR_TID.X ;  /* 0x00000000000c7919 */ /* 0x000e240000002100 */
[----:B0-----:R-:W-:-:S05]  /*38450*/  LOP3.LUT R12, R12, 0x7f, RZ, 0xc0, !PT ;  /* 0x0000007f0c0c7812 */ /* 0x001fca00078ec0ff */
[----:B------:R-:W-:-:S05]  /*38460*/  IMAD.SHL.U32 R12, R12, 0x2, RZ ;  /* 0x000000020c0c7824 */ /* 0x000fca00078e00ff */
[----:B------:R-:W-:Y:S01]  /*38470*/  LOP3.LUT R12, R12, 0x60, RZ, 0x3c, !PT ;  /* 0x000000600c0c7812 */ /* 0x000fe200078e3cff */
[----:B--2---:R0:W-:Y:S04]  /*38480*/  STL [R1+0x234], R2 ;  /* 0x0002340201007387 */ /* 0x0041e80000100800 */
[----:B0-----:R-:W2:Y:S01]  /*38490*/  LDL.LU R2, [R1+0x958] ;  /* 0x0009580001027983 */ /* 0x001ea20000300800 */
        /* <DEDUP_REMOVED lines=63> */
[----:B---3--:R-:W-:Y:S04]  /*38890*/  STS.U16 [R12+0x8d00], R26 ;  /* 0x008d001a0c007388 */ /* 0x008fe80000000400 */
[----:B------:R-:W-:Y:S01]  /*388a0*/  STL [R1+0x4a04], R14 ;  /* 0x004a040e01007387 */ /* 0x000fe20000100800 */
[----:B----4-:R-:W-:Y:S02]  /*388b0*/  STS.U16 [R12+0x9c00], R27 ;  /* 0x009c001b0c007388 */ /* 0x010fe40000000400 */
[----:B------:R-:W-:Y:S02]  /*388c0*/  STL [R1+0x4a0c], R14 ;  /* 0x004a0c0e01007387 */ /* 0x000fe40000100800 */
[----:B------:R-:W-:Y:S01]  /*388d0*/  STS.U16 [R12+0x9d00], R28 ;  /* 0x009d001c0c007388 */ /* 0x000fe20000000400 */
[----:B------:R-:W-:Y:S04]  /*388e0*/  STL [R1+0x4bf8], R14 ;  /* 0x004bf80e01007387 */ /* 0x000fe80000100800 */
[----:B------:R0:W-:Y:S04]  /*388f0*/  STS.U16 [R12+0xac00], R10 ;  /* 0x00ac000a0c007388 */ /* 0x0001e80000000400 */
[----:B0-----:R-:W3:Y:S01]  /*38900*/  LDL.LU R10, [R1+0x908] ;  /* 0x00090800010a7983 */ /* 0x001ee20000300800 */
[----:B------:R-:W-:Y:S02]  /*38910*/  STS.U16 [R12+0xad00], R29 ;  /* 0x00ad001d0c007388 */ /* 0x000fe40000000400 */
[----:B------:R-:W-:Y:S02]  /*38920*/  STS.U16 [R12+0xbc00], R3 ;  /* 0x00bc00030c007388 */ /* 0x000fe40000000400 */
[----:B------:R-:W-:Y:S01]  /*38930*/  STS.U16 [R12+0xbd00], R4 ;  /* 0x00bd00040c007388 */ /* 0x000fe20000000400 */
[----:B------:R-:W-:Y:S01]  /*38940*/  STS.U16 [R12+0xcc00], R5 ;  /* 0x00cc00050c007388 */ /* 0x000fe20000000400 */
[----:B------:R-:W-:Y:S02]  /*38950*/  STS.U16 [R12+0xcd00], R6 ;  /* 0x00cd00060c007388 */ /* 0x000fe40000000400 */
[----:B------:R-:W-:Y:S02]  /*38960*/  STS.U16 [R12+0xdc00], R7 ;  /* 0x00dc00070c007388 */ /* 0x000fe40000000400 */
[----:B------:R-:W-:Y:S01]  /*38970*/  STS.U16 [R12+0xdd00], R9 ;  /* 0x00dd00090c007388 */ /* 0x000fe20000000400 */
[----:B------:R-:W4:Y:S04]  /*38980*/  LDL.LU R14, [R1+0x900] ;  /* 0x00090000010e7983 */ /* 0x000f280000300800 */
[----:B------:R0:W-:Y:S01]  /*38990*/  STS.U16 [R12+0xec00], R11 ;  /* 0x00ec000b0c007388 */ /* 0x0001e20000000400 */
[----:B------:R-:W4:Y:S02]  /*389a0*/  LDL.LU R15, [R1+0x8c4] ;  /* 0x0008c400010f7983 */ /* 0x000f240000300800 */
[----:B------:R1:W-:Y:S01]  /*389b0*/  STS.U16 [R12+0xed00], R13 ;  /* 0x00ed000d0c007388 */ /* 0x0003e20000000400 */
[----:B0-----:R-:W4:Y:S01]  /*389c0*/  LDL.LU R11, [R1+0x8bc] ;  /* 0x0008bc00010b7983 */ /* 0x001f220000300800 */
[----:B------:R-:W4:Y:S02]  /*389d0*/  LDL.LU R23, [R1+0x884] ;  /* 0x0008840001177983 */ /* 0x000f240000300800 */
[----:B------:R-:W4:Y:S02]  /*389e0*/  LDL.LU R22, [R1+0x87c] ;  /* 0x00087c0001167983 */ /* 0x000f240000300800 */
[----:B------:R-:W4:Y:S01]  /*389f0*/  LDL.LU R21, [R1+0x844] ;  /* 0x0008440001157983 */ /* 0x000f220000300800 */
[----:B------:R-:W4:Y:S01]  /*38a00*/  LDL.LU R9, [R1+0x83c] ;  /* 0x00083c0001097983 */ /* 0x000f220000300800 */
[----:B-1----:R-:W4:Y:S02]  /*38a10*/  LDL.LU R13, [R1+0x804] ;  /* 0x00080400010d7983 */ /* 0x002f240000300800 */
        /* <DEDUP_REMOVED lines=8> */
[----:B------:R-:W-:Y:S01]  /*38aa0*/  STS.U16 [R12+0xfc00], R8 ;  /* 0x00fc00080c007388 */ /* 0x000fe20000000400 */
[----:B------:R-:W4:Y:S02]  /*38ab0*/  LDL.LU R27, [R1+0x304] ;  /* 0x00030400011b7983 */ /* 0x000f240000300800 */
[----:B------:R-:W4:Y:S01]  /*38ac0*/  LDL.LU R28, [R1+0x2d0] ;  /* 0x0002d000011c7983 */ /* 0x000f220000300800 */
[----:B--2---:R0:W-:Y:S04]  /*38ad0*/  STS.U16 [R12+0xfd00], R2 ;  /* 0x00fd00020c007388 */ /* 0x0041e80000000400 */
        /* <DEDUP_REMOVED lines=8> */
[----:B---3--:R0:W-:Y:S04]  /*38b60*/  STS.U16 [R12+0x10c00], R10 ;  /* 0x010c000a0c007388 */ /* 0x0081e80000000400 */
[----:B0-----:R-:W3:Y:S04]  /*38b70*/  LDL.LU R10, [R1+0x1b8] ;  /* 0x0001b800010a7983 */ /* 0x001ee80000300800 */
[----:B----4-:R-:W-:Y:S01]  /*38b80*/  STS.U16 [R12+0x10d00], R14 ;  /* 0x010d000e0c007388 */ /* 0x010fe20000000400 */
[----:B------:R-:W-:Y:S03]  /*38b90*/  STS.U16 [R12+0x11c00], R15 ;  /* 0x011c000f0c007388 */ /* 0x000fe60000000400 */
[----:B------:R0:W-:Y:S01]  /*38ba0*/  STS.U16 [R12+0x11d00], R11 ;  /* 0x011d000b0c007388 */ /* 0x0001e20000000400 */
[----:B------:R-:W-:Y:S02]  /*38bb0*/  STS.U16 [R12+0x12c00], R23 ;  /* 0x012c00170c007388 */ /* 0x000fe40000000400 */
[----:B------:R-:W-:Y:S02]  /*38bc0*/  STS.U16 [R12+0x12d00], R22 ;  /* 0x012d00160c007388 */ /* 0x000fe40000000400 */
[----:B------:R-:W-:Y:S01]  /*38bd0*/  STS.U16 [R12+0x13c00], R21 ;  /* 0x013c00150c007388 */ /* 0x000fe20000000400 */
[----:B------:R1:W-:Y:S01]  /*38be0*/  STS.U16 [R12+0x13d00], R9 ;  /* 0x013d00090c007388 */ /* 0x0003e20000000400 */
[----:B------:R4:W-:Y:S02]  /*38bf0*/  STS.U16 [R12+0x14c00], R13 ;  /* 0x014c000d0c007388 */ /* 0x0009e40000000400 */
        /* <DEDUP_REMOVED lines=9> */
[----:B0-----:R-:W3:Y:S04]  /*38c90*/  LDL.LU R11, [R1+0x180] ;  /* 0x00018000010b7983 */ /* 0x001ee80000300800 */
[----:B------:R-:W-:Y:S01]  /*38ca0*/  STS.U16 [R12+0x19c00], R28 ;  /* 0x019c001c0c007388 */ /* 0x000fe20000000400 */
[----:B-1----:R-:W3:Y:S02]  /*38cb0*/  LDL.LU R9, [R1+0x154] ;  /* 0x0001540001097983 */ /* 0x002ee40000300800 */
[----:B----4-:R-:W4:Y:S01]  /*38cc0*/  LDL.LU R13, [R1+0x148] ;  /* 0x00014800010d7983 */ /* 0x010f220000300800 */
[----:B--2---:R0:W-:Y:S04]  /*38cd0*/  STS.U16 [R12+0x19d00], R2 ;  /* 0x019d00020c007388 */ /* 0x0041e80000000400 */
[----:B0-----:R-:W0:Y:S01]  /*38ce0*/  S2R R2, SR_TID.X ;  /* 0x0000000000027919 */ /* 0x001e220000002100 */
[----:B------:R-:W-:Y:S02]  /*38cf0*/  STS.U16 [R12+0x1ac00], R29 ;  /* 0x01ac001d0c007388 */ /* 0x000fe40000000400 */
[----:B------:R-:W-:Y:S02]  /*38d00*/  STS.U16 [R12+0x1ad00], R3 ;  /* 0x01ad00030c007388 */ /* 0x000fe40000000400 */
[----:B------:R-:W-:Y:S01]  /*38d10*/  STS.U16 [R12+0x1bc00], R4 ;  /* 0x01bc00040c007388 */ /* 0x000fe20000000400 */
[----:B------:R-:W-:Y:S01]  /*38d20*/  STS.U16 [R12+0x1bd00], R5 ;  /* 0x01bd00050c007388 */ /* 0x000fe20000000400 */
[----:B------:R-:W-:Y:S02]  /*38d30*/  STS.U16 [R12+0x1cc00], R6 ;  /* 0x01cc00060c007388 */ /* 0x000fe40000000400 */
[----:B------:R-:W-:Y:S02]  /*38d40*/  STS.U16 [R12+0x1cd00], R7 ;  /* 0x01cd00070c007388 */ /* 0x000fe40000000400 */
[----:B------:R-:W-:Y:S01]  /*38d50*/  STS.U16 [R12+0x1dc00], R8 ;  /* 0x01dc00080c007388 */ /* 0x000fe20000000400 */
[----:B0-----:R-:W-:-:S05]  /*38d60*/  LOP3.LUT R2, R2, 0x7f, RZ, 0xc0, !PT ;  /* 0x0000007f02027812 */ /* 0x001fca00078ec0ff */
[----:B------:R-:W-:-:S05]  /*38d70*/  IMAD.SHL.U32 R2, R2, 0x2, RZ ;  /* 0x0000000202027824 */ /* 0x000fca00078e00ff */
[----:B------:R-:W-:Y:S04]  /*38d80*/  STL [R1+0x4c10], R2 ;  /* 0x004c100201007387 */ /* 0x000fe80000100800 */
[----:B---3--:R-:W-:Y:S01]  /*38d90*/  STS.U16 [R12+0x1dd00], R10 ;  /* 0x01dd000a0c007388 */ /* 0x008fe20000000400 */
[----:B------:R0:W-:Y:S02]  /*38da0*/  STS.U16 [R12+0x1ec00], R0 ;  /* 0x01ec00000c007388 */ /* 0x0001e40000000400 */
[----:B0-----:R-:W-:Y:S02]  /*38db0*/  LOP3.LUT R0, R2, 0x70, RZ, 0x3c, !PT ;  /* 0x0000007002007812 */ /* 0x001fe400078e3cff */
[----:B------:R-:W2:Y:S04]  /*38dc0*/  LDL.LU R2, [R1+0xbbc] ;  /* 0x000bbc0001027983 */ /* 0x000ea80000300800 */
[----:B------:R-:W-:Y:S04]  /*38dd0*/  STS.U16 [R12+0x1ed00], R11 ;  /* 0x01ed000b0c007388 */ /* 0x000fe80000000400 */
[----:B--2---:R0:W-:Y:S04]  /*38de0*/  STL [R1+0x4c1c], R2 ;  /* 0x004c1c0201007387 */ /* 0x0041e80000100800 */
        /* <DEDUP_REMOVED lines=24> */
[----:B------:R0:W-:Y:S04]  /*38f70*/  STS.U16 [R12+0x1fc00], R9 ;  /* 0x01fc00090c007388 */ /* 0x0001e80000000400 */
[----:B------:R-:W3:Y:S01]  /*38f80*/  LDL.LU R8, [R1+0xa34] ;  /* 0x000a340001087983 */ /* 0x000ee20000300800 */
[----:B----4-:R1:W-:Y:S03]  /*38f90*/  STS.U16 [R12+0x1fd00], R13 ;  /* 0x01fd000d0c007388 */ /* 0x0103e60000000400 */
[----:B0-----:R-:W4:Y:S01]  /*38fa0*/  LDL.LU R9, [R1+0x9f4] ;  /* 0x0009f40001097983 */ /* 0x001f220000300800 */
[----:B-1----:R-:W3:Y:S02]  /*38fb0*/  LDL.LU R12, [R1+0x9ec] ;  /* 0x0009ec00010c7983 */ /* 0x002ee40000300800 */
[----:B------:R-:W3:Y:S01]  /*38fc0*/  LDL.LU R13, [R1+0x998] ;  /* 0x00099800010d7983 */ /* 0x000ee20000300800 */
[----:B--2---:R0:W-:Y:S04]  /*38fd0*/  STS.U16 [R0+0xe00], R2 ;  /* 0x000e000200007388 */ /* 0x0041e80000000400 */
[----:B0-----:R-:W2:Y:S04]  /*38fe0*/  LDL.LU R2, [R1+0x4c1c] ;  /* 0x004c1c0001027983 */ /* 0x001ea80000300800 */
[----:B--2---:R-:W-:Y:S01]  /*38ff0*/  STS.U16 [R0+0xf00], R2 ;  /* 0x000f000200007388 */ /* 0x004fe20000000400 */
[----:B---3--:R0:W-:Y:S02]  /*39000*/  STS.U16 [R0+0x1e00], R10 ;  /* 0x001e000a00007388 */ /* 0x0081e40000000400 */
[----:B------:R1:W-:Y:S02]  /*39010*/  STS.U16 [R0+0x1f00], R11 ;  /* 0x001f000b00007388 */ /* 0x0003e40000000400 */
        /* <DEDUP_REMOVED lines=22> */
[----:B0-----:R-:W2:Y:S01]  /*39180*/  LDL.LU R10, [R1+0x990] ;  /* 0x00099000010a7983 */ /* 0x001ea20000300800 */
[----:B----4-:R-:W-:Y:S02]  /*39190*/  STS.U16 [R0+0xde00], R9 ;  /* 0x00de000900007388 */ /* 0x010fe40000000400 */
[----:B-1----:R-:W3:Y:S02]  /*391a0*/  LDL.LU R11, [R1+0x950] ;  /* 0x00095000010b7983 */ /* 0x002ee40000300800 */
[----:B------:R0:W-:Y:S02]  /*391b0*/  STS.U16 [R0+0xdf00], R12 ;  /* 0x00df000c00007388 */ /* 0x0001e40000000400 */
[----:B0-----:R-:W4:Y:S04]  /*391c0*/  LDL.LU R12, [R1+0x8f8] ;  /* 0x0008f800010c7983 */ /* 0x001f280000300800 */
[----:B------:R-:W-:Y:S04]  /*391d0*/  STS.U16 [R0+0xee00], R13 ;  /* 0x00ee000d00007388 */ /* 0x000fe80000000400 */
[----:B----4-:R0:W-:Y:S04]  /*391e0*/  STL [R1+0x4c18], R12 ;  /* 0x004c180c01007387 */ /* 0x0101e80000100800 */
[----:B0-----:R-:W4:Y:S01]  /*391f0*/  LDL.LU R12, [R1+0x948] ;  /* 0x00094800010c7983 */ /* 0x001f220000300800 */
        /* <DEDUP_REMOVED lines=23> */
[----:B------:R-:W4:Y:S04]  /*39370*/  LDL.LU R8, [R1+0x200] ;  /* 0x0002000001087983 */ /* 0x000f280000300800 */
[----:B--2---:R0:W-:Y:S01]  /*39380*/  STS.U16 [R0+0xef00], R10 ;  /* 0x00ef000a00007388 */ /* 0x0041e20000000400 */
[----:B------:R-:W2:Y:S02]  /*39390*/  LDL.LU R9, [R1+0x1f8] ;  /* 0x0001f80001097983 */ /* 0x000ea40000300800 */
[----:B---3--:R1:W-:Y:S01]  /*393a0*/  STS.U16 [R0+0xfe00], R11 ;  /* 0x00fe000b00007388 */ /* 0x0083e20000000400 */
[----:B0-----:R-:W2:Y:S01]  /*393b0*/  LDL.LU R10, [R1+0x1b4] ;  /* 0x0001b400010a7983 */ /* 0x001ea20000300800 */
[----:B-1----:R-:W2:Y:S03]  /*393c0*/  LDL.LU R11, [R1+0x1b0] ;  /* 0x0001b000010b7983 */ /* 0x002ea60000300800 */
[----:B----4-:R0:W-:Y:S04]  /*393d0*/  STS.U16 [R0+0xff00], R12 ;  /* 0x00ff000c00007388 */ /* 0x0101e80000000400 */
[----:B0-----:R-:W4:Y:S04]  /*393e0*/  LDL.LU R12, [R1+0x4c18] ;  /* 0x004c1800010c7983 */ /* 0x001f280000300800 */
[----:B----4-:R0:W-:Y:S01]  /*393f0*/  STS.U16 [R0+0x10e00], R12 ;  /* 0x010e000c00007388 */ /* 0x0101e20000000400 */
[----:B------:R1:W-:Y:S02]  /*39400*/  STS.U16 [R0+0x10f00], R13 ;  /* 0x010f000d00007388 */ /* 0x0003e40000000400 */
[----:B------:R4:W-:Y:S01]  /*39410*/  STS.U16 [R0+0x11e00], R2 ;  /* 0x011e000200007388 */ /* 0x0009e20000000400 */
[----:B0-----:R-:W3:Y:S01]  /*39420*/  LDL.LU R12, [R1+0x17c] ;  /* 0x00017c00010c7983 */ /* 0x001ee20000300800 */
[----:B-1----:R-:W3:Y:S02]  /*39430*/  LDL.LU R13, [R1+0x178] ;  /* 0x00017800010d7983 */ /* 0x002ee40000300800 */
[----:B----4-:R-:W4:Y:S02]  /*39440*/  LDL.LU R2, [R1+0x13c] ;  /* 0x00013c0001027983 */ /* 0x010f240000300800 */
        /* <DEDUP_REMOVED lines=22> */
[----:B--2---:R-:W-:Y:S02]  /*395b0*/  STS.U16 [R0+0x1cf00], R9 ;  /* 0x01cf000900007388 */ /* 0x004fe40000000400 */
[----:B------:R-:W-:Y:S01]  /*395c0*/  STS.U16 [R0+0x1de00], R10 ;  /* 0x01de000a00007388 */ /* 0x000fe20000000400 */
[----:B----4-:R0:W-:Y:S04]  /*395d0*/  STL [R1+0x4c14], R2 ;  /* 0x004c140201007387 */ /* 0x0101e80000100800 */
[----:B0-----:R-:W2:Y:S01]  /*395e0*/  LDL.LU R2, [R1+0x140] ;  /* 0x0001400001027983 */ /* 0x001ea20000300800 */
[----:B------:R-:W4:Y:S02]  /*395f0*/  LDL.LU R9, [R1+0xfc] ;  /* 0x0000fc0001097983 */ /* 0x000f240000300800 */
[----:B------:R0:W-:Y:S02]  /*39600*/  STS.U16 [R0+0x1df00], R11 ;  /* 0x01df000b00007388 */ /* 0x0001e40000000400 */
[----:B------:R-:W4:Y:S01]  /*39610*/  LDL.LU R10, [R1+0xf8] ;  /* 0x0000f800010a7983 */ /* 0x000f220000300800 */
[----:B---3--:R1:W-:Y:S01]  /*39620*/  STS.U16 [R0+0x1ee00], R12 ;  /* 0x01ee000c00007388 */ /* 0x0083e20000000400 */
[----:B------:R3:W-:Y:S03]  /*39630*/  STS.U16 [R0+0x1ef00], R13 ;  /* 0x01ef000d00007388 */ /* 0x0007e60000000400 */
[----:B0-----:R-:W4:Y:S01]  /*39640*/  LDL.LU R11, [R1+0xf4] ;  /* 0x0000f400010b7983 */ /* 0x001f220000300800 */
[----:B-1----:R-:W4:Y:S02]  /*39650*/  LDL.LU R12, [R1+0xf0] ;  /* 0x0000f000010c7983 */ /* 0x002f240000300800 */
[----:B---3--:R-:W3:Y:S01]  /*39660*/  LDL.LU R13, [R1+0xec] ;  /* 0x0000ec00010d7983 */ /* 0x008ee20000300800 */
[----:B------:R-:W3:Y:S04]  /*39670*/  LDL.LU R14, [R1+0xe8] ;  /* 0x0000e800010e7983 */ /* 0x000ee80000300800 */
        /* <DEDUP_REMOVED lines=21> */
[----:B--2---:R0:W-:Y:S04]  /*397d0*/  STS.U16 [R0+0x1fe00], R2 ;  /* 0x01fe000200007388 */ /* 0x0041e80000000400 */
[----:B0-----:R-:W2:Y:S04]  /*397e0*/  LDL.LU R2, [R1+0x4c14] ;  /* 0x004c140001027983 */ /* 0x001ea80000300800 */
[----:B--2---:R0:W-:Y:S04]  /*397f0*/  STS.U16 [R0+0x1ff00], R2 ;  /* 0x01ff000200007388 */ /* 0x0041e80000000400 */
[----:B0-----:R-:W2:Y:S01]  /*39800*/  LDL.LU R2, [R1+0x4c10] ;  /* 0x004c100001027983 */ /* 0x001ea20000300800 */
[----:B------:R0:W-:Y:S03]  /*39810*/  STL [R1+0x4934], R0 ;  /* 0x0049340001007387 */ /* 0x0001e60000100800 */
[----:B0-----:R-:W0:Y:S02]  /*39820*/  S2R R0, SR_TID.X ;  /* 0x0000000000007919 */ /* 0x001e240000002100 */
[----:B0-----:R-:W-:-:S05]  /*39830*/  LOP3.LUT R0, R0, 0x7f, RZ, 0xc0, !PT ;  /* 0x0000007f00007812 */ /* 0x001fca00078ec0ff */
[----:B------:R-:W-:-:S05]  /*39840*/  IMAD.SHL.U32 R0, R0, 0x2, RZ ;  /* 0x0000000200007824 */ /* 0x000fca00078e00ff */
[----:B----4-:R0:W-:Y:S01]  /*39850*/  STS.U16 [R0+0x20000], R9 ;  /* 0x0200000900007388 */ /* 0x0101e20000000400 */
[----:B------:R1:W-:Y:S02]  /*39860*/  STS.U16 [R0+0x20100], R10 ;  /* 0x0201000a00007388 */ /* 0x0003e40000000400 */
[----:B------:R4:W-:Y:S02]  /*39870*/  STS.U16 [R0+0x21000], R11 ;  /* 0x0210000b00007388 */ /* 0x0009e40000000400 */
[----:B------:R4:W-:Y:S01]  /*39880*/  STS.U16 [R0+0x21100], R12 ;  /* 0x0211000c00007388 */ /* 0x0009e20000000400 */
[----:B---3--:R3:W-:Y:S01]  /*39890*/  STS.U16 [R0+0x22000], R13 ;  /* 0x0220000d00007388 */ /* 0x0087e20000000400 */
[----:B------:R-:W-:Y:S02]  /*398a0*/  STS.U16 [R0+0x22100], R14 ;  /* 0x0221000e00007388 */ /* 0x000fe40000000400 */
[----:B------:R-:W-:Y:S02]  /*398b0*/  STS.U16 [R0+0x23000], R15 ;  /* 0x0230000f00007388 */ /* 0x000fe40000000400 */
[----:B------:R-:W-:Y:S01]  /*398c0*/  STS.U16 [R0+0x23100], R23 ;  /* 0x0231001700007388 */ /* 0x000fe20000000400 */
[----:B------:R-:W-:Y:S04]  /*398d0*/  STS.U16 [R0+0x24000], R22 ;  /* 0x0240001600007388 */ /* 0x000fe80000000400 */
[----:B0-----:R-:W2:Y:S01]  /*398e0*/  LDL.LU R9, [R1+0x4c0c] ;  /* 0x004c0c0001097983 */ /* 0x001ea20000300800 */
[----:B-1----:R-:W2:Y:S02]  /*398f0*/  LDL.LU R10, [R1+0x4c08] ;  /* 0x004c0800010a7983 */ /* 0x002ea40000300800 */
[----:B----4-:R-:W4:Y:S02]  /*39900*/  LDL.LU R11, [R1+0x4c04] ;  /* 0x004c0400010b7983 */ /* 0x010f240000300800 */
[----:B------:R-:W-:Y:S01]  /*39910*/  STS.U16 [R0+0x24100], R21 ;  /* 0x0241001500007388 */ /* 0x000fe20000000400 */
[----:B------:R-:W4:Y:S04]  /*39920*/  LDL.LU R12, [R1+0x4c00] ;  /* 0x004c0000010c7983 */ /* 0x000f280000300800 */
[----:B------:R-:W-:Y:S01]  /*39930*/  STS.U16 [R0+0x25000], R19 ;  /* 0x0250001300007388 */ /* 0x000fe20000000400 */
[----:B---3--:R-:W3:Y:S02]  /*39940*/  LDL.LU R13, [R1+0x4bfc] ;  /* 0x004bfc00010d7983 */ /* 0x008ee40000300800 */
        /* <DEDUP_REMOVED lines=14> */
[----:B------:R1:W-:Y:S01]  /*39a30*/  STS.U16 [R0+0x2c100], R7 ;  /* 0x02c1000700007388 */ /* 0x0003e20000000400 */
[----:B------:R1:W-:Y:S03]  /*39a40*/  STS.U16 [R0+0x2d000], R8 ;  /* 0x02d0000800007388 */ /* 0x0003e60000000400 */
[----:B0-----:R-:W4:Y:S01]  /*39a50*/  LDL.LU R5, [R1+0xa0] ;  /* 0x0000a00001057983 */ /* 0x001f220000300800 */
[----:B-1----:R-:W4:Y:S02]  /*39a60*/  LDL.LU R6, [R1+0x9c] ;  /* 0x00009c0001067983 */ /* 0x002f240000300800 */
[----:B------:R-:W4:Y:S01]  /*39a70*/  LDL.LU R7, [R1+0x98] ;  /* 0x0000980001077983 */ /* 0x000f220000300800 */
[----:B------:R-:W4:Y:S04]  /*39a80*/  LDL.LU R8, [R1+0x94] ;  /* 0x0000940001087983 */ /* 0x000f280000300800 */
        /* <DEDUP_REMOVED lines=13> */
[----:B------:R-:W4:Y:S01]  /*39b60*/  LDL.LU R29, [R1+0x5c] ;  /* 0x00005c00011d7983 */ /* 0x000f220000300800 */
[----:B--2---:R-:W-:-:S02]  /*39b70*/  LOP3.LUT R2, R2, 0x10, RZ, 0x3c, !PT ;  /* 0x0000001002027812 */ /* 0x004fc400078e3cff */
[----:B---3--:R-:W-:Y:S01]  /*39b80*/  STL [R1+0x49f0], R13 ;  /* 0x0049f00d01007387 */ /* 0x008fe20000100800 */
[----:B------:R-:W-:Y:S02]  /*39b90*/  STL [R1+0x49f8], R13 ;  /* 0x0049f80d01007387 */ /* 0x000fe40000100800 */
[----:B----4-:R-:W-:Y:S01]  /*39ba0*/  STL [R1+0x49cc], R11 ;  /* 0x0049cc0b01007387 */ /* 0x010fe20000100800 */
[----:B------:R-:W-:Y:S04]  /*39bb0*/  STL [R1+0x49d4], R11 ;  /* 0x0049d40b01007387 */ /* 0x000fe80000100800 */
[----:B------:R-:W-:Y:S01]  /*39bc0*/  STL [R1+0x49dc], R11 ;  /* 0x0049dc0b01007387 */ /* 0x000fe20000100800 */
[----:B------:R-:W-:Y:S02]  /*39bd0*/  STL [R1+0x49e4], R11 ;  /* 0x0049e40b01007387 */ /* 0x000fe40000100800 */
[----:B------:R-:W-:Y:S02]  /*39be0*/  STL [R1+0x49b4], R9 ;  /* 0x0049b40901007387 */ /* 0x000fe40000100800 */
[----:B------:R-:W-:Y:S01]  /*39bf0*/  STL [R1+0x49b8], R9 ;  /* 0x0049b80901007387 */ /* 0x000fe20000100800 */
[----:B------:R-:W-:Y:S04]  /*39c00*/  STS.U16 [R0+0x2d100], R13 ;  /* 0x02d1000d00007388 */ /* 0x000fe80000000400 */
[----:B------:R-:W-:Y:S01]  /*39c10*/  STL [R1+0x49c0], R9 ;  /* 0x0049c00901007387 */ /* 0x000fe20000100800 */
[----:B------:R-:W-:Y:S02]  /*39c20*/  STS.U16 [R0+0x2e000], R12 ;  /* 0x02e0000c00007388 */ /* 0x000fe40000000400 */
[----:B------:R-:W-:Y:S02]  /*39c30*/  STL [R1+0x4978], R0 ;  /* 0x0049780001007387 */ /* 0x000fe40000100800 */
[----:B------:R-:W-:Y:S01]  /*39c40*/  STS.U16 [R0+0x2e100], R11 ;  /* 0x02e1000b00007388 */ /* 0x000fe20000000400 */
[----:B------:R-:W2:Y:S04]  /*39c50*/  LDL.LU R19, [R1+0x58] ;  /* 0x0000580001137983 */ /* 0x000ea80000300800 */
[----:B------:R-:W-:Y:S01]  /*39c60*/  STS.U16 [R0+0x2f000], R10 ;  /* 0x02f0000a00007388 */ /* 0x000fe20000000400 */
[----:B------:R-:W3:Y:S02]  /*39c70*/  LDL.LU R17, [R1+0x54] ;  /* 0x0000540001117983 */ /* 0x000ee40000300800 */
[----:B------:R-:W-:Y:S02]  /*39c80*/  STS.U16 [R0+0x2f100], R9 ;  /* 0x02f1000900007388 */ /* 0x000fe40000000400 */
[----:B------:R-:W4:Y:S01]  /*39c90*/  LDL.LU R3, [R1+0x50] ;  /* 0x0000500001037983 */ /* 0x000f220000300800 */
[----:B------:R-:W4:Y:S04]  /*39ca0*/  LDL.LU R4, [R1+0x4c] ;  /* 0x00004c0001047983 */ /* 0x000f280000300800 */
[----:B------:R0:W-:Y:S01]  /*39cb0*/  STS.U16 [R2+0x20200], R5 ;  /* 0x0202000502007388 */ /* 0x0001e20000000400 */
[----:B------:R1:W-:Y:S02]  /*39cc0*/  STS.U16 [R2+0x20300], R6 ;  /* 0x0203000602007388 */ /* 0x0003e40000000400 */
[----:B------:R1:W-:Y:S02]  /*39cd0*/  STS.U16 [R2+0x21200], R7 ;  /* 0x0212000702007388 */ /* 0x0003e40000000400 */
[----:B------:R1:W-:Y:S01]  /*39ce0*/  STS.U16 [R2+0x21300], R8 ;  /* 0x0213000802007388 */ /* 0x0003e20000000400 */
[----:B0-----:R-:W4:Y:S01]  /*39cf0*/  LDL.LU R5, [R1+0x44] ;  /* 0x0000440001057983 */ /* 0x001f220000300800 */
[----:B-1----:R-:W4:Y:S02]  /*39d00*/  LDL.LU R6, [R1+0x40] ;  /* 0x0000400001067983 */ /* 0x002f240000300800 */
[----:B------:R-:W4:Y:S02]  /*39d10*/  LDL.LU R7, [R1+0x34] ;  /* 0x0000340001077983 */ /* 0x000f240000300800 */
[----:B------:R-:W4:Y:S01]  /*39d20*/  LDL.LU R8, [R1+0x30] ;  /* 0x0000300001087983 */ /* 0x000f220000300800 */
[----:B------:R0:W-:Y:S01]  /*39d30*/  STS.U16 [R2+0x22200], R14 ;  /* 0x0222000e02007388 */ /* 0x0001e20000000400 */
[----:B------:R1:W-:Y:S02]  /*39d40*/  STS.U16 [R2+0x22300], R15 ;  /* 0x0223000f02007388 */ /* 0x0003e40000000400 */
[----:B------:R1:W-:Y:S02]  /*39d50*/  STS.U16 [R2+0x23200], R23 ;  /* 0x0232001702007388 */ /* 0x0003e40000000400 */
[----:B------:R1:W-:Y:S01]  /*39d60*/  STS.U16 [R2+0x23300], R22 ;  /* 0x0233001602007388 */ /* 0x0003e20000000400 */
[----:B------:R1:W-:Y:S01]  /*39d70*/  STS.U16 [R2+0x24200], R21 ;  /* 0x0242001502007388 */ /* 0x0003e20000000400 */
[----:B------:R1:W-:Y:S03]  /*39d80*/  STS.U16 [R2+0x24300], R16 ;  /* 0x0243001002007388 */ /* 0x0003e60000000400 */
[----:B0-----:R-:W4:Y:S01]  /*39d90*/  LDL.LU R14, [R1+0x4bf8] ;  /* 0x004bf800010e7983 */ /* 0x001f220000300800 */
[----:B-1----:R-:W4:Y:S03]  /*39da0*/  LDL.LU R15, [R1+0x4bf4] ;  /* 0x004bf400010f7983 */ /* 0x002f260000300800 */
[----:B------:R-:W4:Y:S01]  /*39db0*/  LDL.LU R23, [R1+0x4bf0] ;  /* 0x004bf00001177983 */ /* 0x000f220000300800 */
[----:B------:R-:W4:Y:S03]  /*39dc0*/  LDL.LU R22, [R1+0x4bec] ;  /* 0x004bec0001167983 */ /* 0x000f260000300800 */
[----:B------:R-:W4:Y:S04]  /*39dd0*/  LDL.LU R21, [R1+0x4be8] ;  /* 0x004be80001157983 */ /* 0x000f280000300800 */
[----:B------:R0:W-:Y:S01]  /*39de0*/  STS.U16 [R2+0x25200], R18 ;  /* 0x0252001202007388 */ /* 0x0001e20000000400 */
[----:B------:R-:W4:Y:S02]  /*39df0*/  LDL.LU R16, [R1+0x28] ;  /* 0x0000280001107983 */ /* 0x000f240000300800 */
[----:B------:R1:W-:Y:S02]  /*39e00*/  STS.U16 [R2+0x25300], R20 ;  /* 0x0253001402007388 */ /* 0x0003e40000000400 */
[----:B------:R1:W-:Y:S01]  /*39e10*/  STS.U16 [R2+0x26200], R24 ;  /* 0x0262001802007388 */ /* 0x0003e20000000400 */
[----:B------:R1:W-:Y:S01]  /*39e20*/  STS.U16 [R2+0x26300], R25 ;  /* 0x0263001902007388 */ /* 0x0003e20000000400 */
[----:B------:R1:W-:Y:S02]  /*39e30*/  STS.U16 [R2+0x27200], R26 ;  /* 0x0272001a02007388 */ /* 0x0003e40000000400 */
[----:B------:R1:W-:Y:S01]  /*39e40*/  STS.U16 [R2+0x27300], R27 ;  /* 0x0273001b02007388 */ /* 0x0003e20000000400 */
[----:B0-----:R-:W4:Y:S01]  /*39e50*/  LDL.LU R18, [R1+0x24] ;  /* 0x0000240001127983 */ /* 0x001f220000300800 */
[----:B-1----:R-:W4:Y:S03]  /*39e60*/  LDL.LU R20, [R1+0x20] ;  /* 0x0000200001147983 */ /* 0x002f260000300800 */
[----:B------:R-:W4:Y:S04]  /*39e70*/  LDL.LU R24, [R1+0x1c] ;  /* 0x00001c0001187983 */ /* 0x000f280000300800 */
[----:B------:R-:W4:Y:S01]  /*39e80*/  LDL.LU R25, [R1+0x18] ;  /* 0x0000180001197983 */ /* 0x000f220000300800 */
[----:B------:R-:W4:Y:S02]  /*39e90*/  LDL.LU R26, [R1+0x14] ;  /* 0x00001400011a7983 */ /* 0x000f240000300800 */
[----:B------:R0:W-:Y:S02]  /*39ea0*/  STS.U16 [R2+0x28200], R28 ;  /* 0x0282001c02007388 */ /* 0x0001e40000000400 */
[----:B------:R-:W4:Y:S01]  /*39eb0*/  LDL.LU R27, [R1+0x10] ;  /* 0x00001000011b7983 */ /* 0x000f220000300800 */
[----:B------:R1:W-:Y:S04]  /*39ec0*/  STS.U16 [R2+0x28300], R29 ;  /* 0x0283001d02007388 */ /* 0x0003e80000000400 */
[----:B0-----:R-:W4:Y:S01]  /*39ed0*/  LDL.LU R28, [R1+0xc] ;  /* 0x00000c00011c7983 */ /* 0x001f220000300800 */
[----:B-1----:R-:W4:Y:S03]  /*39ee0*/  LDL.LU R29, [R1+0x8] ;  /* 0x00000800011d7983 */ /* 0x002f260000300800 */
[----:B--2---:R0:W-:Y:S01]  /*39ef0*/  STS.U16 [R2+0x29200], R19 ;  /* 0x0292001302007388 */ /* 0x0041e20000000400 */
[----:B---3--:R1:W-:Y:S03]  /*39f00*/  STS.U16 [R2+0x29300], R17 ;  /* 0x0293001102007388 */ /* 0x0083e60000000400 */
[----:B----4-:R2:W-:Y:S01]  /*39f10*/  STS.U16 [R2+0x2a200], R3 ;  /* 0x02a2000302007388 */ /* 0x0105e20000000400 */
[----:B------:R3:W-:Y:S03]  /*39f20*/  STS.U16 [R2+0x2a300], R4 ;  /* 0x02a3000402007388 */ /* 0x0007e60000000400 */
[----:B0-----:R-:W3:Y:S01]  /*39f30*/  LDL.LU R19, [R1+0x4be4] ;  /* 0x004be40001137983 */ /* 0x001ee20000300800 */
[----:B-1----:R-:W3:Y:S03]  /*39f40*/  LDL.LU R17, [R1+0x4be0] ;  /* 0x004be00001117983 */ /* 0x002ee60000300800 */
[----:B--2---:R-:W2:Y:S01]  /*39f50*/  LDL.LU R3, [R1+0x4bdc] ;  /* 0x004bdc0001037983 */ /* 0x004ea20000300800 */
[----:B---3--:R-:W3:Y:S03]  /*39f60*/  LDL.LU R4, [R1+0x4bd8] ;  /* 0x004bd80001047983 */ /* 0x008ee60000300800 */
[----:B------:R0:W-:Y:S01]  /*39f70*/  STS.U16 [R2+0x2b200], R5 ;  /* 0x02b2000502007388 */ /* 0x0001e20000000400 */
[----:B------:R1:W-:Y:S02]  /*39f80*/  STS.U16 [R2+0x2b300], R6 ;  /* 0x02b3000602007388 */ /* 0x0003e40000000400 */
[----:B------:R1:W-:Y:S02]  /*39f90*/  STS.U16 [R2+0x2c200], R7 ;  /* 0x02c2000702007388 */ /* 0x0003e40000000400 */
[----:B------:R1:W-:Y:S01]  /*39fa0*/  STS.U16 [R2+0x2c300], R8 ;  /* 0x02c3000802007388 */ /* 0x0003e20000000400 */
[----:B0-----:R-:W2:Y:S01]  /*39fb0*/  LDL.LU R5, [R1+0x4bd4] ;  /* 0x004bd40001057983 */ /* 0x001ea20000300800 */
[----:B-1----:R-:W2:Y:S02]  /*39fc0*/  LDL.LU R6, [R1+0x4bd0] ;  /* 0x004bd00001067983 */ /* 0x002ea40000300800 */
[----:B------:R-:W2:Y:S02]  /*39fd0*/  LDL.LU R7, [R1+0x4bcc] ;  /* 0x004bcc0001077983 */ /* 0x000ea40000300800 */
[----:B------:R-:W2:Y:S02]  /*39fe0*/  LDL.LU R8, [R1+0x4bc8] ;  /* 0x004bc80001087983 */ /* 0x000ea40000300800 */
[----:B--2---:R-:W-:Y:S01]  /*39ff0*/  STL [R1+0x49b0], R8 ;  /* 0x0049b00801007387 */ /* 0x004fe20000100800 */
[----:B------:R-:W-:Y:S03]  /*3a000*/  STL [R1+0x499c], R7 ;  /* 0x00499c0701007387 */ /* 0x000fe60000100800 */
[----:B------:R-:W-:Y:S01]  /*3a010*/  STS.U16 [R2+0x2d200], R8 ;  /* 0x02d2000802007388 */ /* 0x000fe20000000400 */
[----:B------:R-:W-:Y:S02]  /*3a020*/  STL [R1+0x49a4], R7 ;  /* 0x0049a40701007387 */ /* 0x000fe40000100800 */
[----:B------:R-:W-:Y:S02]  /*3a030*/  STS.U16 [R2+0x2d300], R7 ;  /* 0x02d3000702007388 */ /* 0x000fe40000000400 */
[----:B------:R-:W-:Y:S01]  /*3a040*/  STL [R1+0x49ac], R7 ;  /* 0x0049ac0701007387 */ /* 0x000fe20000100800 */
[----:B------:R-:W-:Y:S04]  /*3a050*/  STS.U16 [R2+0x2e200], R6 ;  /* 0x02e2000602007388 */ /* 0x000fe80000000400 */
[----:B------:R-:W-:Y:S01]  /*3a060*/  STL [R1+0x49a0], R6 ;  /* 0x0049a00601007387 */ /* 0x000fe20000100800 */
[----:B------:R-:W-:Y:S02]  /*3a070*/  STL [R1+0x49a8], R6 ;  /* 0x0049a80601007387 */ /* 0x000fe40000100800 */
[----:B------:R0:W-:Y:S02]  /*3a080*/  STS.U16 [R2+0x2e300], R5 ;  /* 0x02e3000502007388 */ /* 0x0001e40000000400 */
[----:B---3--:R1:W-:Y:S01]  /*3a090*/  STS.U16 [R2+0x2f200], R4 ;  /* 0x02f2000402007388 */ /* 0x0083e20000000400 */
[----:B------:R2:W-:Y:S04]  /*3a0a0*/  STS.U16 [R2+0x2f300], R3 ;  /* 0x02f3000302007388 */ /* 0x0005e80000000400 */
[----:B0-----:R-:W3:Y:S01]  /*3a0b0*/  LDL.LU R5, [R1] ;  /* 0x0000000001057983 */ /* 0x001ee20000300800 */
[----:B-1----:R-:W3:Y:S02]  /*3a0c0*/  LDL.LU R4, [R1+0x4] ;  /* 0x0000040001047983 */ /* 0x002ee40000300800 */
[----:B--2---:R-:W2:Y:S02]  /*3a0d0*/  LDL.LU R2, [R1+0x4bc4] ;  /* 0x004bc40001027983 */ /* 0x004ea40000300800 */
[----:B--2---:R0:W-:Y:S01]  /*3a0e0*/  STS.U16 [R2+0x20400], R16 ;  /* 0x0204001002007388 */ /* 0x0041e20000000400 */
[----:B------:R1:W-:Y:S02]  /*3a0f0*/  STS.U16 [R2+0x20500], R18 ;  /* 0x0205001202007388 */ /* 0x0003e40000000400 */
[----:B------:R2:W-:Y:S02]  /*3a100*/  STS.U16 [R2+0x21400], R20 ;  /* 0x0214001402007388 */ /* 0x0005e40000000400 */
[----:B------:R3:W-:Y:S01]  /*3a110*/  STS.U16 [R2+0x21500], R24 ;  /* 0x0215001802007388 */ /* 0x0007e20000000400 */
[----:B------:R3:W-:Y:S01]  /*3a120*/  STS.U16 [R2+0x22400], R25 ;  /* 0x0224001902007388 */ /* 0x0007e20000000400 */
[----:B------:R3:W-:Y:S02]  /*3a130*/  STS.U16 [R2+0x22500], R26 ;  /* 0x0225001a02007388 */ /* 0x0007e40000000400 */
[----:B------:R3:W-:Y:S01]  /*3a140*/  STS.U16 [R2+0x23400], R27 ;  /* 0x0234001b02007388 */ /* 0x0007e20000000400 */
[----:B0-----:R-:W4:Y:S01]  /*3a150*/  LDL.LU R16, [R1+0x4bc0] ;  /* 0x004bc00001107983 */ /* 0x001f220000300800 */
[----:B-1----:R-:W4:Y:S02]  /*3a160*/  LDL.LU R18, [R1+0x4bbc] ;  /* 0x004bbc0001127983 */ /* 0x002f240000300800 */
[----:B--2---:R-:W2:Y:S02]  /*3a170*/  LDL.LU R20, [R1+0x4bb8] ;  /* 0x004bb80001147983 */ /* 0x004ea40000300800 */
[----:B---3--:R-:W3:Y:S01]  /*3a180*/  LDL.LU R24, [R1+0x4bb4] ;  /* 0x004bb40001187983 */ /* 0x008ee20000300800 */
[----:B------:R-:W2:Y:S01]  /*3a190*/  LDL.LU R25, [R1+0x4bb0] ;  /* 0x004bb00001197983 */ /* 0x000ea20000300800 */
[----:B------:R-:W2:Y:S03]  /*3a1a0*/  LDL.LU R26, [R1+0x4bac] ;  /* 0x004bac00011a7983 */ /* 0x000ea60000300800 */
[----:B------:R0:W-:Y:S01]  /*3a1b0*/  STS.U16 [R2+0x23500], R28 ;  /* 0x0235001c02007388 */ /* 0x0001e20000000400 */
[----:B------:R-:W2:Y:S02]  /*3a1c0*/  LDL.LU R27, [R1+0x4ba8] ;  /* 0x004ba800011b7983 */ /* 0x000ea40000300800 */
[----:B------:R1:W-:Y:S02]  /*3a1d0*/  STS.U16 [R2+0x24400], R29 ;  /* 0x0244001d02007388 */ /* 0x0003e40000000400 */
[----:B------:R1:W-:Y:S01]  /*3a1e0*/  STS.U16 [R2+0x24500], R4 ;  /* 0x0245000402007388 */ /* 0x0003e20000000400 */
[----:B------:R1:W-:Y:S04]  /*3a1f0*/  STS.U16 [R2+0x25400], R5 ;  /* 0x0254000502007388 */ /* 0x0003e80000000400 */
[----:B0-----:R-:W2:Y:S01]  /*3a200*/  LDL.LU R28, [R1+0x4ba4] ;  /* 0x004ba400011c7983 */ /* 0x001ea20000300800 */
[----:B-1----:R-:W2:Y:S03]  /*3a210*/  LDL.LU R29, [R1+0x4ba0] ;  /* 0x004ba000011d7983 */ /* 0x002ea60000300800 */
[----:B------:R-:W2:Y:S04]  /*3a220*/  LDL R4, [R1+0x20ac] ;  /* 0x0020ac0001047983 */ /* 0x000ea80000100800 */
[----:B------:R-:W2:Y:S01]  /*3a230*/  LDL R5, [R1+0x20a8] ;  /* 0x0020a80001057983 */ /* 0x000ea20000100800 */
[----:B------:R-:W-:-:S06]  /*3a240*/  PRMT R15, RZ, 0x7610, R15 ;  /* 0x00007610ff0f7816 */ /* 0x000fcc000000000f */
[----:B--2---:R-:W2:Y:S04]  /*3a250*/  @!P0 LDG.E.U16 R15, [R4.64] ;  /* 0x00000004040f8981 */ /* 0x004ea8000c1e1500 */
[----:B------:R-:W-:Y:S01]  /*3a260*/  STS.U16 [R2+0x25500], R29 ;  /* 0x0255001d02007388 */ /* 0x000fe20000000400 */
[----:B------:R-:W-:Y:S02]  /*3a270*/  STS.U16 [R2+0x26400], R28 ;  /* 0x0264001c02007388 */ /* 0x000fe40000000400 */
[----:B------:R-:W-:Y:S02]  /*3a280*/  STS.U16 [R2+0x26500], R27 ;  /* 0x0265001b02007388 */ /* 0x000fe40000000400 */
[----:B------:R-:W-:Y:S01]  /*3a290*/  STS.U16 [R2+0x27400], R26 ;  /* 0x0274001a02007388 */ /* 0x000fe20000000400 */
[----:B------:R-:W-:Y:S01]  /*3a2a0*/  STS.U16 [R2+0x27500], R25 ;  /* 0x0275001902007388 */ /* 0x000fe20000000400 */
[----:B---3--:R-:W-:Y:S02]  /*3a2b0*/  STS.U16 [R2+0x28400], R24 ;  /* 0x0284001802007388 */ /* 0x008fe40000000400 */
[----:B------:R-:W-:Y:S02]  /*3a2c0*/  STS.U16 [R2+0x28500], R20 ;  /* 0x0285001402007388 */ /* 0x000fe40000000400 */
[----:B----4-:R-:W-:Y:S01]  /*3a2d0*/  STS.U16 [R2+0x29400], R18 ;  /* 0x0294001202007388 */ /* 0x010fe20000000400 */
[----:B------:R-:W-:Y:S01]  /*3a2e0*/  STS.U16 [R2+0x29500], R16 ;  /* 0x0295001002007388 */ /* 0x000fe20000000400 */
[----:B------:R-:W-:Y:S02]  /*3a2f0*/  STS.U16 [R2+0x2a400], R17 ;  /* 0x02a4001102007388 */ /* 0x000fe40000000400 */
[----:B------:R-:W-:Y:S02]  /*3a300*/  STS.U16 [R2+0x2a500], R19 ;  /* 0x02a5001302007388 */ /* 0x000fe40000000400 */
[----:B------:R-:W-:Y:S01]  /*3a310*/  STS.U16 [R2+0x2b400], R21 ;  /* 0x02b4001502007388 */ /* 0x000fe20000000400 */
[----:B------:R-:W-:Y:S01]  /*3a320*/  STS.U16 [R2+0x2b500], R22 ;  /* 0x02b5001602007388 */ /* 0x000fe20000000400 */
[----:B------:R0:W-:Y:S03]  /*3a330*/  STS.U16 [R2+0x2c400], R23 ;  /* 0x02c4001702007388 */ /* 0x0001e60000000400 */
[----:B0-----:R-:W3:Y:S04]  /*3a340*/  LDL.LU R2, [R1+0x4b9c] ;  /* 0x004b9c0001027983 */ /* 0x001ee80000300800 */
[----:B--2---:R0:W-:Y:S04]  /*3a350*/  STL [R1+0x230], R15 ;  /* 0x0002300f01007387 */ /* 0x0041e80000100800 */
[----:B0-----:R-:W2:Y:S01]  /*3a360*/  LDL.LU R15, [R1+0x4b98] ;  /* 0x004b9800010f7983 */ /* 0x001ea20000300800 */
[----:B------:R-:W4:Y:S02]  /*3a370*/  LDL R4, [R1+0x20a0] ;  /* 0x0020a00001047983 */ /* 0x000f240000100800 */
[----:B------:R-:W4:Y:S01]  /*3a380*/  LDL R5, [R1+0x20a4] ;  /* 0x0020a40001057983 */ /* 0x000f220000100800 */
[----:B---3--:R-:W-:-:S02]  /*3a390*/  PRMT R2, RZ, 0x7610, R2 ;  /* 0x00007610ff027816 */ /* 0x008fc40000000002 */
[----:B----4-:R-:W-:-:S04]  /*3a3a0*/  @!P1 LOP3.LUT R5, R5, R4, RZ, 0x3c, !PT ;  /* 0x0000000405059212 */ /* 0x010fc800078e3cff */
[----:B------:R-:W-:-:S04]  /*3a3b0*/  @!P1 LOP3.LUT R4, R5, R4, RZ, 0x3c, !PT ;  /* 0x0000000405049212 */ /* 0x000fc800078e3cff */
[----:B------:R-:W-:-:S05]  /*3a3c0*/  @!P1 LOP3.LUT R5, R5, R4, RZ, 0x3c, !PT ;  /* 0x0000000405059212 */ /* 0x000fca00078e3cff */
[----:B------:R-:W3:Y:S04]  /*3a3d0*/  @!P1 LDG.E.U16 R2, [R4.64] ;  /* 0x0000000404029981 */ /* 0x000ee8000c1e1500 */
[----:B---3--:R0:W-:Y:S04]  /*3a3e0*/  STL [R1+0x22c], R2 ;  /* 0x00022c0201007387 */ /* 0x0081e80000100800 */
[----:B0-----:R-:W3:Y:S01]  /*3a3f0*/  LDL.LU R2, [R1+0x4b94] ;  /* 0x004b940001027983 */ /* 0x001ee20000300800 */
[----:B------:R-:W4:Y:S02]  /*3a400*/  LDL R4, [R1+0x2098] ;  /* 0x0020980001047983 */ /* 0x000f240000100800 */
[----:B------:R-:W4:Y:S01]  /*3a410*/  LDL R5, [R1+0x209c] ;  /* 0x00209c0001057983 */ /* 0x000f220000100800 */
[----:B--2---:R-:W-:-:S02]  /*3a420*/  PRMT R15, RZ, 0x7610, R15 ;  /* 0x00007610ff0f7816 */ /* 0x004fc4000000000f */
[----:B----4-:R-:W-:-:S04]  /*3a430*/  @!P0 LOP3.LUT R5, R5, R4, RZ, 0x3c, !PT ;  /* 0x0000000405058212 */ /* 0x010fc800078e3cff */
[----:B------:R-:W-:-:S04]  /*3a440*/  @!P0 LOP3.LUT R4, R5, R4, RZ, 0x3c, !PT ;  /* 0x0000000405048212 */ /* 0x000fc800078e3cff */
[----:B------:R-:W-:-:S05]  /*3a450*/  @!P0 LOP3.LUT R5, R5, R4, RZ, 0x3c, !PT ;  /* 0x0000000405058212 */ /* 0x000fca00078e3cff */
[----:B------:R-:W2:Y:S04]  /*3a460*/  @!P0 LDG.E.U16 R15, [R4.64] ;  /* 0x00000004040f8981 */ /* 0x000ea8000c1e1500 */
        /* <DEDUP_REMOVED lines=872> */
[----:B------:R0:W3:Y:S04]  /*3daf0*/  @!P1 LDG.E.U16 R2, [R4.64] ;  /* 0x0000000404029981 */ /* 0x0000e8000c1e1500 */
[----:B0-----:R-:W4:Y:S04]  /*3db00*/  LDL R4, [R1+0x210c] ;  /* 0x00210c0001047983 */ /* 0x001f280000100800 */
[----:B------:R-:W4:Y:S01]  /*3db10*/  LDL R5, [R1+0x2118] ;  /* 0x0021180001057983 */ /* 0x000f220000100800 */
[----:B------:R-:W-:Y:S02]  /*3db20*/  PRMT R14, RZ, 0x7610, R14 ;  /* 0x00007610ff0e7816 */ /* 0x000fe4000000000e */
[----:B----4-:R-:W-:-:S04]  /*3db30*/  @!P0 LOP3.LUT R5, R5, R4, RZ, 0x3c, !PT ;  /* 0x0000000405058212 */ /* 0x010fc800078e3cff */
[----:B------:R-:W-:-:S04]  /*3db40*/  @!P0 LOP3.LUT R4, R5, R4, RZ, 0x3c, !PT ;  /* 0x0000000405048212 */ /* 0x000fc800078e3cff */
[----:B------:R-:W-:-:S05]  /*3db50*/  @!P0 LOP3.LUT R5, R5, R4, RZ, 0x3c, !PT ;  /* 0x0000000405058212 */ /* 0x000fca00078e3cff */
[----:B------:R-:W4:Y:S04]  /*3db60*/  @!P0 LDG.E.U16 R14, [R4.64] ;  /* 0x00000004040e8981 */ /* 0x000f28000c1e1500 */
[----:B---3--:R-:W-:Y:S04]  /*3db70*/  STL [R1+0x4928], R2 ;  /* 0x0049280201007387 */ /* 0x008fe80000100800 */
[----:B----4-:R0:W-:Y:S04]  /*3db80*/  STL [R1+0xa0], R14 ;  /* 0x0000a00e01007387 */ /* 0x0101e80000100800 */
        /* <DEDUP_REMOVED lines=43> */
[----:B------:R0:W2:Y:S04]  /*3de40*/  @!P1 LDG.E.U16 R15, [R4.64] ;  /* 0x00000004040f9981 */ /* 0x0000a8000c1e1500 */
[----:B0-----:R-:W4:Y:S04]  /*3de50*/  LDL R4, [R1+0x227c] ;  /* 0x00227c0001047983 */ /* 0x001f280000100800 */
[----:B------:R-:W4:Y:S01]  /*3de60*/  LDL R5, [R1+0x2288] ;  /* 0x0022880001057983 */ /* 0x000f220000100800 */
[----:B------:R-:W-:Y:S02]  /*3de70*/  PRMT R13, RZ, 0x7610, R13 ;  /* 0x00007610ff0d7816 */ /* 0x000fe4000000000d */
[----:B----4-:R-:W-:-:S04]  /*3de80*/  @!P0 LOP3.LUT R5, R5, R4, RZ, 0x3c, !PT ;  /* 0x0000000405058212 */ /* 0x010fc800078e3cff */
[----:B------:R-:W-:-:S04]  /*3de90*/  @!P0 LOP3.LUT R4, R5, R4, RZ, 0x3c, !PT ;  /* 0x0000000405048212 */ /* 0x000fc800078e3cff */
[----:B------:R-:W-:-:S05]  /*3dea0*/  @!P0 LOP3.LUT R5, R5, R4, RZ, 0x3c, !PT ;  /* 0x0000000405058212 */ /* 0x000fca00078e3cff */
[----:B------:R-:W4:Y:S04]  /*3deb0*/  @!P0 LDG.E.U16 R13, [R4.64] ;  /* 0x00000004040d8981 */ /* 0x000f28000c1e1500 */
[----:B--2---:R0:W-:Y:S04]  /*3dec0*/  STL [R1+0x80], R15 ;  /* 0x0000800f01007387 */ /* 0x0041e80000100800 */
[----:B0-----:R-:W2:Y:S04]  /*3ded0*/  LDL R15, [R1+0x2390] ;  /* 0x00239000010f7983 */ /* 0x001ea80000100800 */
[----:B----4-:R0:W-:Y:S04]  /*3dee0*/  STL [R1+0x74], R13 ;  /* 0x0000740d01007387 */ /* 0x0101e80000100800 */
[----:B0-----:R-:W4:Y:S01]  /*3def0*/  LDL.LU R13, [R1+0x49f8] ;  /* 0x0049f800010d7983 */ /* 0x001f220000300800 */
        /* <DEDUP_REMOVED lines=11> */
[----:B----4-:R-:W-:-:S02]  /*3dfb0*/  PRMT R13, RZ, 0x7610, R13 ;  /* 0x00007610ff0d7816 */ /* 0x010fc4000000000d */
[----:B---3--:R-:W-:-:S04]  /*3dfc0*/  @!P0 LOP3.LUT R5, R5, R4, RZ, 0x3c, !PT ;  /* 0x0000000405058212 */ /* 0x008fc800078e3cff */
        /* <DEDUP_REMOVED lines=21> */
[----:B0-----:R-:W4:Y:S01]  /*3e120*/  LDL R5, [R1+0x2384] ;  /* 0x0023840001057983 */ /* 0x001f220000100800 */
[----:B------:R-:W-:Y:S01]  /*3e130*/  PRMT R12, RZ, 0x7610, R12 ;  /* 0x00007610ff0c7816 */ /* 0x000fe2000000000c */
[----:B------:R-:W-:Y:S01]  /*3e140*/  @!P1 IMAD.MOV.U32 R4, RZ, RZ, R15 ;  /* 0x000000ffff049224 */ /* 0x000fe200078e000f */
[----:B--2---:R-:W-:Y:S01]  /*3e150*/  PRMT R14, RZ, 0x7610, R14 ;  /* 0x00007610ff0e7816 */ /* 0x004fe2000000000e */
[----:B------:R-:W2:Y:S04]  /*3e160*/  LDL R15, [R1+0x2298] ;  /* 0x00229800010f7983 */ /* 0x000ea80000100800 */
[----:B----4-:R0:W4:Y:S04]  /*3e170*/  @!P1 LDG.E.U16 R12, [R4.64] ;  /* 0x00000004040c9981 */ /* 0x010128000c1e1500 */
[----:B0-----:R-:W2:Y:S04]  /*3e180*/  LDL R4, [R1+0x2134] ;  /* 0x0021340001047983 */ /* 0x001ea80000100800 */
[----:B------:R-:W2:Y:S02]  /*3e190*/  LDL R5, [R1+0x2140] ;  /* 0x0021400001057983 */ /* 0x000ea40000100800 */
        /* <DEDUP_REMOVED lines=39> */
[----:B------:R-:W2:Y:S01]  /*3e410*/  @!P1 LDG.E.U16 R14, [R4.64] ;  /* 0x00000004040e9981 */ /* 0x000ea2000c1e1500 */
[----:B------:R-:W-:-:S03]  /*3e420*/  PRMT R11, RZ, 0x7610, R11 ;  /* 0x00007610ff0b7816 */ /* 0x000fc6000000000b */
[----:B--2---:R0:W-:Y:S04]  /*3e430*/  STL [R1+0x78], R14 ;  /* 0x0000780e01007387 */ /* 0x0041e80000100800 */
[----:B0-----:R-:W2:Y:S01]  /*3e440*/  LDL.LU R14, [R1+0x49d8] ;  /* 0x0049d800010e7983 */ /* 0x001ea20000300800 */
[----:B------:R-:W2:Y:S02]  /*3e450*/  LDL R5, [R1+0x228c] ;  /* 0x00228c0001057983 */ /* 0x000ea40000100800 */
[----:B------:R-:W-:Y:S02]  /*3e460*/  @!P0 IMAD.MOV.U32 R4, RZ, RZ, R15 ;  /* 0x000000ffff048224 */ /* 0x000fe400078e000f */
[----:B------:R-:W3:Y:S04]  /*3e470*/  LDL R15, [R1+0x23a0] ;  /* 0x0023a000010f7983 */ /* 0x000ee80000100800 */
[----:B--2---:R-:W2:Y:S04]  /*3e480*/  @!P0 LDG.E.U16 R11, [R4.64] ;  /* 0x00000004040b8981 */ /* 0x004ea8000c1e1500 */
        /* <DEDUP_REMOVED lines=50> */
[----:B---3--:R-:W-:Y:S01]  /*3e7b0*/  STL [R1+0x498c], R10 ;  /* 0x00498c0a01007387 */ /* 0x008fe20000100800 */
[----:B------:R-:W-:-:S03]  /*3e7c0*/  PRMT R9, RZ, 0x7610, R9 ;  /* 0x00007610ff097816 */ /* 0x000fc60000000009 */
[----:B--2---:R0:W-:Y:S04]  /*3e7d0*/  STL [R1+0x70], R14 ;  /* 0x0000700e01007387 */ /* 0x0041e80000100800 */
[----:B0-----:R-:W2:Y:S01]  /*3e7e0*/  LDL.LU R14, [R1+0x49c4] ;  /* 0x0049c400010e7983 */ /* 0x001ea20000300800 */
[----:B------:R-:W3:Y:S02]  /*3e7f0*/  LDL R5, [R1+0x21a4] ;  /* 0x0021a40001057983 */ /* 0x000ee40000100800 */
[----:B----4-:R-:W-:Y:S02]  /*3e800*/  @!P1 IMAD.MOV.U32 R4, RZ, RZ, R11 ;  /* 0x000000ffff049224 */ /* 0x010fe400078e000b */
[----:B------:R-:W4:Y:S04]  /*3e810*/  LDL R11, [R1+0x2328] ;  /* 0x00232800010b7983 */ /* 0x000f280000100800 */
[----:B---3--:R-:W3:Y:S04]  /*3e820*/  @!P1 LDG.E.U16 R9, [R4.64] ;  /* 0x0000000404099981 */ /* 0x008ee8000c1e1500 */
        /* <DEDUP_REMOVED lines=17> */
[----:B------:R-:W3:Y:S01]  /*3e940*/  @!P1 LDG.E.U16 R9, [R4.64] ;  /* 0x0000000404099981 */ /* 0x000ee2000c1e1500 */
[----:B--2---:R-:W-:-:S03]  /*3e950*/  PRMT R14, RZ, 0x7610, R14 ;  /* 0x00007610ff0e7816 */ /* 0x004fc6000000000e */
[----:B---3--:R0:W-:Y:S04]  /*3e960*/  STL [R1+0x64], R9 ;  /* 0x0000640901007387 */ /* 0x0081e80000100800 */
[----:B0-----:R-:W2:Y:S01]  /*3e970*/  LDL.LU R9, [R1+0x49b8] ;  /* 0x0049b80001097983 */ /* 0x001ea20000300800 */
[----:B------:R-:W3:Y:S02]  /*3e980*/  LDL R5, [R1+0x229c] ;  /* 0x00229c0001057983 */ /* 0x000ee40000100800 */
[----:B------:R-:W-:Y:S02]  /*3e990*/  @!P0 IMAD.MOV.U32 R4, RZ, RZ, R15 ;  /* 0x000000ffff048224 */ /* 0x000fe400078e000f */
[----:B------:R-:W2:Y:S04]  /*3e9a0*/  LDL R15, [R1+0x23a4] ;  /* 0x0023a400010f7983 */ /* 0x000ea80000100800 */
[----:B---3--:R0:W3:Y:S04]  /*3e9b0*/  @!P0 LDG.E.U16 R14, [R4.64] ;  /* 0x00000004040e8981 */ /* 0x0080e8000c1e1500 */
[----:B0-----:R-:W3:Y:S04]  /*3e9c0*/  LDL R4, [R1+0x22a4] ;  /* 0x0022a40001047983 */ /* 0x001ee80000100800 */
[----:B------:R-:W3:Y:S01]  /*3e9d0*/  LDL R5, [R1+0x22b0] ;  /* 0x0022b00001057983 */ /* 0x000ee20000100800 */
[----:B--2---:R-:W-:-:S02]  /*3e9e0*/  PRMT R9, RZ, 0x7610, R9 ;  /* 0x00007610ff097816 */ /* 0x004fc40000000009 */
[----:B---3--:R-:W-:-:S04]  /*3e9f0*/  @!P1 LOP3.LUT R5, R5, R4, RZ, 0x3c, !PT ;  /* 0x0000000405059212 */ /* 0x008fc800078e3cff */
[----:B------:R-:W-:-:S04]  /*3ea00*/  @!P1 LOP3.LUT R4, R5, R4, RZ, 0x3c, !PT ;  /* 0x0000000405049212 */ /* 0x000fc800078e3cff */
[----:B------:R-:W-:-:S05]  /*3ea10*/  @!P1 LOP3.LUT R5, R5, R4, RZ, 0x3c, !PT ;  /* 0x0000000405059212 */ /* 0x000fca00078e3cff */
[----:B------:R-:W2:Y:S04]  /*3ea20*/  @!P1 LDG.E.U16 R9, [R4.64] ;  /* 0x0000000404099981 */ /* 0x000ea8000c1e1500 */
[----:B------:R0:W-:Y:S04]  /*3ea30*/  STL [R1+0x54], R14 ;  /* 0x0000540e01007387 */ /* 0x0001e80000100800 */
[----:B0-----:R-:W3:Y:S04]  /*3ea40*/  LDL R14, [R1+0x23b0] ;  /* 0x0023b000010e7983 */ /* 0x001ee80000100800 */
[----:B--2---:R0:W-:Y:S04]  /*3ea50*/  STL [R1+0x50], R9 ;  /* 0x0000500901007387 */ /* 0x0041e80000100800 */
[----:B0-----:R-:W2:Y:S01]  /*3ea60*/  LDL.LU R9, [R1+0x49b4] ;  /* 0x0049b40001097983 */ /* 0x001ea20000300800 */
[----:B------:R-:W2:Y:S01]  /*3ea70*/  LDL R5, [R1+0x231c] ;  /* 0x00231c0001057983 */ /* 0x000ea20000100800 */
[----:B------:R-:W-:Y:S01]  /*3ea80*/  PRMT R0, RZ, 0x7610, R0 ;  /* 0x00007610ff007816 */ /* 0x000fe20000000000 */
[----:B----4-:R-:W-:Y:S01]  /*3ea90*/  @!P0 IMAD.MOV.U32 R4, RZ, RZ, R11 ;  /* 0x000000ffff048224 */ /* 0x010fe200078e000b */
[----:B------:R-:W-:Y:S01]  /*3eaa0*/  PRMT R8, RZ, 0x7610, R8 ;  /* 0x00007610ff087816 */ /* 0x000fe20000000008 */
[----:B------:R-:W4:Y:S04]  /*3eab0*/  LDL R11, [R1+0x2148] ;  /* 0x00214800010b7983 */ /* 0x000f280000100800 */
[----:B--2---:R0:W2:Y:S04]  /*3eac0*/  @!P0 LDG.E.U16 R0, [R4.64] ;  /* 0x0000000404008981 */ /* 0x0040a8000c1e1500 */
[----:B0-----:R-:W2:Y:S04]  /*3ead0*/  LDL R4, [R1+0x2324] ;  /* 0x0023240001047983 */ /* 0x001ea80000100800 */
[----:B------:R-:W2:Y:S02]  /*3eae0*/  LDL R5, [R1+0x2330] ;  /* 0x0023300001057983 */ /* 0x000ea40000100800 */
[----:B--2---:R-:W-:-:S04]  /*3eaf0*/  @!P1 LOP3.LUT R5, R5, R4, RZ, 0x3c, !PT ;  /* 0x0000000405059212 */ /* 0x004fc800078e3cff */
[----:B------:R-:W-:-:S04]  /*3eb00*/  @!P1 LOP3.LUT R4, R5, R4, RZ, 0x3c, !PT ;  /* 0x0000000405049212 */ /* 0x000fc800078e3cff */
[----:B------:R-:W-:-:S05]  /*3eb10*/  @!P1 LOP3.LUT R5, R5, R4, RZ, 0x3c, !PT ;  /* 0x0000000405059212 */ /* 0x000fca00078e3cff */
[----:B------:R-:W2:Y:S04]  /*3eb20*/  @!P1 LDG.E.U16 R8, [R4.64] ;  /* 0x0000000404089981 */ /* 0x000ea8000c1e1500 */
[----:B------:R-:W-:Y:S04]  /*3eb30*/  STL [R1+0x497c], R0 ;  /* 0x00497c0001007387 */ /* 0x000fe80000100800 */
[----:B--2---:R0:W-:Y:S04]  /*3eb40*/  STL [R1], R8 ;  /* 0x0000000801007387 */ /* 0x0041e80000100800 */
[----:B0-----:R-:W2:Y:S01]  /*3eb50*/  LDL.LU R8, [R1+0x49b0] ;  /* 0x0049b00001087983 */ /* 0x001ea20000300800 */
[----:B------:R-:W2:Y:S02]  /*3eb60*/  LDL R4, [R1+0x239c] ;  /* 0x00239c0001047983 */ /* 0x000ea40000100800 */
[----:B------:R-:W2:Y:S01]  /*3eb70*/  LDL R5, [R1+0x23a8] ;  /* 0x0023a80001057983 */ /* 0x000ea20000100800 */
[----:B------:R-:W-:-:S02]  /*3eb80*/  PRMT R9, RZ, 0x7610, R9 ;  /* 0x00007610ff097816 */ /* 0x000fc40000000009 */
[----:B--2---:R-:W-:-:S04]  /*3eb90*/  @!P0 LOP3.LUT R5, R5, R4, RZ, 0x3c, !PT ;  /* 0x0000000405058212 */ /* 0x004fc800078e3cff */
[----:B------:R-:W-:-:S04]  /*3eba0*/  @!P0 LOP3.LUT R4, R5, R4, RZ, 0x3c, !PT ;  /* 0x0000000405048212 */ /* 0x000fc800078e3cff */
[----:B------:R-:W-:-:S05]  /*3ebb0*/  @!P0 LOP3.LUT R5, R5, R4, RZ, 0x3c, !PT ;  /* 0x0000000405058212 */ /* 0x000fca00078e3cff */
[----:B------:R3:W2:Y:S01]  /*3ebc0*/  @!P0 LDG.E.U16 R9, [R4.64] ;  /* 0x0000000404098981 */ /* 0x0006a2000c1e1500 */
[----:B------:R-:W-:Y:S01]  /*3ebd0*/  PRMT R8, RZ, 0x7610, R8 ;  /* 0x00007610ff087816 */ /* 0x000fe20000000008 */
[----:B---3--:R-:W-:Y:S02]  /*3ebe0*/  @!P1 IMAD.MOV.U32 R4, RZ, RZ, R14 ;  /* 0x000000ffff049224 */ /* 0x008fe400078e000e */
[----:B------:R-:W-:-:S05]  /*3ebf0*/  @!P1 IMAD.MOV.U32 R5, RZ, RZ, R15 ;  /* 0x000000ffff059224 */ /* 0x000fca00078e000f */
[----:B------:R0:W3:Y:S04]  /*3ec00*/  @!P1 LDG.E.U16 R8, [R4.64] ;  /* 0x0000000404089981 */ /* 0x0000e8000c1e1500 */
[----:B--2---:R-:W-:Y:S01]  /*3ec10*/  STL [R1+0x4974], R9 ;  /* 0x0049740901007387 */ /* 0x004fe20000100800 */
[----:B0-----:R-:W2:Y:S01]  /*3ec20*/  LDL R5, [R1+0x213c] ;  /* 0x00213c0001057983 */ /* 0x001ea20000100800 */
[----:B------:R-:W-:Y:S01]  /*3ec30*/  PRMT R7, RZ, 0x7610, R7 ;  /* 0x00007610ff077816 */ /* 0x000fe20000000007 */
[----:B----4-:R-:W-:Y:S01]  /*3ec40*/  @!P0 IMAD.MOV.U32 R4, RZ, RZ, R11 ;  /* 0x000000ffff048224 */ /* 0x010fe200078e000b */
[----:B------:R-:W4:Y:S04]  /*3ec50*/  LDL R15, [R1+0x2234] ;  /* 0x00223400010f7983 */ /* 0x000f280000100800 */
[----:B------:R-:W4:Y:S04]  /*3ec60*/  LDL R14, [R1+0x2240] ;  /* 0x00224000010e7983 */ /* 0x000f280000100800 */
[----:B--2---:R-:W2:Y:S04]  /*3ec70*/  @!P0 LDG.E.U16 R7, [R4.64] ;  /* 0x0000000404078981 */ /* 0x004ea8000c1e1500 */
[----:B---3--:R-:W-:Y:S01]  /*3ec80*/  STL [R1+0x4980], R8 ;  /* 0x0049800801007387 */ /* 0x008fe20000100800 */
[----:B------:R-:W3:Y:S03]  /*3ec90*/  LDL R11, [R1+0x22b8] ;  /* 0x0022b800010b7983 */ /* 0x000ee60000100800 */
        /* <DEDUP_REMOVED lines=25> */
[----:B------:R-:W-:Y:S02]  /*3ee30*/  @!P0 LOP3.LUT R5, R5, R4, RZ, 0x3c, !PT ;  /* 0x0000000405058212 */ /* 0x000fe400078e3cff */
[----:B------:R-:W-:-:S03]  /*3ee40*/  PRMT R7, RZ, 0x7610, R7 ;  /* 0x00007610ff077816 */ /* 0x000fc60000000007 */
[----:B------:R4:W2:Y:S02]  /*3ee50*/  @!P0 LDG.E.U16 R6, [R4.64] ;  /* 0x0000000404068981 */ /* 0x0008a4000c1e1500 */
[----:B----4-:R-:W-:Y:S02]  /*3ee60*/  @!P1 IMAD.MOV.U32 R4, RZ, RZ, R14 ;  /* 0x000000ffff049224 */ /* 0x010fe400078e000e */
[----:B------:R-:W-:-:S05]  /*3ee70*/  @!P1 IMAD.MOV.U32 R5, RZ, RZ, R15 ;  /* 0x000000ffff059224 */ /* 0x000fca00078e000f */
[----:B------:R-:W4:Y:S04]  /*3ee80*/  @!P1 LDG.E.U16 R7, [R4.64] ;  /* 0x0000000404079981 */ /* 0x000f28000c1e1500 */
[----:B--2---:R0:W-:Y:S04]  /*3ee90*/  STL [R1+0x3c], R6 ;  /* 0x00003c0601007387 */ /* 0x0041e80000100800 */
[----:B0-----:R-:W2:Y:S01]  /*3eea0*/  LDL.LU R6, [R1+0x49a0] ;  /* 0x0049a00001067983 */ /* 0x001ea20000300800 */
[----:B------:R-:W2:Y:S02]  /*3eeb0*/  LDL R15, [R1+0x2334] ;  /* 0x00233400010f7983 */ /* 0x000ea40000100800 */
[----:B------:R-:W2:Y:S01]  /*3eec0*/  LDL R14, [R1+0x2340] ;  /* 0x00234000010e7983 */ /* 0x000ea20000100800 */
[----:B----4-:R0:W-:Y:S04]  /*3eed0*/  STL [R1+0x38], R7 ;  /* 0x0000380701007387 */ /* 0x0101e80000100800 */
[----:B0-----:R-:W4:Y:S01]  /*3eee0*/  LDL.LU R7, [R1+0x499c] ;  /* 0x00499c0001077983 */ /* 0x001f220000300800 */
[----:B------:R-:W2:Y:S01]  /*3eef0*/  LDL R5, [R1+0x22ac] ;  /* 0x0022ac0001057983 */ /* 0x000ea20000100800 */
[----:B------:R-:W-:Y:S01]  /*3ef00*/  PRMT R9, RZ, 0x7610, R9 ;  /* 0x00007610ff097816 */ /* 0x000fe20000000009 */
[----:B---3--:R-:W-:Y:S01]  /*3ef10*/  @!P0 IMAD.MOV.U32 R4, RZ, RZ, R11 ;  /* 0x000000ffff048224 */ /* 0x008fe200078e000b */
[----:B------:R-:W-:Y:S01]  /*3ef20*/  PRMT R2, RZ, 0x7610, R2 ;  /* 0x00007610ff027816 */ /* 0x000fe20000000002 */
[----:B------:R-:W3:Y:S04]  /*3ef30*/  LDL R11, [R1+0x23ac] ;  /* 0x0023ac00010b7983 */ /* 0x000ee80000100800 */
[----:B--2---:R0:W2:Y:S04]  /*3ef40*/  @!P0 LDG.E.U16 R9, [R4.64] ;  /* 0x0000000404098981 */ /* 0x0040a8000c1e1500 */
[----:B0-----:R-:W2:Y:S04]  /*3ef50*/  LDL R4, [R1+0x22b4] ;  /* 0x0022b40001047983 */ /* 0x001ea80000100800 */
[----:B------:R-:W2:Y:S02]  /*3ef60*/  LDL R5, [R1+0x22c0] ;  /* 0x0022c00001057983 */ /* 0x000ea40000100800 */
[----:B--2---:R-:W-:-:S04]  /*3ef70*/  @!P1 LOP3.LUT R5, R5, R4, RZ, 0x3c, !PT ;  /* 0x0000000405059212 */ /* 0x004fc800078e3cff */
[----:B------:R-:W-:-:S04]  /*3ef80*/  @!P1 LOP3.LUT R4, R5, R4, RZ, 0x3c, !PT ;  /* 0x0000000405049212 */ /* 0x000fc800078e3cff */
[----:B------:R-:W-:Y:S01]  /*3ef90*/  @!P1 LOP3.LUT R5, R5, R4, RZ, 0x3c, !PT ;  /* 0x0000000405059212 */ /* 0x000fe200078e3cff */
[----:B------:R0:W-:Y:S04]  /*3efa0*/  STL [R1+0x34], R9 ;  /* 0x0000340901007387 */ /* 0x0001e80000100800 */
[----:B------:R1:W2:Y:S01]  /*3efb0*/  @!P1 LDG.E.U16 R2, [R4.64] ;  /* 0x0000000404029981 */ /* 0x0002a2000c1e1500 */
[----:B------:R-:W-:Y:S02]  /*3efc0*/  PRMT R29, RZ, 0x7610, R29 ;  /* 0x00007610ff1d7816 */ /* 0x000fe4000000001d */
[----:B------:R-:W-:Y:S01]  /*3efd0*/  PRMT R28, RZ, 0x7610, R28 ;  /* 0x00007610ff1c7816 */ /* 0x000fe2000000001c */
[----:B0-----:R-:W2:Y:S04]  /*3efe0*/  LDL R9, [R1+0x23b8] ;  /* 0x0023b80001097983 */ /* 0x001ea80000100800 */
[----:B-1----:R-:W2:Y:S04]  /*3eff0*/  LDL R4, [R1+0x232c] ;  /* 0x00232c0001047983 */ /* 0x002ea80000100800 */
[----:B------:R-:W2:Y:S02]  /*3f000*/  LDL R5, [R1+0x2338] ;  /* 0x0023380001057983 */ /* 0x000ea40000100800 */
[----:B--2---:R-:W-:-:S04]  /*3f010*/  @!P0 LOP3.LUT R5, R5, R4, RZ, 0x3c, !PT ;  /* 0x0000000405058212 */ /* 0x004fc800078e3cff */
[----:B------:R-:W-:-:S04]  /*3f020*/  @!P0 LOP3.LUT R4, R5, R4, RZ, 0x3c, !PT ;  /* 0x0000000405048212 */ /* 0x000fc800078e3cff */
[----:B------:R-:W-:-:S05]  /*3f030*/  @!P0 LOP3.LUT R5, R5, R4, RZ, 0x3c, !PT ;  /* 0x0000000405058212 */ /* 0x000fca00078e3cff */
[----:B------:R0:W2:Y:S02]  /*3f040*/  @!P0 LDG.E.U16 R29, [R4.64] ;  /* 0x00000004041d8981 */ /* 0x0000a4000c1e1500 */
[----:B0-----:R-:W-:Y:S02]  /*3f050*/  @!P1 IMAD.MOV.U32 R4, RZ, RZ, R14 ;  /* 0x000000ffff049224 */ /* 0x001fe400078e000e */
[----:B------:R-:W-:-:S05]  /*3f060*/  @!P1 IMAD.MOV.U32 R5, RZ, RZ, R15 ;  /* 0x000000ffff059224 */ /* 0x000fca00078e000f */
[----:B------:R0:W2:Y:S01]  /*3f070*/  @!P1 LDG.E.U16 R28, [R4.64] ;  /* 0x00000004041c9981 */ /* 0x0000a2000c1e1500 */
[----:B----4-:R-:W-:-:S03]  /*3f080*/  PRMT R7, RZ, 0x7610, R7 ;  /* 0x00007610ff077816 */ /* 0x010fc60000000007 */
[----:B------:R1:W-:Y:S01]  /*3f090*/  STL [R1+0x4958], R2 ;  /* 0x0049580201007387 */ /* 0x0003e20000100800 */
[----:B0-----:R-:W-:Y:S02]  /*3f0a0*/  @!P0 IMAD.MOV.U32 R4, RZ, RZ, R9 ;  /* 0x000000ffff048224 */ /* 0x001fe400078e0009 */
[----:B---3--:R-:W-:Y:S01]  /*3f0b0*/  @!P0 IMAD.MOV.U32 R5, RZ, RZ, R11 ;  /* 0x000000ffff058224 */ /* 0x008fe200078e000b */
[----:B-1----:R-:W3:Y:S04]  /*3f0c0*/  LDL R2, [R1+0x2150] ;  /* 0x0021500001027983 */ /* 0x002ee80000100800 */
[----:B------:R0:W4:Y:S04]  /*3f0d0*/  @!P0 LDG.E.U16 R7, [R4.64] ;  /* 0x0000000404078981 */ /* 0x000128000c1e1500 */
[----:B--2---:R-:W-:Y:S01]  /*3f0e0*/  STL [R1+0x495c], R29 ;  /* 0x00495c1d01007387 */ /* 0x004fe20000100800 */
[----:B------:R-:W2:Y:S02]  /*3f0f0*/  LDL R15, [R1+0x21bc] ;  /* 0x0021bc00010f7983 */ /* 0x000ea40000100800 */
[----:B------:R-:W2:Y:S01]  /*3f100*/  LDL R14, [R1+0x21c8] ;  /* 0x0021c800010e7983 */ /* 0x000ea20000100800 */
[----:B------:R-:W-:Y:S01]  /*3f110*/  STL [R1+0x4960], R28 ;  /* 0x0049601c01007387 */ /* 0x000fe20000100800 */
[----:B0-----:R-:W2:Y:S02]  /*3f120*/  LDL R4, [R1+0x23b4] ;  /* 0x0023b40001047983 */ /* 0x001ea40000100800 */
[----:B------:R-:W2:Y:S01]  /*3f130*/  LDL R5, [R1+0x23c0] ;  /* 0x0023c00001057983 */ /* 0x000ea20000100800 */
[----:B------:R-:W-:Y:S01]  /*3f140*/  PRMT R6, RZ, 0x7610, R6 ;  /* 0x00007610ff067816 */ /* 0x000fe20000000006 */
[----:B------:R-:W3:Y:S04]  /*3f150*/  LDL R11, [R1+0x21c4] ;  /* 0x0021c400010b7983 */ /* 0x000ee80000100800 */
[----:B------:R-:W3:Y:S04]  /*3f160*/  LDL R9, [R1+0x21d0] ;  /* 0x0021d00001097983 */ /* 0x000ee80000100800 */
[----:B----4-:R0:W-:Y:S01]  /*3f170*/  STL [R1+0x4964], R7 ;  /* 0x0049640701007387 */ /* 0x0101e20000100800 */
[----:B--2---:R-:W-:-:S04]  /*3f180*/  @!P1 LOP3.LUT R5, R5, R4, RZ, 0x3c, !PT ;  /* 0x0000000405059212 */ /* 0x004fc800078e3cff */
[----:B------:R-:W-:-:S04]  /*3f190*/  @!P1 LOP3.LUT R4, R5, R4, RZ, 0x3c, !PT ;  /* 0x0000000405049212 */ /* 0x000fc800078e3cff */
[----:B------:R-:W-:-:S05]  /*3f1a0*/  @!P1 LOP3.LUT R5, R5, R4, RZ, 0x3c, !PT ;  /* 0x0000000405059212 */ /* 0x000fca00078e3cff */
[----:B------:R1:W2:Y:S04]  /*3f1b0*/  @!P1 LDG.E.U16 R6, [R4.64] ;  /* 0x0000000404069981 */ /* 0x0002a8000c1e1500 */
[----:B-1----:R-:W4:Y:S01]  /*3f1c0*/  LDL R5, [R1+0x2144] ;  /* 0x0021440001057983 */ /* 0x002f220000100800 */
[----:B------:R-:W-:Y:S01]  /*3f1d0*/  PRMT R0, RZ, 0x7610, R0 ;  /* 0x00007610ff007816 */ /* 0x000fe20000000000 */
[----:B---3--:R-:W-:Y:S01]  /*3f1e0*/  @!P1 IMAD.MOV.U32 R4, RZ, RZ, R2 ;  /* 0x000000ffff049224 */ /* 0x008fe200078e0002 */
[----:B------:R-:W-:-:S04]  /*3f1f0*/  PRMT R8, RZ, 0x7610, R8 ;  /* 0x00007610ff087816 */ /* 0x000fc80000000008 */
[----:B----4-:R1:W3:Y:S02]  /*3f200*/  @!P1 LDG.E.U16 R0, [R4.64] ;  /* 0x0000000404009981 */ /* 0x0102e4000c1e1500 */
[----:B-1----:R-:W-:Y:S02]  /*3f210*/  @!P0 IMAD.MOV.U32 R4, RZ, RZ, R14 ;  /* 0x000000ffff048224 */ /* 0x002fe400078e000e */
[----:B------:R-:W-:-:S05]  /*3f220*/  @!P0 IMAD.MOV.U32 R5, RZ, RZ, R15 ;  /* 0x000000ffff058224 */ /* 0x000fca00078e000f */
[----:B------:R1:W4:Y:S01]  /*3f230*/  @!P0 LDG.E.U16 R8, [R4.64] ;  /* 0x0000000404088981 */ /* 0x000322000c1e1500 */
[----:B0-----:R-:W-:-:S03]  /*3f240*/  PRMT R7, RZ, 0x7610, R7 ;  /* 0x00007610ff077816 */ /* 0x001fc60000000007 */
[----:B--2---:R-:W-:Y:S01]  /*3f250*/  STL [R1+0x4954], R6 ;  /* 0x0049540601007387 */ /* 0x004fe20000100800 */
[----:B------:R-:W2:Y:S02]  /*3f260*/  LDL R2, [R1+0x2244] ;  /* 0x0022440001027983 */ /* 0x000ea40000100800 */
[----:B-1----:R-:W-:Y:S02]  /*3f270*/  @!P1 IMAD.MOV.U32 R4, RZ, RZ, R9 ;  /* 0x000000ffff049224 */ /* 0x002fe400078e0009 */
[----:B------:R-:W-:-:S05]  /*3f280*/  @!P1 IMAD.MOV.U32 R5, RZ, RZ, R11 ;  /* 0x000000ffff059224 */ /* 0x000fca00078e000b */
[----:B------:R0:W2:Y:S04]  /*3f290*/  @!P1 LDG.E.U16 R7, [R4.64] ;  /* 0x0000000404079981 */ /* 0x0000a8000c1e1500 */
[----:B---3--:R1:W-:Y:S01]  /*3f2a0*/  STL [R1+0x1c], R0 ;  /* 0x00001c0001007387 */ /* 0x0083e20000100800 */
[----:B------:R-:W3:Y:S03]  /*3f2b0*/  LDL R15, [R1+0x22bc] ;  /* 0x0022bc00010f7983 */ /* 0x000ee60000100800 */
[----:B-1----:R-:W3:Y:S04]  /*3f2c0*/  LDL R0, [R1+0x2250] ;  /* 0x0022500001007983 */ /* 0x002ee80000100800 */
[----:B----4-:R1:W-:Y:S01]  /*3f2d0*/  STL [R1+0x18], R8 ;  /* 0x0000180801007387 */ /* 0x0103e20000100800 */
[----:B0-----:R-:W4:Y:S02]  /*3f2e0*/  LDL R4, [R1+0x223c] ;  /* 0x00223c0001047983 */ /* 0x001f240000100800 */
[----:B------:R-:W4:Y:S01]  /*3f2f0*/  LDL R5, [R1+0x2248] ;  /* 0x0022480001057983 */ /* 0x000f220000100800 */
[----:B------:R-:W-:Y:S01]  /*3f300*/  PRMT R29, RZ, 0x7610, R29 ;  /* 0x00007610ff1d7816 */ /* 0x000fe2000000001d */
[----:B------:R-:W3:Y:S04]  /*3f310*/  LDL R14, [R1+0x22c4] ;  /* 0x0022c400010e7983 */ /* 0x000ee80000100800 */
[----:B------:R-:W3:Y:S01]  /*3f320*/  LDL R11, [R1+0x22d0] ;  /* 0x0022d000010b7983 */ /* 0x000ee20000100800 */
[----:B------:R-:W-:-:S03]  /*3f330*/  PRMT R28, RZ, 0x7610, R28 ;  /* 0x00007610ff1c7816 */ /* 0x000fc6000000001c */
[----:B------:R-:W3:Y:S04]  /*3f340*/  LDL R9, [R1+0x233c] ;  /* 0x00233c0001097983 */ /* 0x000ee80000100800 */
[----:B-1----:R-:W3:Y:S01]  /*3f350*/  LDL R8, [R1+0x22c8] ;  /* 0x0022c80001087983 */ /* 0x002ee20000100800 */
[----:B------:R-:W-:-:S03]  /*3f360*/  PRMT R6, RZ, 0x7610, R6 ;  /* 0x00007610ff067816 */ /* 0x000fc60000000006 */
[----:B--2---:R0:W-:Y:S04]  /*3f370*/  STL [R1+0x14], R7 ;  /* 0x0000140701007387 */ /* 0x0041e80000100800 */
[----:B0-----:R-:W2:Y:S01]  /*3f380*/  LDL R7, [R1+0x2348] ;  /* 0x0023480001077983 */ /* 0x001ea20000100800 */
[----:B----4-:R-:W-:-:S04]  /*3f390*/  @!P0 LOP3.LUT R5, R5, R4, RZ, 0x3c, !PT ;  /* 0x0000000405058212 */ /* 0x010fc800078e3cff */
[----:B------:R-:W-:-:S04]  /*3f3a0*/  @!P0 LOP3.LUT R4, R5, R4, RZ, 0x3c, !PT ;  /* 0x0000000405048212 */ /* 0x000fc800078e3cff */
[----:B------:R-:W-:-:S05]  /*3f3b0*/  @!P0 LOP3.LUT R5, R5, R4, RZ, 0x3c, !PT ;  /* 0x0000000405058212 */ /* 0x000fca00078e3cff */
[----:B------:R3:W4:Y:S02]  /*3f3c0*/  @!P0 LDG.E.U16 R29, [R4.64] ;  /* 0x00000004041d8981 */ /* 0x000724000c1e1500 */
[----:B---3--:R-:W-:Y:S02]  /*3f3d0*/  @!P1 IMAD.MOV.U32 R4, RZ, RZ, R0 ;  /* 0x000000ffff049224 */ /* 0x008fe400078e0000 */
[----:B------:R-:W-:Y:S01]  /*3f3e0*/  @!P1 IMAD.MOV.U32 R5, RZ, RZ, R2 ;  /* 0x000000ffff059224 */ /* 0x000fe200078e0002 */
[----:B------:R-:W3:Y:S04]  /*3f3f0*/  LDL R0, [R1+0x2350] ;  /* 0x0023500001007983 */ /* 0x000ee80000100800 */
[----:B------:R-:W4:Y:S04]  /*3f400*/  LDL R2, [R1+0x2344] ;  /* 0x0023440001027983 */ /* 0x000f280000100800 */
[----:B------:R0:W4:Y:S02]  /*3f410*/  @!P1 LDG.E.U16 R28, [R4.64] ;  /* 0x00000004041c9981 */ /* 0x000124000c1e1500 */
[----:B0-----:R-:W-:-:S02]  /*3f420*/  @!P0 IMAD.MOV.U32 R4, RZ, RZ, R8 ;  /* 0x000000ffff048224 */ /* 0x001fc400078e0008 */
[----:B------:R-:W-:Y:S01]  /*3f430*/  @!P0 IMAD.MOV.U32 R5, RZ, RZ, R15 ;  /* 0x000000ffff058224 */ /* 0x000fe200078e000f */
[----:B------:R-:W-:Y:S02]  /*3f440*/  PRMT R10, RZ, 0x7610, R10 ;  /* 0x00007610ff0a7816 */ /* 0x000fe4000000000a */
[----:B------:R-:W-:Y:S01]  /*3f450*/  PRMT R27, RZ, 0x7610, R27 ;  /* 0x00007610ff1b7816 */ /* 0x000fe2000000001b */
[----:B------:R-:W4:Y:S04]  /*3f460*/  LDL R8, [R1+0x23bc] ;  /* 0x0023bc0001087983 */ /* 0x000f280000100800 */
[----:B------:R0:W4:Y:S01]  /*3f470*/  @!P0 LDG.E.U16 R6, [R4.64] ;  /* 0x0000000404068981 */ /* 0x000122000c1e1500 */
[----:B------:R-:W-:Y:S02]  /*3f480*/  @!P0 IMAD.MOV.U32 R15, RZ, RZ, R9 ;  /* 0x000000ffff0f8224 */ /* 0x000fe400078e0009 */
[----:B0-----:R-:W-:-:S02]  /*3f490*/  @!P1 IMAD.MOV.U32 R4, RZ, RZ, R11 ;  /* 0x000000ffff049224 */ /* 0x001fc400078e000b */
[----:B------:R-:W-:Y:S02]  /*3f4a0*/  @!P1 IMAD.MOV.U32 R5, RZ, RZ, R14 ;  /* 0x000000ffff059224 */ /* 0x000fe400078e000e */
[----:B--2---:R-:W-:-:S03]  /*3f4b0*/  @!P0 IMAD.MOV.U32 R14, RZ, RZ, R7 ;  /* 0x000000ffff0e8224 */ /* 0x004fc600078e0007 */
[----:B------:R0:W2:Y:S04]  /*3f4c0*/  @!P1 LDG.E.U16 R10, [R4.64] ;  /* 0x00000004040a9981 */ /* 0x0000a8000c1e1500 */
[----:B------:R3:W2:Y:S01]  /*3f4d0*/  @!P0 LDG.E.U16 R27, [R14.64] ;  /* 0x000000040e1b8981 */ /* 0x0006a2000c1e1500 */
[----:B0-----:R-:W-:Y:S01]  /*3f4e0*/  PRMT R5, RZ, 0x7610, R5 ;  /* 0x00007610ff057816 */ /* 0x001fe20000000005 */
[----:B---3--:R-:W-:Y:S02]  /*3f4f0*/  @!P1 IMAD.MOV.U32 R14, RZ, RZ, R0 ;  /* 0x000000ffff0e9224 */ /* 0x008fe400078e0000 */
[----:B----4-:R-:W-:-:S05]  /*3f500*/  @!P1 IMAD.MOV.U32 R15, RZ, RZ, R2 ;  /* 0x000000ffff0f9224 */ /* 0x010fca00078e0002 */
[----:B------:R0:W3:Y:S04]  /*3f510*/  @!P1 LDG.E.U16 R5, [R14.64] ;  /* 0x000000040e059981 */ /* 0x0000e8000c1e1500 */
[----:B------:R1:W-:Y:S04]  /*3f520*/  STL [R1+0x8], R6 ;  /* 0x0000080601007387 */ /* 0x0003e80000100800 */
[----:B-1----:R-:W4:Y:S04]  /*3f530*/  LDL R6, [R1+0x23c8] ;  /* 0x0023c80001067983 */ /* 0x002f280000100800 */
[----:B--2---:R1:W-:Y:S01]  /*3f540*/  STL [R1+0x4], R10 ;  /* 0x0000040a01007387 */ /* 0x0043e20000100800 */
[----:B------:R-:W2:Y:S03]  /*3f550*/  LDL R7, [R1+0x23d0] ;  /* 0x0023d00001077983 */ /* 0x000ea60000100800 */
[----:B-1----:R-:W2:Y:S01]  /*3f560*/  LDL R10, [R1+0x23c4] ;  /* 0x0023c400010a7983 */ /* 0x002ea20000100800 */
[----:B------:R-:W-:Y:S02]  /*3f570*/  STL [R1+0x4938], R27 ;  /* 0x0049381b01007387 */ /* 0x000fe40000100800 */
[----:B------:R-:W2:Y:S02]  /*3f580*/  LDL R2, [R1+0x214c] ;  /* 0x00214c0001027983 */ /* 0x000ea40000100800 */
[----:B------:R-:W2:Y:S01]  /*3f590*/  LDL R0, [R1+0x2158] ;  /* 0x0021580001007983 */ /* 0x000ea20000100800 */
[----:B------:R-:W-:Y:S01]  /*3f5a0*/  PRMT R4, RZ, 0x7610, R4 ;  /* 0x00007610ff047816 */ /* 0x000fe20000000004 */
[----:B0-----:R-:W-:Y:S01]  /*3f5b0*/  @!P0 IMAD.MOV.U32 R15, RZ, RZ, R8 ;  /* 0x000000ffff0f8224 */ /* 0x001fe200078e0008 */
[----:B---3--:R0:W-:Y:S01]  /*3f5c0*/  STL [R1+0x493c], R5 ;  /* 0x00493c0501007387 */ /* 0x0081e20000100800 */
[----:B------:R-:W3:Y:S02]  /*3f5d0*/  LDL R9, [R1+0x2154] ;  /* 0x0021540001097983 */ /* 0x000ee40000100800 */
[----:B------:R-:W3:Y:S02]  /*3f5e0*/  LDL R8, [R1+0x2160] ;  /* 0x0021600001087983 */ /* 0x000ee40000100800 */
[----:B----4-:R-:W-:-:S05]  /*3f5f0*/  @!P0 IMAD.MOV.U32 R14, RZ, RZ, R6 ;  /* 0x000000ffff0e8224 */ /* 0x010fca00078e0006 */
[----:B------:R2:W4:Y:S01]  /*3f600*/  @!P0 LDG.E.U16 R4, [R14.64] ;  /* 0x000000040e048981 */ /* 0x000522000c1e1500 */
[----:B------:R-:W-:Y:S02]  /*3f610*/  PRMT R3, RZ, 0x7610, R3 ;  /* 0x00007610ff037816 */ /* 0x000fe40000000003 */
[----:B------:R-:W-:Y:S01]  /*3f620*/  PRMT R26, RZ, 0x7610, R26 ;  /* 0x00007610ff1a7816 */ /* 0x000fe2000000001a */
[----:B--2---:R-:W-:Y:S02]  /*3f630*/  @!P1 IMAD.MOV.U32 R14, RZ, RZ, R7 ;  /* 0x000000ffff0e9224 */ /* 0x004fe400078e0007 */
[----:B------:R-:W-:-:S05]  /*3f640*/  @!P1 IMAD.MOV.U32 R15, RZ, RZ, R10 ;  /* 0x000000ffff0f9224 */ /* 0x000fca00078e000a */
[----:B------:R1:W2:Y:S04]  /*3f650*/  @!P1 LDG.E.U16 R3, [R14.64] ;  /* 0x000000040e039981 */ /* 0x0002a8000c1e1500 */
[----:B------:R-:W-:Y:S01]  /*3f660*/  STL [R1+0x10], R29 ;  /* 0x0000101d01007387 */ /* 0x000fe20000100800 */
[----:B------:R-:W2:Y:S02]  /*3f670*/  LDL R6, [R1+0x21cc] ;  /* 0x0021cc0001067983 */ /* 0x000ea40000100800 */
[----:B0-----:R-:W2:Y:S01]  /*3f680*/  LDL R5, [R1+0x21d8] ;  /* 0x0021d80001057983 */ /* 0x001ea20000100800 */
[----:B------:R-:W-:Y:S01]  /*3f690*/  PRMT R22, RZ, 0x7610, R22 ;  /* 0x00007610ff167816 */ /* 0x000fe20000000016 */
[----:B-1----:R-:W-:Y:S02]  /*3f6a0*/  @!P0 IMAD.MOV.U32 R14, RZ, RZ, R0 ;  /* 0x000000ffff0e8224 */ /* 0x002fe400078e0000 */
[----:B------:R-:W-:-:S05]  /*3f6b0*/  @!P0 IMAD.MOV.U32 R15, RZ, RZ, R2 ;  /* 0x000000ffff0f8224 */ /* 0x000fca00078e0002 */
[----:B------:R3:W2:Y:S02]  /*3f6c0*/  @!P0 LDG.E.U16 R26, [R14.64] ;  /* 0x000000040e1a8981 */ /* 0x0006a4000c1e1500 */
[----:B---3--:R-:W-:Y:S02]  /*3f6d0*/  @!P1 IMAD.MOV.U32 R15, RZ, RZ, R9 ;  /* 0x000000ffff0f9224 */ /* 0x008fe400078e0009 */
[----:B------:R-:W-:-:S05]  /*3f6e0*/  @!P1 IMAD.MOV.U32 R14, RZ, RZ, R8 ;  /* 0x000000ffff0e9224 */ /* 0x000fca00078e0008 */
[----:B------:R0:W3:Y:S04]  /*3f6f0*/  @!P1 LDG.E.U16 R22, [R14.64] ;  /* 0x000000040e169981 */ /* 0x0000e8000c1e1500 */
[----:B----4-:R1:W-:Y:S01]  /*3f700*/  STL [R1+0x4940], R4 ;  /* 0x0049400401007387 */ /* 0x0103e20000100800 */
[----:B------:R-:W-:Y:S02]  /*3f710*/  STL [R1+0xc], R28 ;  /* 0x00000c1c01007387 */ /* 0x000fe40000100800 */
[----:B------:R-:W4:Y:S01]  /*3f720*/  LDL R7, [R1+0x21d4] ;  /* 0x0021d40001077983 */ /* 0x000f220000100800 */
[----:B-1----:R-:W4:Y:S01]  /*3f730*/  LDL R4, [R1+0x21e0] ;  /* 0x0021e00001047983 */ /* 0x002f220000100800 */
[----:B------:R-:W-:-:S03]  /*3f740*/  PRMT R20, RZ, 0x7610, R20 ;  /* 0x00007610ff147816 */ /* 0x000fc60000000014 */
[----:B--2---:R1:W-:Y:S01]  /*3f750*/  STL [R1+0x4944], R3 ;  /* 0x0049440301007387 */ /* 0x0043e20000100800 */
[----:B------:R-:W2:Y:S02]  /*3f760*/  LDL R2, [R1+0x224c] ;  /* 0x00224c0001027983 */ /* 0x000ea40000100800 */
[----:B------:R-:W2:Y:S02]  /*3f770*/  LDL R0, [R1+0x2258] ;  /* 0x0022580001007983 */ /* 0x000ea40000100800 */
[----:B0-----:R-:W-:Y:S02]  /*3f780*/  @!P0 IMAD.MOV.U32 R14, RZ, RZ, R5 ;  /* 0x000000ffff0e8224 */ /* 0x001fe400078e0005 */
[----:B------:R-:W-:Y:S01]  /*3f790*/  @!P0 IMAD.MOV.U32 R15, RZ, RZ, R6 ;  /* 0x000000ffff0f8224 */ /* 0x000fe200078e0006 */
[----:B------:R-:W-:-:S04]  /*3f7a0*/  PRMT R18, RZ, 0x7610, R18 ;  /* 0x00007610ff127816 */ /* 0x000fc80000000012 */
[----:B------:R4:W2:Y:S04]  /*3f7b0*/  @!P0 LDG.E.U16 R20, [R14.64] ;  /* 0x000000040e148981 */ /* 0x0008a8000c1e1500 */
[----:B------:R-:W-:Y:S04]  /*3f7c0*/  STL [R1+0x492c], R26 ;  /* 0x00492c1a01007387 */ /* 0x000fe80000100800 */
[----:B---3--:R-:W-:Y:S01]  /*3f7d0*/  STL [R1+0x4930], R22 ;  /* 0x0049301601007387 */ /* 0x008fe20000100800 */
[----:B------:R-:W3:Y:S02]  /*3f7e0*/  LDL R6, [R1+0x2254] ;  /* 0x0022540001067983 */ /* 0x000ee40000100800 */
[----:B------:R-:W3:Y:S02]  /*3f7f0*/  LDL R5, [R1+0x2260] ;  /* 0x0022600001057983 */ /* 0x000ee40000100800 */
[----:B----4-:R-:W-:-:S02]  /*3f800*/  @!P1 IMAD.MOV.U32 R15, RZ, RZ, R7 ;  /* 0x000000ffff0f9224 */ /* 0x010fc400078e0007 */
[----:B------:R-:W-:-:S05]  /*3f810*/  @!P1 IMAD.MOV.U32 R14, RZ, RZ, R4 ;  /* 0x000000ffff0e9224 */ /* 0x000fca00078e0004 */
[----:B------:R2:W4:Y:S01]  /*3f820*/  @!P1 LDG.E.U16 R18, [R14.64] ;  /* 0x000000040e129981 */ /* 0x000522000c1e1500 */
[----:B------:R-:W-:Y:S01]  /*3f830*/  PRMT R16, RZ, 0x7610, R16 ;  /* 0x00007610ff107816 */ /* 0x000fe20000000010 */
[----:B--2---:R-:W-:Y:S02]  /*3f840*/  @!P0 IMAD.MOV.U32 R14, RZ, RZ, R0 ;  /* 0x000000ffff0e8224 */ /* 0x004fe400078e0000 */
[----:B------:R-:W-:-:S05]  /*3f850*/  @!P0 IMAD.MOV.U32 R15, RZ, RZ, R2 ;  /* 0x000000ffff0f8224 */ /* 0x000fca00078e0002 */
[----:B------:R3:W2:Y:S01]  /*3f860*/  @!P0 LDG.E.U16 R16, [R14.64] ;  /* 0x000000040e108981 */ /* 0x0006a2000c1e1500 */
[----:B------:R-:W-:-:S03]  /*3f870*/  PRMT R17, RZ, 0x7610, R17 ;  /* 0x00007610ff117816 */ /* 0x000fc60000000011 */
[----:B------:R-:W-:Y:S01]  /*3f880*/  STL [R1+0x4948], R20 ;  /* 0x0049481401007387 */ /* 0x000fe20000100800 */
[----:B---3--:R-:W-:Y:S02]  /*3f890*/  @!P1 IMAD.MOV.U32 R15, RZ, RZ, R6 ;  /* 0x000000ffff0f9224 */ /* 0x008fe400078e0006 */
[----:B------:R-:W-:-:S05]  /*3f8a0*/  @!P1 IMAD.MOV.U32 R14, RZ, RZ, R5 ;  /* 0x000000ffff0e9224 */ /* 0x000fca00078e0005 */
[----:B------:R-:W3:Y:S04]  /*3f8b0*/  @!P1 LDG.E.U16 R17, [R14.64] ;  /* 0x000000040e119981 */ /* 0x000ee8000c1e1500 */
[----:B----4-:R0:W-:Y:S01]  /*3f8c0*/  STL [R1+0x494c], R18 ;  /* 0x00494c1201007387 */ /* 0x0101e20000100800 */
[----:B------:R-:W4:Y:S02]  /*3f8d0*/  LDL R4, [R1+0x22cc] ;  /* 0x0022cc0001047983 */ /* 0x000f240000100800 */
[----:B-1----:R-:W4:Y:S02]  /*3f8e0*/  LDL R3, [R1+0x22d8] ;  /* 0x0022d80001037983 */ /* 0x002f240000100800 */
[----:B------:R-:W4:Y:S01]  /*3f8f0*/  LDL R10, [R1+0x22e0] ;  /* 0x0022e000010a7983 */ /* 0x000f220000100800 */
[----:B0-----:R-:W4:Y:S01]  /*3f900*/  LDL R18, [R1+0x22d4] ;  /* 0x0022d40001127983 */ /* 0x001f220000100800 */
[----:B------:R-:W4:Y:S02]  /*3f910*/  LDL.LU R0, [R1+0x80] ;  /* 0x0000800001007983 */ /* 0x000f240000300800 */
[----:B------:R-:W4:Y:S02]  /*3f920*/  LDL.LU R29, [R1+0x74] ;  /* 0x00007400011d7983 */ /* 0x000f240000300800 */
[----:B------:R-:W4:Y:S01]  /*3f930*/  LDL.LU R2, [R1+0x60] ;  /* 0x0000600001027983 */ /* 0x000f220000300800 */
[----:B------:R-:W4:Y:S04]  /*3f940*/  LDL.LU R9, [R1+0x4c] ;  /* 0x00004c0001097983 */ /* 0x000f280000300800 */
[----:B--2---:R-:W-:Y:S01]  /*3f950*/  STL [R1+0x4950], R16 ;  /* 0x0049501001007387 */ /* 0x004fe20000100800 */
[----:B------:R-:W2:Y:S02]  /*3f960*/  LDL R8, [R1+0x234c] ;  /* 0x00234c0001087983 */ /* 0x000ea40000100800 */
[----:B------:R-:W2:Y:S01]  /*3f970*/  LDL R7, [R1+0x2358] ;  /* 0x0023580001077983 */ /* 0x000ea20000100800 */
[----:B------:R-:W2:Y:S04]  /*3f980*/  LDL R6, [R1+0x2354] ;  /* 0x0023540001067983 */ /* 0x000ea80000100800 */
[----:B------:R-:W2:Y:S01]  /*3f990*/  LDL R5, [R1+0x2360] ;  /* 0x0023600001057983 */ /* 0x000ea20000100800 */
[----:B------:R-:W2:Y:S03]  /*3f9a0*/  LDL.LU R11, [R1+0x2c] ;  /* 0x00002c00010b7983 */ /* 0x000ea60000300800 */
[----:B---3--:R-:W-:Y:S01]  /*3f9b0*/  STL [R1+0x4968], R17 ;  /* 0x0049681101007387 */ /* 0x008fe20000100800 */
[----:B----4-:R-:W-:-:S02]  /*3f9c0*/  @!P0 IMAD.MOV.U32 R15, RZ, RZ, R4 ;  /* 0x000000ffff0f8224 */ /* 0x010fc400078e0004 */
[----:B------:R-:W-:Y:S01]  /*3f9d0*/  @!P0 IMAD.MOV.U32 R14, RZ, RZ, R3 ;  /* 0x000000ffff0e8224 */ /* 0x000fe200078e0003 */
[----:B------:R-:W3:Y:S04]  /*3f9e0*/  LDL R4, [R1+0x23d4] ;  /* 0x0023d40001047983 */ /* 0x000ee80000100800 */
[----:B------:R-:W4:Y:S01]  /*3f9f0*/  LDL R3, [R1+0x23dc] ;  /* 0x0023dc0001037983 */ /* 0x000f220000100800 */
[----:B------:R-:W-:Y:S02]  /*3fa00*/  PRMT R19, RZ, 0x7610, R19 ;  /* 0x00007610ff137816 */ /* 0x000fe40000000013 */
[----:B------:R-:W-:-:S04]  /*3fa10*/  PRMT R21, RZ, 0x7610, R21 ;  /* 0x00007610ff157816 */ /* 0x000fc80000000015 */
[----:B------:R0:W4:Y:S01]  /*3fa20*/  @!P0 LDG.E.U16 R19, [R14.64] ;  /* 0x000000040e138981 */ /* 0x000122000c1e1500 */
[----:B------:R-:W-:Y:S01]  /*3fa30*/  PRMT R23, RZ, 0x7610, R23 ;  /* 0x00007610ff177816 */ /* 0x000fe20000000017 */
[----:B0-----:R-:W-:Y:S02]  /*3fa40*/  @!P1 IMAD.MOV.U32 R14, RZ, RZ, R10 ;  /* 0x000000ffff0e9224 */ /* 0x001fe400078e000a */
[----:B------:R-:W-:-:S05]  /*3fa50*/  @!P1 IMAD.MOV.U32 R15, RZ, RZ, R18 ;  /* 0x000000ffff0f9224 */ /* 0x000fca00078e0012 */
[----:B------:R2:W4:Y:S01]  /*3fa60*/  @!P1 LDG.E.U16 R21, [R14.64] ;  /* 0x000000040e159981 */ /* 0x000522000c1e1500 */
[----:B------:R-:W-:Y:S01]  /*3fa70*/  PRMT R24, RZ, 0x7610, R24 ;  /* 0x00007610ff187816 */ /* 0x000fe20000000018 */
[----:B--2---:R-:W-:Y:S02]  /*3fa80*/  @!P0 IMAD.MOV.U32 R14, RZ, RZ, R7 ;  /* 0x000000ffff0e8224 */ /* 0x004fe400078e0007 */
[----:B------:R-:W-:-:S05]  /*3fa90*/  @!P0 IMAD.MOV.U32 R15, RZ, RZ, R8 ;  /* 0x000000ffff0f8224 */ /* 0x000fca00078e0008 */
[----:B------:R0:W2:Y:S01]  /*3faa0*/  @!P0 LDG.E.U16 R23, [R14.64] ;  /* 0x000000040e178981 */ /* 0x0000a2000c1e1500 */
[----:B------:R-:W-:Y:S01]  /*3fab0*/  PRMT R25, RZ, 0x7610, R25 ;  /* 0x00007610ff197816 */ /* 0x000fe20000000019 */
[----:B0-----:R-:W-:Y:S02]  /*3fac0*/  @!P1 IMAD.MOV.U32 R14, RZ, RZ, R5 ;  /* 0x000000ffff0e9224 */ /* 0x001fe400078e0005 */
[----:B------:R-:W-:-:S05]  /*3fad0*/  @!P1 IMAD.MOV.U32 R15, RZ, RZ, R6 ;  /* 0x000000ffff0f9224 */ /* 0x000fca00078e0006 */
[----:B------:R3:W2:Y:S02]  /*3fae0*/  @!P1 LDG.E.U16 R24, [R14.64] ;  /* 0x000000040e189981 */ /* 0x0006a4000c1e1500 */
[----:B---3--:R-:W-:Y:S02]  /*3faf0*/  @!P1 IMAD.MOV.U32 R15, RZ, RZ, R4 ;  /* 0x000000ffff0f9224 */ /* 0x008fe400078e0004 */
[----:B----4-:R-:W-:-:S05]  /*3fb00*/  @!P1 IMAD.MOV.U32 R14, RZ, RZ, R3 ;  /* 0x000000ffff0e9224 */ /* 0x010fca00078e0003 */
[----:B------:R-:W3:Y:S04]  /*3fb10*/  @!P1 LDG.E.U16 R25, [R14.64] ;  /* 0x000000040e199981 */ /* 0x000ee8000c1e1500 */
[----:B------:R-:W-:Y:S04]  /*3fb20*/  STL [R1+0x496c], R19 ;  /* 0x00496c1301007387 */ /* 0x000fe80000100800 */
[----:B------:R-:W-:Y:S04]  /*3fb30*/  STL [R1+0x4970], R21 ;  /* 0x0049701501007387 */ /* 0x000fe80000100800 */
[----:B--2---:R-:W-:Y:S04]  /*3fb40*/  STL [R1+0x4984], R23 ;  /* 0x0049841701007387 */ /* 0x004fe80000100800 */
[----:B------:R-:W-:Y:S04]  /*3fb50*/  STL [R1+0x4990], R24 ;  /* 0x0049901801007387 */ /* 0x000fe80000100800 */
[----:B------:R-:W0:Y:S04]  /*3fb60*/  S2R R10, SR_TID.X ;  /* 0x00000000000a7919 */ /* 0x000e280000002100 */
[----:B---3--:R1:W-:Y:S04]  /*3fb70*/  STL [R1+0x4994], R25 ;  /* 0x0049941901007387 */ /* 0x0083e80000100800 */
[----:B-1----:R-:W2:Y:S01]  /*3fb80*/  LDL.LU R25, [R1+0x230] ;  /* 0x0002300001197983 */ /* 0x002ea20000300800 */
[----:B0-----:R-:W-:-:S05]  /*3fb90*/  LOP3.LUT R10, R10, 0x7f, RZ, 0xc0, !PT ;  /* 0x0000007f0a0a7812 */ /* 0x001fca00078ec0ff */
[----:B------:R-:W-:Y:S02]  /*3fba0*/  IMAD.SHL.U32 R8, R10, 0x2, RZ ;  /* 0x000000020a087824 */ /* 0x000fe400078e00ff */
[----:B------:R-:W0:Y:S03]  /*3fbb0*/  S2R R10, SR_TID.X ;  /* 0x00000000000a7919 */ /* 0x000e260000002100 */
[----:B------:R-:W-:-:S05]  /*3fbc0*/  LOP3.LUT R8, R8, 0x20, RZ, 0x3c, !PT ;  /* 0x0000002008087812 */ /* 0x000fca00078e3cff */
[----:B------:R1:W-:Y:S01]  /*3fbd0*/  STS.U16 [R8+0x2c500], R0 ;  /* 0x02c5000008007388 */ /* 0x0003e20000000400 */
[----:B------:R-:W-:Y:S02]  /*3fbe0*/  STS.U16 [R8+0x2d400], R29 ;  /* 0x02d4001d08007388 */ /* 0x000fe40000000400 */
[----:B------:R-:W-:Y:S02]  /*3fbf0*/  STS.U16 [R8+0x2d500], R2 ;  /* 0x02d5000208007388 */ /* 0x000fe40000000400 */
[----:B------:R3:W-:Y:S01]  /*3fc00*/  STS.U16 [R8+0x2e400], R9 ;  /* 0x02e4000908007388 */ /* 0x0007e20000000400 */
[----:B0-----:R-:W-:-:S05]  /*3fc10*/  LOP3.LUT R10, R10, 0x7f, RZ, 0xc0, !PT ;  /* 0x0000007f0a0a7812 */ /* 0x001fca00078ec0ff */
[C---:B-1----:R-:W-:Y:S02]  /*3fc20*/  IMAD.SHL.U32 R0, R10.reuse, 0x2, RZ ;  /* 0x000000020a007824 */ /* 0x042fe400078e00ff */
[----:B------:R-:W-:Y:S01]  /*3fc30*/  IMAD.SHL.U32 R10, R10, 0x2, RZ ;  /* 0x000000020a0a7824 */ /* 0x000fe200078e00ff */
[----:B--2---:R0:W-:Y:S01]  /*3fc40*/  STL [R1+0x4998], R25 ;  /* 0x0049981901007387 */ /* 0x0041e20000100800 */
[----:B------:R-:W2:Y:S02]  /*3fc50*/  LDL.LU R6, [R1+0x22c] ;  /* 0x00022c0001067983 */ /* 0x000ea40000300800 */
[----:B---3--:R-:W3:Y:S02]  /*3fc60*/  LDL.LU R9, [R1+0x208] ;  /* 0x0002080001097983 */ /* 0x008ee40000300800 */
[----:B------:R-:W4:Y:S01]  /*3fc70*/  LDL.LU R24, [R1+0x204] ;  /* 0x0002040001187983 */ /* 0x000f220000300800 */
[----:B0-----:R-:W-:Y:S02]  /*3fc80*/  LOP3.LUT R25, R10, 0x20, RZ, 0x3c, !PT ;  /* 0x000000200a197812 */ /* 0x001fe400078e3cff */
[----:B------:R-:W2:Y:S04]  /*3fc90*/  LDL.LU R10, [R1+0x1e0] ;  /* 0x0001e000010a7983 */ /* 0x000ea80000300800 */
[----:B------:R0:W-:Y:S04]  /*3fca0*/  STS.U16 [R25+0x2e500], R11 ;  /* 0x02e5000b19007388 */ /* 0x0001e80000000400 */
        /* <DEDUP_REMOVED lines=20> */
[----:B------:R0:W-:Y:S01]  /*3fdf0*/  STS.U16 [R25+0x2f400], R13 ;  /* 0x02f4000d19007388 */ /* 0x0001e20000000400 */
[----:B------:R1:W-:Y:S03]  /*3fe00*/  STS.U16 [R25+0x2f500], R12 ;  /* 0x02f5000c19007388 */ /* 0x0003e60000000400 */
[----:B0-----:R-:W2:Y:S01]  /*3fe10*/  LDL.LU R13, [R1+0x1b4] ;  /* 0x0001b400010d7983 */ /* 0x001ea20000300800 */
[----:B-1----:R-:W2:Y:S02]  /*3fe20*/  LDL.LU R25, [R1+0x4998] ;  /* 0x0049980001197983 */ /* 0x002ea40000300800 */
[----:B------:R-:W3:Y:S01]  /*3fe30*/  LDL.LU R12, [R1+0x1b8] ;  /* 0x0001b800010c7983 */ /* 0x000ee20000300800 */
[----:B------:R-:W-:-:S05]  /*3fe40*/  LOP3.LUT R23, R0, 0x30, RZ, 0x3c, !PT ;  /* 0x0000003000177812 */ /* 0x000fca00078e3cff */
[----:B--2---:R0:W-:Y:S01]  /*3fe50*/  STS.U16 [R23+0x20600], R25 ;  /* 0x0206001917007388 */ /* 0x0041e20000000400 */
[----:B------:R1:W-:Y:S02]  /*3fe60*/  STS.U16 [R23+0x20700], R6 ;  /* 0x0207000617007388 */ /* 0x0003e40000000400 */
[----:B---3--:R2:W-:Y:S02]  /*3fe70*/  STS.U16 [R23+0x21600], R9 ;  /* 0x0216000917007388 */ /* 0x0085e40000000400 */
[----:B----4-:R3:W-:Y:S01]  /*3fe80*/  STS.U16 [R23+0x21700], R24 ;  /* 0x0217001817007388 */ /* 0x0107e20000000400 */
        /* <DEDUP_REMOVED lines=8> */
[----:B------:R-:W-:Y:S04]  /*3ff10*/  STS.U16 [R23+0x26600], R17 ;  /* 0x0266001117007388 */ /* 0x000fe80000000400 */
[----:B0-----:R-:W4:Y:S01]  /*3ff20*/  LDL.LU R25, [R1+0x4994] ;  /* 0x0049940001197983 */ /* 0x001f220000300800 */
[----:B------:R-:W-:Y:S02]  /*3ff30*/  STS.U16 [R23+0x26700], R16 ;  /* 0x0267001017007388 */ /* 0x000fe40000000400 */
[----:B-1----:R-:W4:Y:S02]  /*3ff40*/  LDL.LU R6, [R1+0x58] ;  /* 0x0000580001067983 */ /* 0x002f240000300800 */
[----:B------:R-:W-:Y:S01]  /*3ff50*/  STS.U16 [R23+0x27600], R18 ;  /* 0x0276001217007388 */ /* 0x000fe20000000400 */
[----:B--2---:R-:W2:Y:S04]  /*3ff60*/  LDL.LU R9, [R1+0x28] ;  /* 0x0000280001097983 */ /* 0x004ea80000300800 */
[----:B------:R-:W-:Y:S01]  /*3ff70*/  STS.U16 [R23+0x27700], R20 ;  /* 0x0277001417007388 */ /* 0x000fe20000000400 */
[----:B---3--:R-:W3:Y:S02]  /*3ff80*/  LDL.LU R24, [R1+0x4990] ;  /* 0x0049900001187983 */ /* 0x008ee40000300800 */
[----:B------:R-:W-:Y:S02]  /*3ff90*/  STS.U16 [R23+0x28600], R22 ;  /* 0x0286001617007388 */ /* 0x000fe40000000400 */
[----:B------:R-:W3:Y:S01]  /*3ffa0*/  LDL.LU R10, [R1+0x498c] ;  /* 0x00498c00010a7983 */ /* 0x000ee20000300800 */
[----:B------:R-:W-:Y:S04]  /*3ffb0*/  STS.U16 [R23+0x28700], R26 ;  /* 0x0287001a17007388 */ /* 0x000fe80000000400 */
[----:B------:R-:W3:Y:S01]  /*3ffc0*/  LDL.LU R11, [R1+0x4988] ;  /* 0x00498800010b7983 */ /* 0x000ee20000300800 */
[----:B------:R0:W-:Y:S03]  /*3ffd0*/  STS.U16 [R23+0x29600], R7 ;  /* 0x0296000717007388 */ /* 0x0001e60000000400 */
        /* <DEDUP_REMOVED lines=9> */
[----:B------:R-:W-:-:S03]  /*40070*/  LOP3.LUT R21, R0, 0x40, RZ, 0x3c, !PT ;  /* 0x0000004000157812 */ /* 0x000fc600078e3cff */
[----:B0-----:R-:W3:Y:S01]  /*40080*/  LDL.LU R8, [R1+0x228] ;  /* 0x0002280001087983 */ /* 0x001ee20000300800 */
        /* <DEDUP_REMOVED lines=16> */
[----:B------:R-:W3:Y:S03]  /*40190*/  LDL.LU R4, [R1+0xbc] ;  /* 0x0000bc0001047983 */ /* 0x000ee60000300800 */
[----:B----4-:R-:W-:Y:S01]  /*401a0*/  STS.U16 [R23+0x2d700], R6 ;  /* 0x02d7000617007388 */ /* 0x010fe20000000400 */
[----:B--2---:R0:W-:Y:S03]  /*401b0*/  STS.U16 [R23+0x2e600], R9 ;  /* 0x02e6000917007388 */ /* 0x0041e60000000400 */
[----:B0-----:R-:W2:Y:S01]  /*401c0*/  LDL.LU R9, [R1+0x98] ;  /* 0x0000980001097983 */ /* 0x001ea20000300800 */
[----:B------:R-:W4:Y:S02]  /*401d0*/  LDL.LU R5, [R1+0x94] ;  /* 0x0000940001057983 */ /* 0x000f240000300800 */
[----:B------:R-:W2:Y:S02]  /*401e0*/  LDL.LU R27, [R1+0x70] ;  /* 0x00007000011b7983 */ /* 0x000ea40000300800 */
[----:B------:R-:W2:Y:S01]  /*401f0*/  LDL.LU R6, [R1+0x6c] ;  /* 0x00006c0001067983 */ /* 0x000ea20000300800 */
[----:B---3--:R0:W-:Y:S01]  /*40200*/  STS.U16 [R23+0x2e700], R7 ;  /* 0x02e7000717007388 */ /* 0x0081e20000000400 */
[----:B------:R1:W-:Y:S02]  /*40210*/  STS.U16 [R23+0x2f600], R11 ;  /* 0x02f6000b17007388 */ /* 0x0003e40000000400 */
[----:B------:R3:W-:Y:S01]  /*40220*/  STS.U16 [R23+0x2f700], R10 ;  /* 0x02f7000a17007388 */ /* 0x0007e20000000400 */
[----:B0-----:R-:W2:Y:S01]  /*40230*/  LDL.LU R7, [R1+0x68] ;  /* 0x0000680001077983 */ /* 0x001ea20000300800 */
[----:B-1----:R-:W2:Y:S02]  /*40240*/  LDL.LU R11, [R1+0x1b0] ;  /* 0x0001b000010b7983 */ /* 0x002ea40000300800 */
[----:B---3--:R-:W3:Y:S02]  /*40250*/  LDL.LU R23, [R1+0x4984] ;  /* 0x0049840001177983 */ /* 0x008ee40000300800 */
[----:B------:R-:W2:Y:S01]  /*40260*/  LDL.LU R10, [R1+0x1d4] ;  /* 0x0001d400010a7983 */ /* 0x000ea20000300800 */
[----:B------:R0:W-:Y:S01]  /*40270*/  STS.U16 [R21+0x20800], R8 ;  /* 0x0208000815007388 */ /* 0x0001e20000000400 */
[----:B------:R1:W-:Y:S02]  /*40280*/  STS.U16 [R21+0x20900], R28 ;  /* 0x0209001c15007388 */ /* 0x0003e40000000400 */
[----:B------:R1:W-:Y:S02]  /*40290*/  STS.U16 [R21+0x21800], R29 ;  /* 0x0218001d15007388 */ /* 0x0003e40000000400 */
[----:B------:R1:W-:Y:S01]  /*402a0*/  STS.U16 [R21+0x21900], R2 ;  /* 0x0219000215007388 */ /* 0x0003e20000000400 */
[----:B------:R1:W-:Y:S04]  /*402b0*/  STS.U16 [R21+0x22800], R0 ;  /* 0x0228000015007388 */ /* 0x0003e80000000400 */
[----:B0-----:R-:W3:Y:S01]  /*402c0*/  LDL.LU R8, [R1+0x4980] ;  /* 0x0049800001087983 */ /* 0x001ee20000300800 */
[----:B-1----:R-:W3:Y:S03]  /*402d0*/  LDL.LU R28, [R1+0x64] ;  /* 0x00006400011c7983 */ /* 0x002ee60000300800 */
[----:B------:R-:W3:Y:S01]  /*402e0*/  LDL.LU R29, [R1+0x54] ;  /* 0x00005400011d7983 */ /* 0x000ee20000300800 */
[----:B------:R-:W3:Y:S03]  /*402f0*/  LDL.LU R2, [R1+0x50] ;  /* 0x0000500001027983 */ /* 0x000ee60000300800 */
[----:B------:R-:W3:Y:S04]  /*40300*/  LDL.LU R0, [R1+0x497c] ;  /* 0x00497c0001007983 */ /* 0x000ee80000300800 */
[----:B--2---:R-:W-:Y:S01]  /*40310*/  STS.U16 [R21+0x22900], R10 ;  /* 0x0229000a15007388 */ /* 0x004fe20000000400 */
        /* <DEDUP_REMOVED lines=14> */
[----:B------:R0:W-:Y:S02]  /*40400*/  STS.U16 [R21+0x2a800], R9 ;  /* 0x02a8000915007388 */ /* 0x0001e40000000400 */
[----:B0-----:R-:W2:Y:S04]  /*40410*/  LDL.LU R9, [R1] ;  /* 0x0000000001097983 */ /* 0x001ea80000300800 */
[----:B----4-:R-:W-:Y:S01]  /*40420*/  STS.U16 [R21+0x2a900], R5 ;  /* 0x02a9000515007388 */ /* 0x010fe20000000400 */
[----:B------:R-:W-:Y:S02]  /*40430*/  STS.U16 [R21+0x2b800], R27 ;  /* 0x02b8001b15007388 */ /* 0x000fe40000000400 */
[----:B------:R-:W-:Y:S02]  /*40440*/  STS.U16 [R21+0x2b900], R6 ;  /* 0x02b9000615007388 */ /* 0x000fe40000000400 */
[----:B------:R-:W4:Y:S01]  /*40450*/  LDL.LU R19, [R1+0x220] ;  /* 0x0002200001137983 */ /* 0x000f220000300800 */
[----:B------:R-:W-:Y:S04]  /*40460*/  STS.U16 [R21+0x2c800], R7 ;  /* 0x02c8000715007388 */ /* 0x000fe80000000400 */
[----:B------:R-:W4:Y:S01]  /*40470*/  LDL.LU R17, [R1+0x21c] ;  /* 0x00021c0001117983 */ /* 0x000f220000300800 */
[----:B------:R-:W4:Y:S02]  /*40480*/  LDL.LU R13, [R1+0x1f8] ;  /* 0x0001f800010d7983 */ /* 0x000f240000300800 */
[----:B---3--:R-:W-:Y:S02]  /*40490*/  STS.U16 [R21+0x2c900], R28 ;  /* 0x02c9001c15007388 */ /* 0x008fe40000000400 */
[----:B------:R-:W3:Y:S01]  /*404a0*/  LDL.LU R14, [R1+0x1f4] ;  /* 0x0001f400010e7983 */ /* 0x000ee20000300800 */
[----:B------:R-:W-:Y:S04]  /*404b0*/  STS.U16 [R21+0x2d800], R29 ;  /* 0x02d8001d15007388 */ /* 0x000fe80000000400 */
[----:B------:R-:W3:Y:S01]  /*404c0*/  LDL.LU R22, [R1+0x1d0] ;  /* 0x0001d00001167983 */ /* 0x000ee20000300800 */
[----:B------:R-:W-:Y:S02]  /*404d0*/  STS.U16 [R21+0x2d900], R2 ;  /* 0x02d9000215007388 */ /* 0x000fe40000000400 */
[----:B------:R-:W3:Y:S02]  /*404e0*/  LDL.LU R26, [R1+0x1cc] ;  /* 0x0001cc00011a7983 */ /* 0x000ee40000300800 */
[----:B------:R0:W-:Y:S02]  /*404f0*/  STS.U16 [R21+0x2e800], R0 ;  /* 0x02e8000015007388 */ /* 0x0001e40000000400 */
        /* <DEDUP_REMOVED lines=16> */
[----:B--2---:R0:W-:Y:S04]  /*40600*/  STS.U16 [R21+0x2e900], R9 ;  /* 0x02e9000915007388 */ /* 0x0041e80000000400 */
[----:B0-----:R-:W2:Y:S01]  /*40610*/  LDL.LU R9, [R1+0x4974] ;  /* 0x0049740001097983 */ /* 0x001ea20000300800 */
[----:B---3--:R-:W-:-:S03]  /*40620*/  LOP3.LUT R6, R0, 0x50, RZ, 0x3c, !PT ;  /* 0x0000005000067812 */ /* 0x008fc600078e3cff */
[----:B--2---:R0:W-:Y:S01]  /*40630*/  STS.U16 [R21+0x2f800], R9 ;  /* 0x02f8000915007388 */ /* 0x0041e20000000400 */
[----:B------:R1:W-:Y:S03]  /*40640*/  STS.U16 [R21+0x2f900], R8 ;  /* 0x02f9000815007388 */ /* 0x0003e60000000400 */
[----:B0-----:R-:W2:Y:S01]  /*40650*/  LDL.LU R9, [R1+0x154] ;  /* 0x0001540001097983 */ /* 0x001ea20000300800 */
[----:B-1----:R-:W4:Y:S02]  /*40660*/  LDL.LU R21, [R1+0x4970] ;  /* 0x0049700001157983 */ /* 0x002f240000300800 */
[----:B------:R-:W2:Y:S02]  /*40670*/  LDL.LU R8, [R1+0x158] ;  /* 0x0001580001087983 */ /* 0x000ea40000300800 */
[----:B----4-:R0:W-:Y:S01]  /*40680*/  STS.U16 [R6+0x20a00], R19 ;  /* 0x020a001306007388 */ /* 0x0101e20000000400 */
[----:B------:R1:W-:Y:S01]  /*40690*/  STS.U16 [R6+0x20b00], R17 ;  /* 0x020b001106007388 */ /* 0x0003e20000000400 */
[----:B------:R4:W-:Y:S02]  /*406a0*/  STS.U16 [R6+0x21a00], R13 ;  /* 0x021a000d06007388 */ /* 0x0009e40000000400 */
[----:B------:R4:W-:Y:S02]  /*406b0*/  STS.U16 [R6+0x21b00], R14 ;  /* 0x021b000e06007388 */ /* 0x0009e40000000400 */
[----:B------:R4:W-:Y:S01]  /*406c0*/  STS.U16 [R6+0x22a00], R22 ;  /* 0x022a001606007388 */ /* 0x0009e20000000400 */
[----:B------:R4:W-:Y:S04]  /*406d0*/  STS.U16 [R6+0x22b00], R26 ;  /* 0x022b001a06007388 */ /* 0x0009e80000000400 */
[----:B0-----:R-:W4:Y:S01]  /*406e0*/  LDL.LU R19, [R1+0x496c] ;  /* 0x00496c0001137983 */ /* 0x001f220000300800 */
[----:B-1----:R-:W4:Y:S02]  /*406f0*/  LDL.LU R17, [R1+0x4968] ;  /* 0x0049680001117983 */ /* 0x002f240000300800 */
[----:B----4-:R-:W4:Y:S01]  /*40700*/  LDL.LU R13, [R1+0x40] ;  /* 0x00004000010d7983 */ /* 0x010f220000300800 */
[----:B------:R-:W4:Y:S04]  /*40710*/  LDL.LU R14, [R1+0x3c] ;  /* 0x00003c00010e7983 */ /* 0x000f280000300800 */
[----:B------:R-:W4:Y:S01]  /*40720*/  LDL.LU R22, [R1+0x38] ;  /* 0x0000380001167983 */ /* 0x000f220000300800 */
[----:B------:R-:W4:Y:S03]  /*40730*/  LDL.LU R26, [R1+0x34] ;  /* 0x00003400011a7983 */ /* 0x000f260000300800 */
        /* <DEDUP_REMOVED lines=8> */
[----:B--2---:R-:W-:Y:S01]  /*407c0*/  STS.U16 [R6+0x25a00], R8 ;  /* 0x025a000806007388 */ /* 0x004fe20000000400 */
[----:B------:R-:W-:Y:S02]  /*407d0*/  STS.U16 [R6+0x25b00], R9 ;  /* 0x025b000906007388 */ /* 0x000fe40000000400 */
[----:B------:R-:W-:Y:S02]  /*407e0*/  STS.U16 [R6+0x26a00], R10 ;  /* 0x026a000a06007388 */ /* 0x000fe40000000400 */
[----:B------:R-:W-:Y:S01]  /*407f0*/  STS.U16 [R6+0x26b00], R11 ;  /* 0x026b000b06007388 */ /* 0x000fe20000000400 */
[----:B------:R-:W-:Y:S01]  /*40800*/  STS.U16 [R6+0x27a00], R12 ;  /* 0x027a000c06007388 */ /* 0x000fe20000000400 */
[----:B------:R0:W-:Y:S02]  /*40810*/  STS.U16 [R6+0x27b00], R15 ;  /* 0x027b000f06007388 */ /* 0x0001e40000000400 */
[----:B------:R1:W-:Y:S02]  /*40820*/  STS.U16 [R6+0x28a00], R16 ;  /* 0x028a001006007388 */ /* 0x0003e40000000400 */
[----:B------:R2:W-:Y:S01]  /*40830*/  STS.U16 [R6+0x28b00], R18 ;  /* 0x028b001206007388 */ /* 0x0005e20000000400 */
[----:B------:R4:W-:Y:S01]  /*40840*/  STS.U16 [R6+0x29a00], R20 ;  /* 0x029a001406007388 */ /* 0x0009e20000000400 */
[----:B------:R4:W-:Y:S02]  /*40850*/  STS.U16 [R6+0x29b00], R3 ;  /* 0x029b000306007388 */ /* 0x0009e40000000400 */
[----:B------:R4:W-:Y:S02]  /*40860*/  STS.U16 [R6+0x2aa00], R4 ;  /* 0x02aa000406007388 */ /* 0x0009e40000000400 */
[----:B------:R4:W-:Y:S01]  /*40870*/  STS.U16 [R6+0x2ab00], R5 ;  /* 0x02ab000506007388 */ /* 0x0009e20000000400 */
[----:B------:R4:W-:Y:S04]  /*40880*/  STS.U16 [R6+0x2ba00], R27 ;  /* 0x02ba001b06007388 */ /* 0x0009e80000000400 */
[----:B0-----:R-:W3:Y:S01]  /*40890*/  LDL.LU R15, [R1+0x218] ;  /* 0x00021800010f7983 */ /* 0x001ee20000300800 */
[----:B------:R-:W3:Y:S02]  /*408a0*/  LDL.LU R8, [R1+0x1ec] ;  /* 0x0001ec0001087983 */ /* 0x000ee40000300800 */
[----:B------:R-:W3:Y:S02]  /*408b0*/  LDL.LU R9, [R1+0x1c8] ;  /* 0x0001c80001097983 */ /* 0x000ee40000300800 */
[----:B-1----:R-:W3:Y:S01]  /*408c0*/  LDL.LU R16, [R1+0x1c4] ;  /* 0x0001c40001107983 */ /* 0x002ee20000300800 */
[----:B--2---:R-:W2:Y:S04]  /*408d0*/  LDL.LU R18, [R1+0x1a0] ;  /* 0x0001a00001127983 */ /* 0x004ea80000300800 */
[----:B----4-:R-:W-:Y:S01]  /*408e0*/  STS.U16 [R6+0x2bb00], R13 ;  /* 0x02bb000d06007388 */ /* 0x010fe20000000400 */
[----:B------:R-:W4:Y:S02]  /*408f0*/  LDL.LU R20, [R1+0x19c] ;  /* 0x00019c0001147983 */ /* 0x000f240000300800 */
[----:B------:R-:W-:Y:S02]  /*40900*/  STS.U16 [R6+0x2ca00], R14 ;  /* 0x02ca000e06007388 */ /* 0x000fe40000000400 */
[----:B------:R-:W2:Y:S01]  /*40910*/  LDL.LU R3, [R1+0x178] ;  /* 0x0001780001037983 */ /* 0x000ea20000300800 */
[----:B------:R-:W-:Y:S04]  /*40920*/  STS.U16 [R6+0x2cb00], R22 ;  /* 0x02cb001606007388 */ /* 0x000fe80000000400 */
[----:B------:R-:W2:Y:S01]  /*40930*/  LDL.LU R4, [R1+0x174] ;  /* 0x0001740001047983 */ /* 0x000ea20000300800 */
[----:B------:R-:W-:Y:S02]  /*40940*/  STS.U16 [R6+0x2da00], R26 ;  /* 0x02da001a06007388 */ /* 0x000fe40000000400 */
[----:B------:R-:W2:Y:S02]  /*40950*/  LDL.LU R5, [R1+0x150] ;  /* 0x0001500001057983 */ /* 0x000ea40000300800 */
[----:B------:R-:W2:Y:S01]  /*40960*/  LDL.LU R27, [R1+0x14c] ;  /* 0x00014c00011b7983 */ /* 0x000ea20000300800 */
[----:B------:R-:W-:Y:S01]  /*40970*/  STS.U16 [R6+0x2db00], R2 ;  /* 0x02db000206007388 */ /* 0x000fe20000000400 */
[----:B------:R0:W-:Y:S02]  /*40980*/  STS.U16 [R6+0x2ea00], R29 ;  /* 0x02ea001d06007388 */ /* 0x0001e40000000400 */
[----:B------:R1:W-:Y:S01]  /*40990*/  STS.U16 [R6+0x2eb00], R28 ;  /* 0x02eb001c06007388 */ /* 0x0003e20000000400 */
        /* <DEDUP_REMOVED lines=9> */
[----:B-1----:R-:W2:Y:S03]  /*40a30*/  LDL.LU R28, [R1+0x214] ;  /* 0x00021400011c7983 */ /* 0x002ea60000300800 */
[----:B------:R0:W-:Y:S04]  /*40a40*/  STS.U16 [R6+0x2fa00], R7 ;  /* 0x02fa000706007388 */ /* 0x0001e80000000400 */
[----:B0-----:R-:W2:Y:S04]  /*40a50*/  LDL.LU R6, [R1+0x4954] ;  /* 0x0049540001067983 */ /* 0x001ea80000300800 */
[----:B------:R-:W0:Y:S01]  /*40a60*/  S2R R7, SR_TID.X ;  /* 0x0000000000077919 */ /* 0x000e220000002100 */
[----:B------:R-:W-:-:S02]  /*40a70*/  LOP3.LUT R0, R0, 0x60, RZ, 0x3c, !PT ;  /* 0x0000006000007812 */ /* 0x000fc400078e3cff */
[----:B0-----:R-:W-:-:S05]  /*40a80*/  LOP3.LUT R7, R7, 0x7f, RZ, 0xc0, !PT ;  /* 0x0000007f07077812 */ /* 0x001fca00078ec0ff */
[----:B------:R-:W-:-:S05]  /*40a90*/  IMAD.SHL.U32 R7, R7, 0x2, RZ ;  /* 0x0000000207077824 */ /* 0x000fca00078e00ff */
[----:B------:R-:W-:-:S05]  /*40aa0*/  LOP3.LUT R7, R7, 0x50, RZ, 0x3c, !PT ;  /* 0x0000005007077812 */ /* 0x000fca00078e3cff */
[----:B--2---:R-:W-:Y:S01]  /*40ab0*/  STS.U16 [R7+0x2fb00], R6 ;  /* 0x02fb000607007388 */ /* 0x004fe20000000400 */
[----:B---3--:R0:W-:Y:S02]  /*40ac0*/  STS.U16 [R0+0x20c00], R15 ;  /* 0x020c000f00007388 */ /* 0x0081e40000000400 */
[----:B------:R-:W-:Y:S02]  /*40ad0*/  STS.U16 [R0+0x20d00], R28 ;  /* 0x020d001c00007388 */ /* 0x000fe40000000400 */
[----:B------:R-:W-:Y:S01]  /*40ae0*/  STS.U16 [R0+0x21c00], R29 ;  /* 0x021c001d00007388 */ /* 0x000fe20000000400 */
[----:B------:R-:W-:Y:S01]  /*40af0*/  STS.U16 [R0+0x21d00], R8 ;  /* 0x021d000800007388 */ /* 0x000fe20000000400 */
[----:B------:R-:W-:Y:S02]  /*40b00*/  STS.U16 [R0+0x22c00], R9 ;  /* 0x022c000900007388 */ /* 0x000fe40000000400 */
[----:B------:R1:W-:Y:S02]  /*40b10*/  STS.U16 [R0+0x22d00], R16 ;  /* 0x022d001000007388 */ /* 0x0003e40000000400 */
[----:B------:R2:W-:Y:S01]  /*40b20*/  STS.U16 [R0+0x23c00], R18 ;  /* 0x023c001200007388 */ /* 0x0005e20000000400 */
[----:B----4-:R3:W-:Y:S04]  /*40b30*/  STS.U16 [R0+0x23d00], R20 ;  /* 0x023d001400007388 */ /* 0x0107e80000000400 */
[----:B0-----:R-:W4:Y:S01]  /*40b40*/  LDL.LU R15, [R1+0x48] ;  /* 0x00004800010f7983 */ /* 0x001f220000300800 */
[----:B------:R0:W-:Y:S02]  /*40b50*/  STS.U16 [R0+0x24c00], R3 ;  /* 0x024c000300007388 */ /* 0x0001e40000000400 */
[----:B------:R0:W-:Y:S02]  /*40b60*/  STS.U16 [R0+0x24d00], R4 ;  /* 0x024d000400007388 */ /* 0x0001e40000000400 */
[----:B------:R0:W-:Y:S01]  /*40b70*/  STS.U16 [R0+0x25c00], R5 ;  /* 0x025c000500007388 */ /* 0x0001e20000000400 */
[----:B-1----:R-:W4:Y:S01]  /*40b80*/  LDL.LU R16, [R1+0x1c] ;  /* 0x00001c0001107983 */ /* 0x002f220000300800 */
[----:B--2---:R-:W2:Y:S02]  /*40b90*/  LDL.LU R18, [R1+0x18] ;  /* 0x0000180001127983 */ /* 0x004ea40000300800 */
[----:B---3--:R-:W3:Y:S01]  /*40ba0*/  LDL.LU R20, [R1+0x14] ;  /* 0x0000140001147983 */ /* 0x008ee20000300800 */
[----:B0-----:R-:W3:Y:S01]  /*40bb0*/  LDL.LU R3, [R1+0x10] ;  /* 0x0000100001037983 */ /* 0x001ee20000300800 */
[----:B------:R-:W3:Y:S03]  /*40bc0*/  LDL.LU R4, [R1+0xc] ;  /* 0x00000c0001047983 */ /* 0x000ee60000300800 */
[----:B------:R0:W-:Y:S01]  /*40bd0*/  STS.U16 [R0+0x25d00], R27 ;  /* 0x025d001b00007388 */ /* 0x0001e20000000400 */
[----:B------:R-:W3:Y:S03]  /*40be0*/  LDL.LU R5, [R1+0x8] ;  /* 0x0000080001057983 */ /* 0x000ee60000300800 */
[----:B0-----:R-:W3:Y:S01]  /*40bf0*/  LDL.LU R27, [R1+0x4] ;  /* 0x00000400011b7983 */ /* 0x001ee20000300800 */
        /* <DEDUP_REMOVED lines=10> */
[----:B------:R-:W3:Y:S01]  /*40ca0*/  LDL.LU R2, [R1+0x1e8] ;  /* 0x0001e80001027983 */ /* 0x000ee20000300800 */
        /* <DEDUP_REMOVED lines=11> */
[----:B----4-:R0:W-:Y:S04]  /*40d60*/  STS.U16 [R0+0x2ac00], R15 ;  /* 0x02ac000f00007388 */ /* 0x0101e80000000400 */
[----:B------:R1:W-:Y:S04]  /*40d70*/  STS.U16 [R0+0x2ad00], R16 ;  /* 0x02ad001000007388 */ /* 0x0003e80000000400 */
[----:B0-----:R-:W4:Y:S01]  /*40d80*/  LDL.LU R15, [R1+0xa8] ;  /* 0x0000a800010f7983 */ /* 0x001f220000300800 */
[----:B--2---:R0:W-:Y:S02]  /*40d90*/  STS.U16 [R0+0x2bc00], R18 ;  /* 0x02bc001200007388 */ /* 0x0041e40000000400 */
[----:B---3--:R2:W-:Y:S01]  /*40da0*/  STS.U16 [R0+0x2bd00], R20 ;  /* 0x02bd001400007388 */ /* 0x0085e20000000400 */
[----:B------:R3:W-:Y:S04]  /*40db0*/  STS.U16 [R0+0x2cc00], R3 ;  /* 0x02cc000300007388 */ /* 0x0007e80000000400 */
[----:B------:R3:W-:Y:S01]  /*40dc0*/  STS.U16 [R0+0x2cd00], R4 ;  /* 0x02cd000400007388 */ /* 0x0007e20000000400 */
[----:B------:R3:W-:Y:S03]  /*40dd0*/  STS.U16 [R0+0x2dc00], R5 ;  /* 0x02dc000500007388 */ /* 0x0007e60000000400 */
[----:B-1----:R-:W4:Y:S01]  /*40de0*/  LDL.LU R16, [R1+0x4950] ;  /* 0x0049500001107983 */ /* 0x002f220000300800 */
[----:B0-----:R-:W4:Y:S03]  /*40df0*/  LDL.LU R18, [R1+0x494c] ;  /* 0x00494c0001127983 */ /* 0x001f260000300800 */
[----:B--2---:R-:W2:Y:S04]  /*40e00*/  LDL.LU R20, [R1+0x4948] ;  /* 0x0049480001147983 */ /* 0x004ea80000300800 */
[----:B---3--:R-:W3:Y:S01]  /*40e10*/  LDL.LU R3, [R1+0x4944] ;  /* 0x0049440001037983 */ /* 0x008ee20000300800 */
[----:B------:R-:W2:Y:S02]  /*40e20*/  LDL.LU R4, [R1+0x4940] ;  /* 0x0049400001047983 */ /* 0x000ea40000300800 */
[----:B------:R-:W2:Y:S01]  /*40e30*/  LDL.LU R5, [R1+0x493c] ;  /* 0x00493c0001057983 */ /* 0x000ea20000300800 */
[----:B------:R0:W-:Y:S04]  /*40e40*/  STS.U16 [R0+0x2dd00], R27 ;  /* 0x02dd001b00007388 */ /* 0x0001e80000000400 */
[----:B0-----:R-:W2:Y:S04]  /*40e50*/  LDL.LU R27, [R1+0x4938] ;  /* 0x00493800011b7983 */ /* 0x001ea80000300800 */
[----:B--2---:R0:W-:Y:S01]  /*40e60*/  STS.U16 [R0+0x2ec00], R27 ;  /* 0x02ec001b00007388 */ /* 0x0041e20000000400 */
[----:B------:R1:W-:Y:S02]  /*40e70*/  STS.U16 [R0+0x2ed00], R5 ;  /* 0x02ed000500007388 */ /* 0x0003e40000000400 */
[----:B------:R2:W-:Y:S02]  /*40e80*/  STS.U16 [R0+0x2fc00], R4 ;  /* 0x02fc000400007388 */ /* 0x0005e40000000400 */
[----:B---3--:R3:W-:Y:S01]  /*40e90*/  STS.U16 [R0+0x2fd00], R3 ;  /* 0x02fd000300007388 */ /* 0x0087e20000000400 */
[----:B0-----:R-:W4:Y:S01]  /*40ea0*/  LDL.LU R27, [R1+0x194] ;  /* 0x00019400011b7983 */ /* 0x001f220000300800 */
[----:B-1----:R-:W4:Y:S02]  /*40eb0*/  LDL.LU R5, [R1+0x198] ;  /* 0x0001980001057983 */ /* 0x002f240000300800 */
[----:B--2---:R-:W2:Y:S02]  /*40ec0*/  LDL.LU R4, [R1+0x1bc] ;  /* 0x0001bc0001047983 */ /* 0x004ea40000300800 */
[----:B---3--:R-:W3:Y:S01]  /*40ed0*/  LDL.LU R0, [R1+0x4934] ;  /* 0x0049340001007983 */ /* 0x008ee20000300800 */
[----:B------:R-:W2:Y:S04]  /*40ee0*/  LDL.LU R3, [R1+0x1e4] ;  /* 0x0001e40001037983 */ /* 0x000ea80000300800 */
[----:B---3--:R0:W-:Y:S01]  /*40ef0*/  STS.U16 [R0+0x20e00], R22 ;  /* 0x020e001600007388 */ /* 0x0081e20000000400 */
[----:B------:R1:W-:Y:S02]  /*40f00*/  STS.U16 [R0+0x20f00], R26 ;  /* 0x020f001a00007388 */ /* 0x0003e40000000400 */
[----:B------:R3:W-:Y:S02]  /*40f10*/  STS.U16 [R0+0x21e00], R2 ;  /* 0x021e000200007388 */ /* 0x0007e40000000400 */
[----:B--2---:R-:W-:Y:S01]  /*40f20*/  STS.U16 [R0+0x21f00], R3 ;  /* 0x021f000300007388 */ /* 0x004fe20000000400 */
[----:B------:R2:W-:Y:S01]  /*40f30*/  STS.U16 [R0+0x22e00], R14 ;  /* 0x022e000e00007388 */ /* 0x0005e20000000400 */
        /* <DEDUP_REMOVED lines=12> */
[----:B------:R2:W-:Y:S03]  /*41000*/  STS.U16 [R0+0x28f00], R13 ;  /* 0x028f000d00007388 */ /* 0x0005e60000000400 */
[----:B0-----:R-:W4:Y:S01]  /*41010*/  LDL.LU R22, [R1+0x4930] ;  /* 0x0049300001167983 */ /* 0x001f220000300800 */
[----:B-1----:R-:W4:Y:S02]  /*41020*/  LDL.LU R26, [R1+0x492c] ;  /* 0x00492c00011a7983 */ /* 0x002f240000300800 */
[----:B---3--:R-:W3:Y:S02]  /*41030*/  LDL.LU R2, [R1+0x4928] ;  /* 0x0049280001027983 */ /* 0x008ee40000300800 */
[----:B--2---:R-:W2:Y:S01]  /*41040*/  LDL.LU R14, [R1+0x234] ;  /* 0x00023400010e7983 */ /* 0x004ea20000300800 */
[----:B------:R-:W2:Y:S04]  /*41050*/  LDL R3, [R1+0x924] ;  /* 0x0009240001037983 */ /* 0x000ea80000100800 */
[----:B------:R-:W0:Y:S02]  /*41060*/  S2R R13, SR_TID.X ;  /* 0x00000000000d7919 */ /* 0x000e240000002100 */
[----:B0-----:R-:W-:-:S05]  /*41070*/  IMAD.SHL.U32 R29, R13, 0x80, RZ ;  /* 0x000000800d1d7824 */ /* 0x001fca00078e00ff */
[----:B------:R-:W-:Y:S01]  /*41080*/  STL [R1+0x2694], R29 ;  /* 0x0026941d01007387 */ /* 0x000fe20000100800 */
[----:B------:R-:W2:Y:S02]  /*41090*/  LDL.LU.64 R4, [R1+0x640] ;  /* 0x0006400001047983 */ /* 0x000ea40000300a00 */
[----:B------:R-:W2:Y:S01]  /*410a0*/  LDL.LU.64 R6, [R1+0x648] ;  /* 0x0006480001067983 */ /* 0x000ea20000300a00 */
[----:B------:R-:W-:Y:S04]  /*410b0*/  STS.U16 [R0+0x29e00], R15 ;  /* 0x029e000f00007388 */ /* 0x000fe80000000400 */
[----:B---3--:R-:W-:Y:S01]  /*410c0*/  STS.U16 [R0+0x29f00], R2 ;  /* 0x029f000200007388 */ /* 0x008fe20000000400 */
[----:B----4-:R-:W-:Y:S02]  /*410d0*/  STS.U16 [R0+0x2ae00], R26 ;  /* 0x02ae001a00007388 */ /* 0x010fe40000000400 */
        /* <DEDUP_REMOVED lines=9> */
[----:B--2---:R-:W-:Y:S01]  /*41170*/  STS.U16 [R0+0x2fe00], R14 ;  /* 0x02fe000e00007388 */ /* 0x004fe20000000400 */
[----:B------:R0:W-:Y:S01]  /*41180*/  STS.U16 [R0+0x2ff00], R25 ;  /* 0x02ff001900007388 */ /* 0x0001e20000000400 */
[----:B------:R-:W-:Y:S06]  /*41190*/  BAR.SYNC.DEFER_BLOCKING 0x0 ;  /* 0x0000000000007b1d */ /* 0x000fec0000010000 */
[----:B------:R-:W-:Y:S01]  /*411a0*/  STL.64 [R1+0x48e8], R6 ;  /* 0x0048e80601007387 */ /* 0x000fe20000100a00 */
[----:B------:R-:W-:Y:S02]  /*411b0*/  STL.64 [R1+0x48e0], R4 ;  /* 0x0048e00401007387 */ /* 0x000fe40000100a00 */
[----:B0-----:R-:W2:Y:S01]  /*411c0*/  LDL R0, [R1+0x23e0] ;  /* 0x0023e00001007983 */ /* 0x001ea20000100800 */
[C---:B------:R-:W-:Y:S01]  /*411d0*/  LOP3.LUT R2, R13.reuse, 0x7, RZ, 0xc0, !PT ;  /* 0x000000070d027812 */ /* 0x040fe200078ec0ff */
[----:B------:R-:W-:Y:S01]  /*411e0*/  IMAD.SHL.U32 R15, R13, 0x2, RZ ;  /* 0x000000020d0f7824 */ /* 0x000fe200078e00ff */
[----:B------:R-:W-:Y:S03]  /*411f0*/  LDSM.16.MT88.4 R20, [R3] ;  /* 0x000000000314783b */ /* 0x000fe60000004200 */
[----:B------:R-:W-:-:S05]  /*41200*/  IMAD R2, R2, 0x210, RZ ;  /* 0x0000021002027824 */ /* 0x000fca00078e02ff */
[----:B------:R-:W-:-:S04]  /*41210*/  LOP3.LUT R28, R2, 0x30, R15, 0x78, !PT ;  /* 0x00000030021c7812 */ /* 0x000fc800078e780f */
[----:B------:R-:W-:-:S05]  /*41220*/  LOP3.LUT R28, R28, 0x1000, R29, 0xf8, !PT ;  /* 0x000010001c1c7812 */ /* 0x000fca00078ef81d */
[----:B------:R-:W0:Y:S04]  /*41230*/  LDSM.16.M88.4 R12, [R28+0x20000] ;  /* 0x020000001c0c783b */ /* 0x000e280000000200 */
[----:B------:R-:W1:Y:S04]  /*41240*/  LDSM.16.M88.4 R4, [R28+0x22000] ;  /* 0x022000001c04783b */ /* 0x000e680000000200 */
[----:B------:R-:W3:Y:S04]  /*41250*/  LDSM.16.M88.4 R24, [R28+0x26000] ;  /* 0x026000001c18783b */ /* 0x000ee80000000200 */
[----:B------:R-:W-:Y:S04]  /*41260*/  LDSM.16.M88.4 R16, [R28+0x28000] ;  /* 0x028000001c10783b */ /* 0x000fe80000000200 */
[----:B--2---:R-:W-:Y:S01]  /*41270*/  STL [R1+0x48d8], R0 ;  /* 0x0048d80001007387 */ /* 0x004fe20000100800 */
[----:B------:R-:W2:Y:S02]  /*41280*/  LDL.LU.64 R8, [R1+0x620] ;  /* 0x0006200001087983 */ /* 0x000ea40000300a00 */
[----:B0-----:R-:W-:Y:S02]  /*41290*/  STL.64 [R1+0x20], R12 ;  /* 0x0000200c01007387 */ /* 0x001fe40000100a00 */
[----:B------:R-:W-:Y:S01]  /*412a0*/  STL.64 [R1+0x28], R14 ;  /* 0x0000280e01007387 */ /* 0x000fe20000100a00 */
[----:B------:R-:W4:Y:S01]  /*412b0*/  LDL.LU.64 R10, [R1+0x628] ;  /* 0x00062800010a7983 */ /* 0x000f220000300a00 */
[----:B-1----:R-:W-:Y:S02]  /*412c0*/  STL.64 [R1+0x10], R4 ;  /* 0x0000100401007387 */ /* 0x002fe40000100a00 */
[----:B------:R-:W-:Y:S02]  /*412d0*/  STL.64 [R1+0x18], R6 ;  /* 0x0000180601007387 */ /* 0x000fe40000100a00 */
[----:B------:R-:W0:Y:S04]  /*412e0*/  LDSM.16.M88.4 R4, [R28+0x24000] ;  /* 0x024000001c04783b */ /* 0x000e280000000200 */
[----:B------:R-:W-:Y:S04]  /*412f0*/  LDSM.16.M88.4 R12, [R28+0x2a000] ;  /* 0x02a000001c0c783b */ /* 0x000fe80000000200 */
[----:B----4-:R-:W-:Y:S01]  /*41300*/  STL.64 [R1+0x4918], R10 ;  /* 0x0049180a01007387 */ /* 0x010fe20000100a00 */
[----:B--2---:R1:W-:Y:S03]  /*41310*/  STL.64 [R1+0x4910], R8 ;  /* 0x0049100801007387 */ /* 0x0043e60000100a00 */
[----:B-1----:R-:W2:Y:S01]  /*41320*/  LDL.64 R8, [R1+0x20] ;  /* 0x0000200001087983 */ /* 0x002ea20000100a00 */
[----:B---3--:R-:W-:Y:S02]  /*41330*/  STL.64 [R1+0x48f8], R26 ;  /* 0x0048f81a01007387 */ /* 0x008fe40000100a00 */
[----:B------:R1:W-:Y:S02]  /*41340*/  STL.64 [R1+0x48f0], R24 ;  /* 0x0048f01801007387 */ /* 0x0003e40000100a00 */
[----:B-1----:R-:W3:Y:S01]  /*41350*/  LDL.LU.64 R24, [R1+0x650] ;  /* 0x0006500001187983 */ /* 0x002ee20000300a00 */
[----:B------:R-:W4:Y:S03]  /*41360*/  LDL.LU.64 R26, [R1+0x658] ;  /* 0x00065800011a7983 */ /* 0x000f260000300a00 */
[----:B----4-:R-:W-:Y:S01]  /*41370*/  STL.64 [R1+0x4908], R26 ;  /* 0x0049081a01007387 */ /* 0x010fe20000100a00 */
[----:B---3--:R1:W-:Y:S03]  /*41380*/  STL.64 [R1+0x4900], R24 ;  /* 0x0049001801007387 */ /* 0x0083e60000100a00 */
[----:B-1----:R-:W3:Y:S04]  /*41390*/  LDL.64 R24, [R1+0x10] ;  /* 0x0000100001187983 */ /* 0x002ee80000100a00 */
[----:B---3--:R1:W-:Y:S04]  /*413a0*/  STL.64 [R1+0x4920], R24 ;  /* 0x0049201801007387 */ /* 0x0083e80000100a00 */
[----:B-1----:R-:W3:Y:S01]  /*413b0*/  LDL.LU.64 R24, [R1+0x630] ;  /* 0x0006300001187983 */ /* 0x002ee20000300a00 */
[----:B------:R-:W3:Y:S02]  /*413c0*/  LDL.LU.64 R26, [R1+0x638] ;  /* 0x00063800011a7983 */ /* 0x000ee40000300a00 */
[----:B--2---:R-:W-:-:S02]  /*413d0*/  IMAD.MOV.U32 R29, RZ, RZ, R8 ;  /* 0x000000ffff1d7224 */ /* 0x004fc400078e0008 */
[----:B------:R-:W-:Y:S01]  /*413e0*/  IMAD.MOV.U32 R2, RZ, RZ, R9 ;  /* 0x000000ffff027224 */ /* 0x000fe200078e0009 */
[----:B0-----:R-:W-:Y:S01]  /*413f0*/  STL.64 [R1], R4 ;  /* 0x0000000401007387 */ /* 0x001fe20000100a00 */
[----:B------:R-:W-:Y:S01]  /*41400*/  STL.64 [R1+0x8], R6 ;  /* 0x0000080601007387 */ /* 0x000fe20000100a00 */
[C---:B---3--:R-:W-:Y:S02]  /*41410*/  HMMA.16816.F32 R24, R20.reuse, R8, R24 ;  /* 0x000000081418723c */ /* 0x048fe40000001818 */
[----:B------:R-:W0:Y:S11]  /*41420*/  LDSM.16.M88.4 R8, [R28+0x2c000] ;  /* 0x02c000001c08783b */ /* 0x000e360000000200 */
[----:B------:R-:W-:Y:S10]  /*41430*/  @!UPT UIADD3 URZ, URZ, URZ, URZ ;  /* 0x0000003f3f3ff290 */ /* 0x000ff4000fffe03f */
[----:B------:R1:W-:Y:S01]  /*41440*/  STL.64 [R1+0x1c0], R24 ;  /* 0x0001c01801007387 */ /* 0x0003e20000100a00 */
[----:B------:R-:W-:Y:S03]  /*41450*/  STL.64 [R1+0x1c8], R26 ;  /* 0x0001c81a01007387 */ /* 0x000fe60000100a00 */
[----:B-1----:R-:W2:Y:S01]  /*41460*/  LDL.LU.64 R24, [R1+0x4920] ;  /* 0x0049200001187983 */ /* 0x002ea20000300a00 */
[----:B------:R-:W-:Y:S02]  /*41470*/  STL.64 [R1+0x30], R16 ;  /* 0x0000301001007387 */ /* 0x000fe40000100a00 */
[----:B------:R-:W-:Y:S01]  /*41480*/  STL.64 [R1+0x38], R18 ;  /* 0x0000381201007387 */ /* 0x000fe20000100a00 */
[----:B0-----:R-:W-:Y:S01]  /*41490*/  STL.64 [R1+0x60], R8 ;  /* 0x0000600801007387 */ /* 0x001fe20000100a00 */
[----:B------:R0:W-:Y:S02]  /*414a0*/  STL.64 [R1+0x68], R10 ;  /* 0x0000680a01007387 */ /* 0x0001e40000100a00 */
[----:B------:R-:W-:Y:S01]  /*414b0*/  IMAD.MOV.U32 R0, RZ, RZ, R9 ;  /* 0x000000ffff007224 */ /* 0x000fe200078e0009 */
[----:B0-----:R-:W2:Y:S01]  /*414c0*/  LDL.LU.64 R10, [R1+0x4918] ;  /* 0x00491800010a7983 */ /* 0x001ea20000300a00 */
[----:B------:R-:W2:Y:S02]  /*414d0*/  LDL.LU.64 R8, [R1+0x4910] ;  /* 0x0049100001087983 */ /* 0x000ea40000300a00 */
[C---:B--2---:R-:W-:Y:S11]  /*414e0*/  HMMA.16816.F32 R8, R20.reuse, R24, R8 ;  /* 0x000000181408723c */ /* 0x044ff60000001808 */
[----:B------:R-:W-:Y:S11]  /*414f0*/  @!UPT UIADD3 URZ, URZ, URZ, URZ ;  /* 0x0000003f3f3ff290 */ /* 0x000ff6000fffe03f */
[----:B------:R-:W-:Y:S01]  /*41500*/  @!UPT UIADD3 URZ, URZ, URZ, URZ ;  /* 0x0000003f3f3ff290 */ /* 0x000fe2000fffe03f */
[----:B------:R0:W-:Y:S02]  /*41510*/  STL.64 [R1+0x1b0], R8 ;  /* 0x0001b00801007387 */ /* 0x0001e40000100a00 */
[----:B0-----:R-:W-:Y:S02]  /*41520*/  IMAD.MOV.U32 R9, RZ, RZ, R24 ;  /* 0x000000ffff097224 */ /* 0x001fe400078e0018 */
[----:B------:R-:W-:Y:S02]  /*41530*/  IMAD.MOV.U32 R8, RZ, RZ, R25 ;  /* 0x000000ffff087224 */ /* 0x000fe400078e0019 */
[----:B------:R-:W0:Y:S04]  /*41540*/  LDSM.16.M88.4 R24, [R28+0x2e000] ;  /* 0x02e000001c18783b */ /* 0x000e280000000200 */
[----:B------:R-:W-:Y:S01]  /*41550*/  STL.64 [R1+0x1b8], R10 ;  /* 0x0001b80a01007387 */ /* 0x000fe20000100a00 */
[----:B------:R-:W-:Y:S02]  /*41560*/  STL.64 [R1+0x40], R12 ;  /* 0x0000400c01007387 */ /* 0x000fe40000100a00 */
[----:B------:R-:W-:Y:S01]  /*41570*/  STL.64 [R1+0x48], R14 ;  /* 0x0000480e01007387 */ /* 0x000fe20000100a00 */
[----:B0-----:R-:W-:Y:S01]  /*41580*/  STL.64 [R1+0x70], R24 ;  /* 0x0000701801007387 */ /* 0x001fe20000100a00 */
[----:B------:R0:W-:Y:S03]  /*41590*/  STL.64 [R1+0x78], R26 ;  /* 0x0000781a01007387 */ /* 0x0001e60000100a00 */
[----:B0-----:R-:W2:Y:S01]  /*415a0*/  LDL.LU.64 R26, [R1+0x4908] ;  /* 0x00490800011a7983 */ /* 0x001ea20000300a00 */
[----:B------:R-:W2:Y:S02]  /*415b0*/  LDL.LU.64 R24, [R1+0x4900] ;  /* 0x0049000001187983 */ /* 0x000ea40000300a00 */
[----:B------:R-:W-:Y:S01]  /*415c0*/  STL [R1+0x3a98], R28 ;  /* 0x003a981c01007387 */ /* 0x000fe20000100800 */
[C---:B--2---:R-:W-:Y:S01]  /*415d0*/  HMMA.16816.F32 R4, R20.reuse, R4, R24 ;  /* 0x000000041404723c */ /* 0x044fe20000001818 */
[----:B------:R-:W2:Y:S01]  /*415e0*/  LDL.LU.64 R26, [R1+0x48f8] ;  /* 0x0048f800011a7983 */ /* 0x000ea20000300a00 */
[----:B------:R-:W3:Y:S11]  /*415f0*/  LDL.LU.64 R24, [R1+0x48f0] ;  /* 0x0048f00001187983 */ /* 0x000ef60000300a00 */
[----:B------:R-:W-:Y:S10]  /*41600*/  @!UPT UIADD3 URZ, URZ, URZ, URZ ;  /* 0x0000003f3f3ff290 */ /* 0x000ff4000fffe03f */
[----:B------:R-:W-:Y:S01]  /*41610*/  STL.64 [R1+0x1a0], R4 ;  /* 0x0001a00401007387 */ /* 0x000fe20000100a00 */
[----:B------:R0:W-:Y:S03]  /*41620*/  STL.64 [R1+0x1a8], R6 ;  /* 0x0001a80601007387 */ /* 0x0001e60000100a00 */
[----:B0-----:R-:W4:Y:S01]  /*41630*/  LDL.LU.64 R6, [R1+0x48e8] ;  /* 0x0048e80001067983 */ /* 0x001f220000300a00 */
[----:B------:R-:W4:Y:S03]  /*41640*/  LDL.LU.64 R4, [R1+0x48e0] ;  /* 0x0048e00001047983 */ /* 0x000f260000300a00 */
[----:B--2---:R-:W-:Y:S01]  /*41650*/  STL.64 [R1+0x48a0], R26 ;  /* 0x0048a01a01007387 */ /* 0x004fe20000100a00 */
[----:B---3--:R0:W-:Y:S01]  /*41660*/  STL.64 [R1+0x4898], R24 ;  /* 0x0048981801007387 */ /* 0x0081e20000100a00 */
[C---:B----4-:R-:W-:Y:S11]  /*41670*/  HMMA.16816.F32 R4, R20.reuse, R24, R4 ;  /* 0x000000181404723c */ /* 0x050ff60000001804 */
[----:B------:R-:W-:Y:S11]  /*41680*/  @!UPT UIADD3 URZ, URZ, URZ, URZ ;  /* 0x0000003f3f3ff290 */ /* 0x000ff6000fffe03f */
[----:B------:R-:W-:Y:S01]  /*41690*/  @!UPT UIADD3 URZ, URZ, URZ, URZ ;  /* 0x0000003f3f3ff290 */ /* 0x000fe2000fffe03f */
[----:B------:R-:W-:Y:S01]  /*416a0*/  STL.64 [R1+0x190], R4 ;  /* 0x0001900401007387 */ /* 0x000fe20000100a00 */
[----:B------:R-:W-:Y:S02]  /*416b0*/  STL.64 [R1+0x198], R6 ;  /* 0x0001980601007387 */ /* 0x000fe40000100a00 */
[----:B------:R-:W1:Y:S04]  /*416c0*/  LDSM.16.MT88.4 R4, [R3+0x80] ;  /* 0x000080000304783b */ /* 0x000e680000004200 */
[----:B0-----:R-:W2:Y:S01]  /*416d0*/  LDL.LU.64 R24, [R1+0x520] ;  /* 0x0005200001187983 */ /* 0x001ea20000300a00 */
[----:B------:R-:W2:Y:S04]  /*416e0*/  LDL.LU.64 R26, [R1+0x528] ;  /* 0x00052800011a7983 */ /* 0x000ea80000300a00 */
[----:B-1----:R-:W-:Y:S01]  /*416f0*/  STL.64 [R1+0x48d0], R6 ;  /* 0x0048d00601007387 */ /* 0x002fe20000100a00 */
[----:B------:R0:W-:Y:S03]  /*41700*/  STL.64 [R1+0x48c8], R4 ;  /* 0x0048c80401007387 */ /* 0x0001e60000100a00 */
[----:B0-----:R-:W3:Y:S01]  /*41710*/  LDL.LU.64 R4, [R1+0x510] ;  /* 0x0005100001047983 */ /* 0x001ee20000300a00 */
[----:B------:R-:W3:Y:S01]  /*41720*/  LDL.LU.64 R6, [R1+0x518] ;  /* 0x0005180001067983 */ /* 0x000ee20000300a00 */
[----:B--2---:R-:W-:Y:S07]  /*41730*/  HMMA.16816.F32 R16, R20, R16, R24 ;  /* 0x000000101410723c */ /* 0x004fee0000001818 */
[----:B------:R-:W-:-:S02]  /*41740*/  IMAD.MOV.U32 R24, RZ, RZ, R9 ;  /* 0x000000ffff187224 */ /* 0x000fc400078e0009 */
[----:B------:R-:W-:Y:S02]  /*41750*/  IMAD.MOV.U32 R25, RZ, RZ, R8 ;  /* 0x000000ffff197224 */ /* 0x000fe400078e0008 */
[----:B------:R-:W0:Y:S11]  /*41760*/  LDSM.16.MT88.4 R8, [R3+0x100] ;  /* 0x000100000308783b */ /* 0x000e360000004200 */
[----:B------:R-:W-:Y:S01]  /*41770*/  @!UPT UIADD3 URZ, URZ, URZ, URZ ;  /* 0x0000003f3f3ff290 */ /* 0x000fe2000fffe03f */
[----:B------:R1:W-:Y:S01]  /*41780*/  STL.64 [R1+0x180], R16 ;  /* 0x0001801001007387 */ /* 0x0003e20000100a00 */
[----:B------:R2:W-:Y:S03]  /*41790*/  STL.64 [R1+0x188], R18 ;  /* 0x0001881201007387 */ /* 0x0005e60000100a00 */
[----:B-1----:R-:W4:Y:S01]  /*417a0*/  LDL.LU.64 R16, [R1+0x570] ;  /* 0x0005700001107983 */ /* 0x002f220000300a00 */
[----:B--2---:R-:W4:Y:S01]  /*417b0*/  LDL.LU.64 R18, [R1+0x578] ;  /* 0x0005780001127983 */ /* 0x004f220000300a00 */
[----:B---3--:R-:W-:Y:S02]  /*417c0*/  HMMA.16816.F32 R12, R20, R12, R4 ;  /* 0x0000000c140c723c */ /* 0x008fe40000001804 */
[----:B------:R-:W-:Y:S01]  /*417d0*/  STL.64 [R1+0x48b0], R24 ;  /* 0x0048b01801007387 */ /* 0x000fe20000100a00 */
[----:B0-----:R-:W-:Y:S02]  /*417e0*/  STL.64 [R1+0x4868], R10 ;  /* 0x0048680a01007387 */ /* 0x001fe40000100a00 */
[----:B------:R0:W-:Y:S02]  /*417f0*/  STL.64 [R1+0x4860], R8 ;  /* 0x0048600801007387 */ /* 0x0001e40000100a00 */
[----:B0-----:R-:W4:Y:S01]  /*41800*/  LDL R8, [R1+0x60] ;  /* 0x0000600001087983 */ /* 0x001f220000100800 */
[----:B------:R-:W-:-:S02]  /*41810*/  IMAD.MOV.U32 R9, RZ, RZ, R0 ;  /* 0x000000ffff097224 */ /* 0x000fc400078e0000 */
[----:B------:R-:W2:Y:S02]  /*41820*/  LDL.LU R0, [R1+0x48d8] ;  /* 0x0048d80001007983 */ /* 0x000ea40000300800 */
[----:B------:R-:W3:Y:S01]  /*41830*/  LDL.LU.64 R4, [R1+0x560] ;  /* 0x0005600001047983 */ /* 0x000ee20000300a00 */
[----:B------:R-:W3:Y:S10]  /*41840*/  LDL.LU.64 R6, [R1+0x568] ;  /* 0x0005680001067983 */ /* 0x000ef40000300a00 */
[----:B------:R-:W-:Y:S01]  /*41850*/  STL.64 [R1+0x170], R12 ;  /* 0x0001700c01007387 */ /* 0x000fe20000100a00 */
[----:B------:R-:W-:Y:S02]  /*41860*/  STL.64 [R1+0x178], R14 ;  /* 0x0001780e01007387 */ /* 0x000fe40000100a00 */
[----:B------:R-:W0:Y:S04]  /*41870*/  LDSM.16.MT88.4 R12, [R3+0x180] ;  /* 0x00018000030c783b */ /* 0x000e280000004200 */
[----:B------:R-:W-:Y:S01]  /*41880*/  STL [R1+0x4800], R3 ;  /* 0x0048000301007387 */ /* 0x000fe20000100800 */
[----:B0-----:R-:W-:Y:S01]  /*41890*/  STL.64 [R1+0x47e0], R14 ;  /* 0x0047e00e01007387 */ /* 0x001fe20000100a00 */
[----:B------:R0:W-:Y:S03]  /*418a0*/  STL.64 [R1+0x47d8], R12 ;  /* 0x0047d80c01007387 */ /* 0x0001e60000100a00 */
[----:B0-----:R-:W2:Y:S04]  /*418b0*/  LDL.64 R12, [R1+0x30] ;  /* 0x00003000010c7983 */ /* 0x001ea80000100a00 */
[----:B--2---:R0:W-:Y:S04]  /*418c0*/  STL.64 [R1+0x48a8], R12 ;  /* 0x0048a80c01007387 */ /* 0x0041e80000100a00 */
[----:B0-----:R-:W2:Y:S01]  /*418d0*/  LDL.LU.64 R12, [R1+0x5c0] ;  /* 0x0005c000010c7983 */ /* 0x001ea20000300a00 */
[----:B------:R-:W2:Y:S01]  /*418e0*/  LDL.LU.64 R14, [R1+0x5c8] ;  /* 0x0005c800010e7983 */ /* 0x000ea20000300a00 */
[C---:B----4-:R-:W-:Y:S11]  /*418f0*/  HMMA.16816.F32 R16, R20.reuse, R8, R16 ;  /* 0x000000081410723c */ /* 0x050ff60000001810 */
[----:B------:R-:W-:Y:S11]  /*41900*/  @!UPT UIADD3 URZ, URZ, URZ, URZ ;  /* 0x0000003f3f3ff290 */ /* 0x000ff6000fffe03f */
[----:B------:R-:W-:Y:S01]  /*41910*/  @!UPT UIADD3 URZ, URZ, URZ, URZ ;  /* 0x0000003f3f3ff290 */ /* 0x000fe2000fffe03f */
[----:B------:R-:W-:Y:S01]  /*41920*/  STL.64 [R1+0x160], R16 ;  /* 0x0001601001007387 */ /* 0x000fe20000100a00 */
[----:B------:R-:W-:Y:S02]  /*41930*/  STL.64 [R1+0x168], R18 ;  /* 0x0001681201007387 */ /* 0x000fe40000100a00 */
[----:B------:R-:W0:Y:S01]  /*41940*/  LDSM.16.MT88.4 R16, [R0] ;  /* 0x000000000010783b */ /* 0x000e220000004200 */
[----:B--2---:R-:W-:Y:S03]  /*41950*/  STL.64 [R1+0x48c0], R14 ;  /* 0x0048c00e01007387 */ /* 0x004fe60000100a00 */
[----:B------:R1:W-:Y:S02]  /*41960*/  STL.64 [R1+0x48b8], R12 ;  /* 0x0048b80c01007387 */ /* 0x0003e40000100a00 */
[----:B-1----:R-:W2:Y:S01]  /*41970*/  LDL.LU.64 R12, [R1+0x5d0] ;  /* 0x0005d000010c7983 */ /* 0x002ea20000300a00 */
[----:B------:R-:W2:Y:S02]  /*41980*/  LDL.LU.64 R14, [R1+0x5d8] ;  /* 0x0005d800010e7983 */ /* 0x000ea40000300a00 */
[----:B------:R1:W-:Y:S02]  /*41990*/  STL.64 [R1+0x4878], R8 ;  /* 0x0048780801007387 */ /* 0x0003e40000100a00 */
[----:B-1----:R-:W3:Y:S01]  /*419a0*/  LDL.64 R8, [R1+0x70] ;  /* 0x0000700001087983 */ /* 0x002ee20000100a00 */
[----:B0-----:R-:W-:Y:S02]  /*419b0*/  STL.64 [R1+0x4770], R18 ;  /* 0x0047701201007387 */ /* 0x001fe40000100a00 */
[----:B------:R0:W-:Y:S02]  /*419c0*/  STL.64 [R1+0x4768], R16 ;  /* 0x0047681001007387 */ /* 0x0001e40000100a00 */
[----:B------:R-:W-:Y:S01]  /*419d0*/  IMAD.MOV.U32 R25, RZ, RZ, R2 ;  /* 0x000000ffff197224 */ /* 0x000fe200078e0002 */
[----:B0-----:R-:W4:Y:S01]  /*419e0*/  LDL.LU.64 R16, [R1+0x5a0] ;  /* 0x0005a00001107983 */ /* 0x001f220000300a00 */
[----:B------:R-:W4:Y:S01]  /*419f0*/  LDL.LU.64 R18, [R1+0x5a8] ;  /* 0x0005a80001127983 */ /* 0x000f220000300a00 */
[----:B---3--:R-:W-:Y:S02]  /*41a00*/  HMMA.16816.F32 R20, R20, R8, R4 ;  /* 0x000000081414723c */ /* 0x008fe40000001804 */
[----:B------:R-:W2:Y:S01]  /*41a10*/  LDL.LU.64 R6, [R1+0x48d0] ;  /* 0x0048d00001067983 */ /* 0x000ea20000300a00 */
[----:B------:R-:W2:Y:S02]  /*41a20*/  LDL.LU.64 R4, [R1+0x48c8] ;  /* 0x0048c80001047983 */ /* 0x000ea40000300a00 */
[----:B------:R-:W-:-:S02]  /*41a30*/  IMAD.MOV.U32 R3, RZ, RZ, R8 ;  /* 0x000000ffff037224 */ /* 0x000fc400078e0008 */
[----:B------:R-:W-:Y:S11]  /*41a40*/  IMAD.MOV.U32 R2, RZ, RZ, R9 ;  /* 0x000000ffff027224 */ /* 0x000ff600078e0009 */
[----:B------:R-:W-:Y:S05]  /*41a50*/  @!UPT UIADD3 URZ, URZ, URZ, URZ ;  /* 0x0000003f3f3ff290 */ /* 0x000fea000fffe03f */
[----:B------:R-:W-:Y:S01]  /*41a60*/  STL.64 [R1+0x140], R20 ;  /* 0x0001401401007387 */ /* 0x000fe20000100a00 */
[----:B------:R-:W-:Y:S02]  /*41a70*/  STL [R1+0x148], R22 ;  /* 0x0001481601007387 */ /* 0x000fe40000100800 */
[----:B------:R-:W3:Y:S02]  /*41a80*/  LDL.64 R8, [R1+0x40] ;  /* 0x0000400001087983 */ /* 0x000ee40000100a00 */
[----:B------:R-:W-:Y:S02]  /*41a90*/  IMAD.MOV.U32 R28, RZ, RZ, R23 ;  /* 0x000000ffff1c7224 */ /* 0x000fe400078e0017 */
[----:B------:R-:W0:Y:S01]  /*41aa0*/  LDSM.16.MT88.4 R20, [R0+0x80] ;  /* 0x000080000014783b */ /* 0x000e220000004200 */
[----:B------:R-:W-:-:S07]  /*41ab0*/  IMAD.MOV.U32 R24, RZ, RZ, R29 ;  /* 0x000000ffff187224 */ /* 0x000fce00078e001d */
[----:B--2---:R-:W-:Y:S01]  /*41ac0*/  HMMA.16816.F32 R24, R4, R24, R12 ;  /* 0x000000180418723c */ /* 0x004fe2000000180c */
[----:B---3--:R1:W-:Y:S04]  /*41ad0*/  STL.64 [R1+0x4890], R8 ;  /* 0x0048900801007387 */ /* 0x0083e80000100a00 */
[----:B-1----:R-:W2:Y:S01]  /*41ae0*/  LDL.64 R8, [R1] ;  /* 0x0000000001087983 */ /* 0x002ea20000100a00 */
[----:B------:R-:W-:Y:S02]  /*41af0*/  STL [R1+0x4648], R28 ;  /* 0x0046481c01007387 */ /* 0x000fe40000100800 */
[----:B0-----:R-:W-:Y:S02]  /*41b00*/  STL.64 [R1+0x4700], R22 ;  /* 0x0047001601007387 */ /* 0x001fe40000100a00 */
[----:B------:R0:W-:Y:S02]  /*41b10*/  STL.64 [R1+0x46f8], R20 ;  /* 0x0046f81401007387 */ /* 0x0001e40000100a00 */
[----:B0-----:R-:W-:-:S02]  /*41b20*/  IMAD.MOV.U32 R20, RZ, RZ, R3 ;  /* 0x000000ffff147224 */ /* 0x001fc400078e0003 */
[----:B------:R-:W-:-:S05]  /*41b30*/  IMAD.MOV.U32 R21, RZ, RZ, R2 ;  /* 0x000000ffff157224 */ /* 0x000fca00078e0002 */
[----:B------:R0:W-:Y:S04]  /*41b40*/  STL.64 [R1+0x4870], R20 ;  /* 0x0048701401007387 */ /* 0x0001e80000100a00 */
[----:B0-----:R-:W2:Y:S01]  /*41b50*/  LDL.LU.64 R20, [R1+0x5b0] ;  /* 0x0005b00001147983 */ /* 0x001ea20000300a00 */
[----:B------:R-:W2:Y:S02]  /*41b60*/  LDL.LU.64 R22, [R1+0x5b8] ;  /* 0x0005b80001167983 */ /* 0x000ea40000300a00 */
[----:B------:R-:W3:Y:S02]  /*41b70*/  LDL.LU.64 R14, [R1+0x48c0] ;  /* 0x0048c000010e7983 */ /* 0x000ee40000300a00 */
[----:B------:R-:W3:Y:S01]  /*41b80*/  LDL.LU.64 R12, [R1+0x48b8] ;  /* 0x0048b800010c7983 */ /* 0x000ee20000300a00 */
[----:B------:R0:W-:Y:S01]  /*41b90*/  STL.64 [R1+0x130], R24 ;  /* 0x0001301801007387 */ /* 0x0001e20000100a00 */
[----:B------:R3:W-:Y:S03]  /*41ba0*/  STL.64 [R1+0x138], R26 ;  /* 0x0001381a01007387 */ /* 0x0007e60000100a00 */
[----:B0-----:R-:W3:Y:S02]  /*41bb0*/  LDL.LU.64 R24, [R1+0x48b0] ;  /* 0x0048b00001187983 */ /* 0x001ee40000300a00 */
[C---:B---3--:R-:W-:Y:S02]  /*41bc0*/  HMMA.16816.F32 R24, R4.reuse, R24, R12 ;  /* 0x000000180418723c */ /* 0x048fe4000000180c */
[----:B------:R-:W3:Y:S11]  /*41bd0*/  LDL.LU.64 R12, [R1+0x48a8] ;  /* 0x0048a800010c7983 */ /* 0x000ef60000300a00 */
[----:B------:R-:W-:Y:S10]  /*41be0*/  @!UPT UIADD3 URZ, URZ, URZ, URZ ;  /* 0x0000003f3f3ff290 */ /* 0x000ff4000fffe03f */
[----:B------:R-:W-:Y:S01]  /*41bf0*/  STL.64 [R1+0x120], R24 ;  /* 0x0001201801007387 */ /* 0x000fe20000100a00 */
[----:B------:R0:W-:Y:S03]  /*41c00*/  STL.64 [R1+0x128], R26 ;  /* 0x0001281a01007387 */ /* 0x0001e60000100a00 */
[----:B0-----:R-:W3:Y:S01]  /*41c10*/  LDL.LU.64 R26, [R1+0x48a0] ;  /* 0x0048a000011a7983 */ /* 0x001ee20000300a00 */
[----:B------:R-:W4:Y:S01]  /*41c20*/  LDL.LU.64 R24, [R1+0x4898] ;  /* 0x0048980001187983 */ /* 0x000f220000300a00 */
[C---:B--2---:R-:W-:Y:S01]  /*41c30*/  HMMA.16816.F32 R20, R4.reuse, R8, R20 ;  /* 0x000000080414723c */ /* 0x044fe20000001814 */
[----:B------:R-:W-:Y:S02]  /*41c40*/  IMAD.MOV.U32 R3, RZ, RZ, R8 ;  /* 0x000000ffff037224 */ /* 0x000fe400078e0008 */
[----:B------:R-:W-:Y:S11]  /*41c50*/  IMAD.MOV.U32 R2, RZ, RZ, R9 ;  /* 0x000000ffff027224 */ /* 0x000ff600078e0009 */
[----:B------:R-:W-:Y:S09]  /*41c60*/  @!UPT UIADD3 URZ, URZ, URZ, URZ ;  /* 0x0000003f3f3ff290 */ /* 0x000ff2000fffe03f */
[----:B------:R0:W-:Y:S01]  /*41c70*/  STL.64 [R1+0x110], R20 ;  /* 0x0001101401007387 */ /* 0x0001e20000100a00 */
[----:B------:R1:W-:Y:S02]  /*41c80*/  STL.64 [R1+0x118], R22 ;  /* 0x0001181601007387 */ /* 0x0003e40000100a00 */
[----:B------:R-:W2:Y:S02]  /*41c90*/  LDL.LU.64 R8, [R1+0x490] ;  /* 0x0004900001087983 */ /* 0x000ea40000300a00 */
[----:B------:R-:W2:Y:S01]  /*41ca0*/  LDL.LU.64 R10, [R1+0x498] ;  /* 0x00049800010a7983 */ /* 0x000ea20000300a00 */
[C---:B----4-:R-:W-:Y:S11]  /*41cb0*/  HMMA.16816.F32 R16, R4.reuse, R24, R16 ;  /* 0x000000180410723c */ /* 0x050ff60000001810 */
[----:B------:R-:W-:Y:S11]  /*41cc0*/  @!UPT UIADD3 URZ, URZ, URZ, URZ ;  /* 0x0000003f3f3ff290 */ /* 0x000ff6000fffe03f */
[----:B------:R-:W-:Y:S01]  /*41cd0*/  @!UPT UIADD3 URZ, URZ, URZ, URZ ;  /* 0x0000003f3f3ff290 */ /* 0x000fe2000fffe03f */
[----:B------:R-:W-:Y:S01]  /*41ce0*/  STL.64 [R1+0x100], R16 ;  /* 0x0001001001007387 */ /* 0x000fe20000100a00 */
[----:B------:R-:W-:Y:S02]  /*41cf0*/  STL.64 [R1+0x108], R18 ;  /* 0x0001081201007387 */ /* 0x000fe40000100a00 */
[----:B---3--:R-:W-:Y:S02]  /*41d00*/  STL.64 [R1+0x4820], R26 ;  /* 0x0048201a01007387 */ /* 0x008fe40000100a00 */
[----:B------:R3:W-:Y:S01]  /*41d10*/  STL.64 [R1+0x4818], R24 ;  /* 0x0048181801007387 */ /* 0x0007e20000100a00 */
[----:B0-----:R-:W4:Y:S01]  /*41d20*/  LDL.LU.64 R20, [R1+0x470] ;  /* 0x0004700001147983 */ /* 0x001f220000300a00 */
[----:B-1----:R-:W4:Y:S02]  /*41d30*/  LDL.LU.64 R22, [R1+0x478] ;  /* 0x0004780001167983 */ /* 0x002f240000300a00 */
[----:B---3--:R-:W-:Y:S02]  /*41d40*/  IMAD.MOV.U32 R24, RZ, RZ, R3 ;  /* 0x000000ffff187224 */ /* 0x008fe400078e0003 */
[----:B------:R-:W-:Y:S01]  /*41d50*/  IMAD.MOV.U32 R25, RZ, RZ, R2 ;  /* 0x000000ffff197224 */ /* 0x000fe200078e0002 */
[C---:B--2---:R-:W-:Y:S01]  /*41d60*/  HMMA.16816.F32 R8, R4.reuse, R12, R8 ;  /* 0x0000000c0408723c */ /* 0x044fe20000001808 */
[----:B----4-:R-:W-:Y:S01]  /*41d70*/  STL.64 [R1+0x4888], R22 ;  /* 0x0048881601007387 */ /* 0x010fe20000100a00 */
[----:B------:R0:W-:Y:S03]  /*41d80*/  STL.64 [R1+0x4880], R20 ;  /* 0x0048801401007387 */ /* 0x0001e60000100a00 */
[----:B0-----:R-:W2:Y:S01]  /*41d90*/  LDL.LU.64 R20, [R1+0x480] ;  /* 0x0004800001147983 */ /* 0x001ea20000300a00 */
[----:B------:R-:W2:Y:S02]  /*41da0*/  LDL.LU.64 R22, [R1+0x488] ;  /* 0x0004880001167983 */ /* 0x000ea40000300a00 */
[----:B------:R-:W3:Y:S02]  /*41db0*/  LDL.LU.64 R16, [R1+0x420] ;  /* 0x0004200001107983 */ /* 0x000ee40000300a00 */
[----:B------:R-:W3:Y:S01]  /*41dc0*/  LDL.LU.64 R18, [R1+0x428] ;  /* 0x0004280001127983 */ /* 0x000ee20000300a00 */
[----:B------:R0:W-:Y:S04]  /*41dd0*/  STL.64 [R1+0x4830], R24 ;  /* 0x0048301801007387 */ /* 0x0001e80000100a00 */
[----:B0-----:R-:W4:Y:S04]  /*41de0*/  LDL.64 R24, [R1+0x10] ;  /* 0x0000100001187983 */ /* 0x001f280000100a00 */
[----:B----4-:R0:W-:Y:S04]  /*41df0*/  STL.64 [R1+0x4848], R24 ;  /* 0x0048481801007387 */ /* 0x0101e80000100a00 */
[----:B0-----:R-:W4:Y:S01]  /*41e00*/  LDL.64 R24, [R1+0x20] ;  /* 0x0000200001187983 */ /* 0x001f220000100a00 */
[----:B------:R0:W-:Y:S02]  /*41e10*/  STL.64 [R1+0xf0], R8 ;  /* 0x0000f00801007387 */ /* 0x0001e40000100a00 */
[----:B------:R-:W-:Y:S01]  /*41e20*/  STL.64 [R1+0xf8], R10 ;  /* 0x0000f80a01007387 */ /* 0x000fe20000100a00 */
[----:B0-----:R-:W2:Y:S01]  /*41e30*/  LDL.LU.64 R8, [R1+0x4890] ;  /* 0x0048900001087983 */ /* 0x001ea20000300a00 */
[----:B------:R0:W-:Y:S03]  /*41e40*/  STL.64 [R1+0x4828], R12 ;  /* 0x0048280c01007387 */ /* 0x0001e60000100a00 */
[----:B0-----:R-:W2:Y:S01]  /*41e50*/  LDL.LU.64 R12, [R1+0x4b0] ;  /* 0x0004b000010c7983 */ /* 0x001ea20000300a00 */
[----:B------:R-:W2:Y:S03]  /*41e60*/  LDL.LU.64 R14, [R1+0x4b8] ;  /* 0x0004b800010e7983 */ /* 0x000ea60000300a00 */
[----:B--2---:R-:W-:Y:S01]  /*41e70*/  STL.64 [R1+0x4840], R14 ;  /* 0x0048400e01007387 */ /* 0x004fe20000100a00 */
[----:B------:R0:W-:Y:S03]  /*41e80*/  STL.64 [R1+0x4838], R12 ;  /* 0x0048380c01007387 */ /* 0x0001e60000100a00 */
[----:B0-----:R-:W2:Y:S01]  /*41e90*/  LDL.LU.64 R12, [R1+0x4c0] ;  /* 0x0004c000010c7983 */ /* 0x001ea20000300a00 */
[----:B------:R-:W2:Y:S01]  /*41ea0*/  LDL.LU.64 R14, [R1+0x4c8] ;  /* 0x0004c800010e7983 */ /* 0x000ea20000300a00 */
[----:B------:R-:W-:Y:S01]  /*41eb0*/  HMMA.16816.F32 R20, R4, R8, R20 ;  /* 0x000000080414723c */ /* 0x000fe20000001814 */
[----:B------:R-:W-:-:S02]  /*41ec0*/  IMAD.MOV.U32 R3, RZ, RZ, R8 ;  /* 0x000000ffff037224 */ /* 0x000fc400078e0008 */
[----:B------:R-:W-:Y:S01]  /*41ed0*/  IMAD.MOV.U32 R2, RZ, RZ, R9 ;  /* 0x000000ffff027224 */ /* 0x000fe200078e0009 */
[----:B--2---:R-:W-:Y:S01]  /*41ee0*/  STL.64 [R1+0x4858], R14 ;  /* 0x0048580e01007387 */ /* 0x004fe20000100a00 */
[----:B------:R0:W-:Y:S03]  /*41ef0*/  STL.64 [R1+0x4850], R12 ;  /* 0x0048500c01007387 */ /* 0x0001e60000100a00 */
[----:B0-----:R-:W2:Y:S01]  /*41f00*/  LDL.LU.64 R12, [R1+0x4d0] ;  /* 0x0004d000010c7983 */ /* 0x001ea20000300a00 */
[----:B------:R-:W2:Y:S11]  /*41f10*/  LDL.LU.64 R14, [R1+0x4d8] ;  /* 0x0004d800010e7983 */ /* 0x000eb60000300a00 */
[----:B------:R-:W-:Y:S03]  /*41f20*/  @!UPT UIADD3 URZ, URZ, URZ, URZ ;  /* 0x0000003f3f3ff290 */ /* 0x000fe6000fffe03f */
[----:B------:R-:W-:Y:S02]  /*41f30*/  STL.64 [R1+0xe0], R20 ;  /* 0x0000e01401007387 */ /* 0x000fe40000100a00 */
[----:B------:R0:W-:Y:S02]  /*41f40*/  STL.64 [R1+0xe8], R22 ;  /* 0x0000e81601007387 */ /* 0x0001e40000100a00 */
[----:B0-----:R-:W2:Y:S01]  /*41f50*/  LDL.LU.64 R22, [R1+0x4888] ;  /* 0x0048880001167983 */ /* 0x001ea20000300a00 */
[----:B------:R-:W2:Y:S02]  /*41f60*/  LDL.LU.64 R20, [R1+0x4880] ;  /* 0x0048800001147983 */ /* 0x000ea40000300a00 */
[----:B------:R-:W2:Y:S02]  /*41f70*/  LDL.LU.64 R8, [R1+0x4878] ;  /* 0x0048780001087983 */ /* 0x000ea40000300a00 */
[C---:B--2---:R-:W-:Y:S01]  /*41f80*/  HMMA.16816.F32 R8, R4.reuse, R8, R20 ;  /* 0x000000080408723c */ /* 0x044fe20000001814 */
[----:B------:R-:W3:Y:S11]  /*41f90*/  LDL.LU.64 R20, [R1+0x4870] ;  /* 0x0048700001147983 */ /* 0x000ef60000300a00 */
[----:B------:R-:W-:Y:S11]  /*41fa0*/  @!UPT UIADD3 URZ, URZ, URZ, URZ ;  /* 0x0000003f3f3ff290 */ /* 0x000ff6000fffe03f */
[----:B------:R-:W-:Y:S01]  /*41fb0*/  STL.64 [R1+0xd0], R8 ;  /* 0x0000d00801007387 */ /* 0x000fe20000100a00 */
[----:B------:R0:W-:Y:S03]  /*41fc0*/  STL.64 [R1+0xd8], R10 ;  /* 0x0000d80a01007387 */ /* 0x0001e60000100a00 */
[----:B0-----:R-:W2:Y:S01]  /*41fd0*/  LDL.LU.64 R10, [R1+0x4868] ;  /* 0x00486800010a7983 */ /* 0x001ea20000300a00 */
[----:B------:R-:W2:Y:S02]  /*41fe0*/  LDL.LU.64 R8, [R1+0x4860] ;  /* 0x0048600001087983 */ /* 0x000ea40000300a00 */
[----:B----4-:R-:W-:Y:S01]  /*41ff0*/  IMAD.MOV.U32 R28, RZ, RZ, R25 ;  /* 0x000000ffff1c7224 */ /* 0x010fe200078e0019 */
[----:B---3--:R-:W-:Y:S01]  /*42000*/  HMMA.16816.F32 R4, R4, R20, R16 ;  /* 0x000000140404723c */ /* 0x008fe20000001810 */
[----:B------:R0:W-:Y:S04]  /*42010*/  STL.64 [R1+0x47f8], R20 ;  /* 0x0047f81401007387 */ /* 0x0001e80000100a00 */
[----:B0-----:R-:W3:Y:S03]  /*42020*/  LDL.LU.64 R20, [R1+0x4a0] ;  /* 0x0004a00001147983 */ /* 0x001ee60000300a00 */
[C---:B--2---:R-:W-:Y:S11]  /*42030*/  HMMA.16816.F32 R12, R8.reuse, R24, R12 ;  /* 0x00000018080c723c */ /* 0x044ff6000000180c */
[----:B------:R-:W-:Y:S04]  /*42040*/  @!UPT UIADD3 URZ, URZ, URZ, URZ ;  /* 0x0000003f3f3ff290 */ /* 0x000fe8000fffe03f */
[----:B------:R0:W-:Y:S01]  /*42050*/  STL.64 [R1+0xb0], R4 ;  /* 0x0000b00401007387 */ /* 0x0001e20000100a00 */
[----:B------:R-:W-:Y:S02]  /*42060*/  STL.64 [R1+0xb8], R6 ;  /* 0x0000b80601007387 */ /* 0x000fe40000100a00 */
[----:B------:R-:W3:Y:S02]  /*42070*/  LDL.LU.64 R22, [R1+0x4a8] ;  /* 0x0004a80001167983 */ /* 0x000ee40000300a00 */
[----:B------:R-:W2:Y:S01]  /*42080*/  LDL.LU.64 R16, [R1+0x3d0] ;  /* 0x0003d00001107983 */ /* 0x000ea20000300a00 */
[----:B------:R-:W2:Y:S01]  /*42090*/  LDL.LU.64 R18, [R1+0x3d8] ;  /* 0x0003d80001127983 */ /* 0x000ea20000300a00 */
[----:B0-----:R-:W-:Y:S02]  /*420a0*/  IMAD.MOV.U32 R4, RZ, RZ, R3 ;  /* 0x000000ffff047224 */ /* 0x001fe400078e0003 */
[----:B------:R-:W-:Y:S01]  /*420b0*/  IMAD.MOV.U32 R3, RZ, RZ, R24 ;  /* 0x000000ffff037224 */ /* 0x000fe200078e0018 */
[----:B------:R-:W-:Y:S01]  /*420c0*/  STL.64 [R1+0xa0], R12 ;  /* 0x0000a00c01007387 */ /* 0x000fe20000100a00 */
[----:B------:R0:W-:Y:S03]  /*420d0*/  STL.64 [R1+0xa8], R14 ;  /* 0x0000a80e01007387 */ /* 0x0001e60000100a00 */
[----:B0-----:R-:W4:Y:S01]  /*420e0*/  LDL.LU.64 R14, [R1+0x4858] ;  /* 0x00485800010e7983 */ /* 0x001f220000300a00 */
[----:B------:R-:W4:Y:S02]  /*420f0*/  LDL.LU.64 R12, [R1+0x4850] ;  /* 0x00485000010c7983 */ /* 0x000f240000300a00 */
[----:B------:R-:W4:Y:S02]  /*42100*/  LDL.LU.64 R24, [R1+0x4848] ;  /* 0x0048480001187983 */ /* 0x000f240000300a00 */
[----:B----4-:R-:W-:Y:S01]  /*42110*/  HMMA.16816.F32 R12, R8, R24, R12 ;  /* 0x00000018080c723c */ /* 0x010fe2000000180c */
[----:B------:R-:W-:-:S02]  /*42120*/  IMAD.MOV.U32 R7, RZ, RZ, R24 ;  /* 0x000000ffff077224 */ /* 0x000fc400078e0018 */
[----:B------:R-:W-:Y:S11]  /*42130*/  IMAD.MOV.U32 R6, RZ, RZ, R25 ;  /* 0x000000ffff067224 */ /* 0x000ff600078e0019 */
[----:B------:R-:W-:Y:S09]  /*42140*/  @!UPT UIADD3 URZ, URZ, URZ, URZ ;  /* 0x0000003f3f3ff290 */ /* 0x000ff2000fffe03f */
[----:B------:R-:W-:Y:S01]  /*42150*/  STL.64 [R1+0x90], R12 ;  /* 0x0000900c01007387 */ /* 0x000fe20000100a00 */
[----:B------:R0:W-:Y:S03]  /*42160*/  STL.64 [R1+0x98], R14 ;  /* 0x0000980e01007387 */ /* 0x0001e60000100a00 */
[----:B0-----:R-:W4:Y:S01]  /*42170*/  LDL.LU.64 R14, [R1+0x4840] ;  /* 0x00484000010e7983 */ /* 0x001f220000300a00 */
[----:B------:R-:W4:Y:S02]  /*42180*/  LDL.LU.64 R12, [R1+0x4838] ;  /* 0x00483800010c7983 */ /* 0x000f240000300a00 */
[----:B------:R-:W4:Y:S02]  /*42190*/  LDL.LU.64 R24, [R1+0x4830] ;  /* 0x0048300001187983 */ /* 0x000f240000300a00 */
[C---:B----4-:R-:W-:Y:S01]  /*421a0*/  HMMA.16816.F32 R24, R8.reuse, R24, R12 ;  /* 0x000000180818723c */ /* 0x050fe2000000180c */
[----:B------:R-:W2:Y:S11]  /*421b0*/  LDL.LU.64 R12, [R1+0x4828] ;  /* 0x00482800010c7983 */ /* 0x000eb60000300a00 */
[----:B------:R-:W-:Y:S11]  /*421c0*/  @!UPT UIADD3 URZ, URZ, URZ, URZ ;  /* 0x0000003f3f3ff290 */ /* 0x000ff6000fffe03f */
[----:B------:R-:W-:Y:S01]  /*421d0*/  STL.64 [R1+0x80], R24 ;  /* 0x0000801801007387 */ /* 0x000fe20000100a00 */
[----:B------:R0:W-:Y:S03]  /*421e0*/  STL.64 [R1+0x88], R26 ;  /* 0x0000881a01007387 */ /* 0x0001e60000100a00 */
[----:B0-----:R-:W4:Y:S01]  /*421f0*/  LDL.LU.64 R26, [R1+0x4820] ;  /* 0x00482000011a7983 */ /* 0x001f220000300a00 */
[----:B------:R-:W3:Y:S02]  /*42200*/  LDL.LU.64 R24, [R1+0x4818] ;  /* 0x0048180001187983 */ /* 0x000ee40000300a00 */
[C---:B---3--:R-:W-:Y:S11]  /*42210*/  HMMA.16816.F32 R20, R8.reuse, R24, R20 ;  /* 0x000000180814723c */ /* 0x048ff60000001814 */
[----:B------:R-:W-:Y:S11]  /*42220*/  @!UPT UIADD3 URZ, URZ, URZ, URZ ;  /* 0x0000003f3f3ff290 */ /* 0x000ff6000fffe03f */
[----:B------:R-:W-:Y:S01]  /*42230*/  @!UPT UIADD3 URZ, URZ, URZ, URZ ;  /* 0x0000003f3f3ff290 */ /* 0x000fe2000fffe03f */
[----:B------:R-:W-:Y:S01]  /*42240*/  STL.64 [R1+0x50], R20 ;  /* 0x0000501401007387 */ /* 0x000fe20000100a00 */
[----:B----4-:R-:W-:Y:S02]  /*42250*/  STL.64 [R1+0x47a0], R26 ;  /* 0x0047a01a01007387 */ /* 0x010fe40000100a00 */
[----:B------:R0:W-:Y:S02]  /*42260*/  STL.64 [R1+0x4798], R24 ;  /* 0x0047981801007387 */ /* 0x0001e40000100a00 */
[----:B0-----:R-:W3:Y:S01]  /*42270*/  LDL.64 R24, [R1] ;  /* 0x0000000001187983 */ /* 0x001ee20000100a00 */
[----:B--2---:R-:W-:Y:S01]  /*42280*/  HMMA.16816.F32 R16, R8, R12, R16 ;  /* 0x0000000c0810723c */ /* 0x004fe20000001810 */
[----:B------:R-:W-:Y:S02]  /*42290*/  IMAD.MOV.U32 R29, RZ, RZ, R22 ;  /* 0x000000ffff1d7224 */ /* 0x000fe400078e0016 */
[----:B------:R-:W-:Y:S02]  /*422a0*/  IMAD.MOV.U32 R5, RZ, RZ, R2 ;  /* 0x000000ffff057224 */ /* 0x000fe400078e0002 */
[----:B------:R-:W-:Y:S01]  /*422b0*/  IMAD.MOV.U32 R2, RZ, RZ, R23 ;  /* 0x000000ffff027224 */ /* 0x000fe200078e0017 */
[----:B---3--:R0:W-:Y:S02]  /*422c0*/  STL.64 [R1+0x47b8], R24 ;  /* 0x0047b81801007387 */ /* 0x0081e40000100a00 */
[----:B0-----:R-:W-:-:S02]  /*422d0*/  IMAD.MOV.U32 R24, RZ, RZ, R7 ;  /* 0x000000ffff187224 */ /* 0x001fc400078e0007 */
[----:B------:R-:W-:-:S05]  /*422e0*/  IMAD.MOV.U32 R25, RZ, RZ, R6 ;  /* 0x000000ffff197224 */ /* 0x000fca00078e0006 */
[----:B------:R-:W-:Y:S01]  /*422f0*/  STL.64 [R1+0x47d0], R24 ;  /* 0x0047d01801007387 */ /* 0x000fe20000100a00 */
[----:B------:R-:W-:Y:S07]  /*42300*/  STL [R1+0x464c], R29 ;  /* 0x00464c1d01007387 */ /* 0x000fee0000100800 */
[----:B------:R-:W-:Y:S02]  /*42310*/  STL.64 [R1+0xc0], R16 ;  /* 0x0000c01001007387 */ /* 0x000fe40000100a00 */
[----:B------:R-:W-:Y:S01]  /*42320*/  STL.64 [R1+0xc8], R18 ;  /* 0x0000c81201007387 */ /* 0x000fe20000100a00 */
[----:B------:R-:W2:Y:S01]  /*42330*/  LDL.LU.64 R20, [R1+0x3b0] ;  /* 0x0003b00001147983 */ /* 0x000ea20000300a00 */
[----:B------:R-:W3:Y:S02]  /*42340*/  LDL.LU.64 R22, [R1+0x3b8] ;  /* 0x0003b80001167983 */ /* 0x000ee40000300a00 */
[----:B------:R-:W-:-:S02]  /*42350*/  IMAD.MOV.U32 R7, RZ, RZ, R12 ;  /* 0x000000ffff077224 */ /* 0x000fc400078e000c */
[----:B------:R-:W-:Y:S01]  /*42360*/  IMAD.MOV.U32 R6, RZ, RZ, R13 ;  /* 0x000000ffff067224 */ /* 0x000fe200078e000d */
[----:B---3--:R-:W-:Y:S01]  /*42370*/  STL.64 [R1+0x4810], R22 ;  /* 0x0048101601007387 */ /* 0x008fe20000100a00 */
[----:B--2---:R0:W-:Y:S03]  /*42380*/  STL.64 [R1+0x4808], R20 ;  /* 0x0048081401007387 */ /* 0x0041e60000100a00 */
[----:B0-----:R-:W2:Y:S01]  /*42390*/  LDL.LU.64 R20, [R1+0x3c0] ;  /* 0x0003c00001147983 */ /* 0x001ea20000300a00 */
[----:B------:R-:W2:Y:S02]  /*423a0*/  LDL.LU.64 R22, [R1+0x3c8] ;  /* 0x0003c80001167983 */ /* 0x000ea40000300a00 */
[----:B------:R-:W3:Y:S02]  /*423b0*/  LDL.LU.64 R12, [R1+0x3a0] ;  /* 0x0003a000010c7983 */ /* 0x000ee40000300a00 */
[----:B------:R-:W4:Y:S02]  /*423c0*/  LDL.LU.64 R14, [R1+0x3a8] ;  /* 0x0003a800010e7983 */ /* 0x000f240000300a00 */
[----:B----4-:R-:W-:Y:S01]  /*423d0*/  STL.64 [R1+0x47f0], R14 ;  /* 0x0047f00e01007387 */ /* 0x010fe20000100a00 */
[----:B---3--:R0:W-:Y:S03]  /*423e0*/  STL.64 [R1+0x47e8], R12 ;  /* 0x0047e80c01007387 */ /* 0x0081e60000100a00 */
[----:B0-----:R-:W3:Y:S01]  /*423f0*/  LDL.64 R12, [R1+0x60] ;  /* 0x00006000010c7983 */ /* 0x001ee20000100a00 */
[----:B------:R-:W4:Y:S02]  /*42400*/  LDL.LU.64 R24, [R1+0x410] ;  /* 0x0004100001187983 */ /* 0x000f240000300a00 */
[----:B------:R-:W4:Y:S02]  /*42410*/  LDL.LU.64 R26, [R1+0x418] ;  /* 0x00041800011a7983 */ /* 0x000f240000300a00 */
[----:B------:R-:W3:Y:S01]  /*42420*/  LDL.LU.64 R16, [R1+0x3e0] ;  /* 0x0003e00001107983 */ /* 0x000ee20000300a00 */
[----:B------:R-:W3:Y:S01]  /*42430*/  LDL.LU.64 R18, [R1+0x3e8] ;  /* 0x0003e80001127983 */ /* 0x000ee20000300a00 */
[----:B--2---:R-:W-:Y:S03]  /*42440*/  HMMA.16816.F32 R20, R8, R4, R20 ;  /* 0x000000040814723c */ /* 0x004fe60000001814 */
[----:B---3--:R-:W-:Y:S01]  /*42450*/  STL.64 [R1+0x47b0], R18 ;  /* 0x0047b01201007387 */ /* 0x008fe20000100a00 */
[----:B------:R0:W-:Y:S03]  /*42460*/  STL.64 [R1+0x47a8], R16 ;  /* 0x0047a81001007387 */ /* 0x0001e60000100a00 */
[----:B0-----:R-:W2:Y:S01]  /*42470*/  LDL.LU.64 R16, [R1+0x3f0] ;  /* 0x0003f00001107983 */ /* 0x001ea20000300a00 */
[----:B------:R-:W3:Y:S03]  /*42480*/  LDL.LU.64 R18, [R1+0x3f8] ;  /* 0x0003f80001127983 */ /* 0x000ee60000300a00 */
[----:B---3--:R-:W-:Y:S01]  /*42490*/  STL.64 [R1+0x47c8], R18 ;  /* 0x0047c81201007387 */ /* 0x008fe20000100a00 */
[----:B--2---:R0:W-:Y:S03]  /*424a0*/  STL.64 [R1+0x47c0], R16 ;  /* 0x0047c01001007387 */ /* 0x0041e60000100a00 */
[----:B0-----:R-:W2:Y:S01]  /*424b0*/  LDL.LU.64 R16, [R1+0x400] ;  /* 0x0004000001107983 */ /* 0x001ea20000300a00 */
[----:B------:R-:W2:Y:S07]  /*424c0*/  LDL.LU.64 R18, [R1+0x408] ;  /* 0x0004080001127983 */ /* 0x000eae0000300a00 */
[----:B------:R-:W-:Y:S02]  /*424d0*/  STL.64 [R1+0x150], R20 ;  /* 0x0001501401007387 */ /* 0x000fe40000100a00 */
[----:B------:R0:W-:Y:S02]  /*424e0*/  STL.64 [R1+0x158], R22 ;  /* 0x0001581601007387 */ /* 0x0001e40000100a00 */
[----:B0-----:R-:W3:Y:S01]  /*424f0*/  LDL.LU.64 R22, [R1+0x4810] ;  /* 0x0048100001167983 */ /* 0x001ee20000300a00 */
[----:B------:R-:W3:Y:S02]  /*42500*/  LDL.LU.64 R20, [R1+0x4808] ;  /* 0x0048080001147983 */ /* 0x000ee40000300a00 */
[----:B------:R0:W-:Y:S02]  /*42510*/  STL.64 [R1+0x4790], R4 ;  /* 0x0047900401007387 */ /* 0x0001e40000100a00 */
[----:B0-----:R-:W-:-:S02]  /*42520*/  IMAD.MOV.U32 R4, RZ, RZ, R3 ;  /* 0x000000ffff047224 */ /* 0x001fc400078e0003 */
[----:B------:R-:W2:Y:S01]  /*42530*/  LDL.LU R3, [R1+0x4800] ;  /* 0x0048000001037983 */ /* 0x000ea20000300800 */
[C---:B---3--:R-:W-:Y:S11]  /*42540*/  HMMA.16816.F32 R20, R8.reuse, R12, R20 ;  /* 0x0000000c0814723c */ /* 0x048ff60000001814 */
[----:B------:R-:W-:Y:S11]  /*42550*/  @!UPT UIADD3 URZ, URZ, URZ, URZ ;  /* 0x0000003f3f3ff290 */ /* 0x000ff6000fffe03f */
[----:B------:R-:W-:Y:S01]  /*42560*/  @!UPT UIADD3 URZ, URZ, URZ, URZ ;  /* 0x0000003f3f3ff290 */ /* 0x000fe2000fffe03f */
[----:B------:R0:W-:Y:S01]  /*42570*/  STL.64 [R1+0x1f0], R20 ;  /* 0x0001f01401007387 */ /* 0x0001e20000100a00 */
[----:B------:R1:W-:Y:S03]  /*42580*/  STL.64 [R1+0x1f8], R22 ;  /* 0x0001f81601007387 */ /* 0x0003e60000100a00 */
[----:B0-----:R-:W3:Y:S01]  /*42590*/  LDL.LU.64 R20, [R1+0x47f8] ;  /* 0x0047f80001147983 */ /* 0x001ee20000300a00 */
[----:B-1----:R-:W-:Y:S02]  /*425a0*/  IMAD.MOV.U32 R23, RZ, RZ, R12 ;  /* 0x000000ffff177224 */ /* 0x002fe400078e000c */
[----:B------:R-:W-:Y:S02]  /*425b0*/  IMAD.MOV.U32 R22, RZ, RZ, R13 ;  /* 0x000000ffff167224 */ /* 0x000fe400078e000d */
[----:B------:R-:W3:Y:S01]  /*425c0*/  LDL.LU.64 R14, [R1+0x47f0] ;  /* 0x0047f000010e7983 */ /* 0x000ee20000300a00 */
[----:B------:R-:W3:Y:S01]  /*425d0*/  LDL.LU.64 R12, [R1+0x47e8] ;  /* 0x0047e800010c7983 */ /* 0x000ee20000300a00 */
[----:B------:R-:W-:Y:S01]  /*425e0*/  IMAD.MOV.U32 R5, RZ, RZ, R28 ;  /* 0x000000ffff057224 */ /* 0x000fe200078e001c */
[----:B---3--:R-:W-:Y:S02]  /*425f0*/  HMMA.16816.F32 R8, R8, R20, R12 ;  /* 0x000000140808723c */ /* 0x008fe4000000180c */
[----:B------:R-:W4:Y:S01]  /*42600*/  LDL.LU.64 R14, [R1+0x47e0] ;  /* 0x0047e000010e7983 */ /* 0x000f220000300a00 */
[----:B------:R-:W4:Y:S02]  /*42610*/  LDL.LU.64 R12, [R1+0x47d8] ;  /* 0x0047d800010c7983 */ /* 0x000f240000300a00 */
[----:B------:R-:W-:Y:S11]  /*42620*/  STL.64 [R1+0x4778], R20 ;  /* 0x0047781401007387 */ /* 0x000ff60000100a00 */
[----:B------:R-:W-:Y:S07]  /*42630*/  @!UPT UIADD3 URZ, URZ, URZ, URZ ;  /* 0x0000003f3f3ff290 */ /* 0x000fee000fffe03f */
[----:B------:R0:W-:Y:S01]  /*42640*/  STL.64 [R1+0x1e0], R8 ;  /* 0x0001e00801007387 */ /* 0x0001e20000100a00 */
[----:B------:R-:W-:Y:S02]  /*42650*/  STL.64 [R1+0x1e8], R10 ;  /* 0x0001e80a01007387 */ /* 0x000fe40000100a00 */
[----:B0-----:R-:W-:Y:S02]  /*42660*/  IMAD.MOV.U32 R8, RZ, RZ, R7 ;  /* 0x000000ffff087224 */ /* 0x001fe400078e0007 */
[----:B------:R-:W-:Y:S02]  /*42670*/  IMAD.MOV.U32 R9, RZ, RZ, R6 ;  /* 0x000000ffff097224 */ /* 0x000fe400078e0006 */
[C---:B----4-:R-:W-:Y:S01]  /*42680*/  HMMA.16816.F32 R4, R12.reuse, R4, R24 ;  /* 0x000000040c04723c */ /* 0x050fe20000001818 */
[----:B------:R-:W2:Y:S11]  /*42690*/  LDL.LU.64 R24, [R1+0x47d0] ;  /* 0x0047d00001187983 */ /* 0x000eb60000300a00 */
[----:B------:R-:W-:Y:S11]  /*426a0*/  @!UPT UIADD3 URZ, URZ, URZ, URZ ;  /* 0x0000003f3f3ff290 */ /* 0x000ff6000fffe03f */
[----:B------:R0:W-:Y:S01]  /*426b0*/  STL.64 [R1+0x2b0], R4 ;  /* 0x0002b00401007387 */ /* 0x0001e20000100a00 */
[----:B------:R1:W-:Y:S03]  /*426c0*/  STL.64 [R1+0x2b8], R6 ;  /* 0x0002b80601007387 */ /* 0x0003e60000100a00 */
[----:B0-----:R-:W3:Y:S01]  /*426d0*/  LDL.LU.64 R4, [R1+0x390] ;  /* 0x0003900001047983 */ /* 0x001ee20000300a00 */
[----:B-1----:R-:W3:Y:S01]  /*426e0*/  LDL.LU.64 R6, [R1+0x398] ;  /* 0x0003980001067983 */ /* 0x002ee20000300a00 */
[C---:B--2---:R-:W-:Y:S02]  /*426f0*/  HMMA.16816.F32 R24, R12.reuse, R24, R16 ;  /* 0x000000180c18723c */ /* 0x044fe40000001810 */
[----:B------:R-:W2:Y:S01]  /*42700*/  LDL.LU.64 R18, [R1+0x47c8] ;  /* 0x0047c80001127983 */ /* 0x000ea20000300a00 */
[----:B------:R-:W2:Y:S11]  /*42710*/  LDL.LU.64 R16, [R1+0x47c0] ;  /* 0x0047c00001107983 */ /* 0x000eb60000300a00 */
[----:B------:R-:W-:Y:S09]  /*42720*/  @!UPT UIADD3 URZ, URZ, URZ, URZ ;  /* 0x0000003f3f3ff290 */ /* 0x000ff2000fffe03f */
[----:B------:R0:W-:Y:S01]  /*42730*/  STL.64 [R1+0x2a0], R24 ;  /* 0x0002a01801007387 */ /* 0x0001e20000100a00 */
[----:B------:R-:W-:Y:S03]  /*42740*/  STL.64 [R1+0x2a8], R26 ;  /* 0x0002a81a01007387 */ /* 0x000fe60000100a00 */
[----:B0-----:R-:W2:Y:S01]  /*42750*/  LDL.LU.64 R24, [R1+0x47b8] ;  /* 0x0047b80001187983 */ /* 0x001ea20000300a00 */
[----:B------:R-:W-:Y:S02]  /*42760*/  IMAD.MOV.U32 R20, RZ, RZ, R23 ;  /* 0x000000ffff147224 */ /* 0x000fe400078e0017 */
[----:B------:R-:W-:Y:S01]  /*42770*/  IMAD.MOV.U32 R21, RZ, RZ, R22 ;  /* 0x000000ffff157224 */ /* 0x000fe200078e0016 */
[C---:B--2---:R-:W-:Y:S01]  /*42780*/  HMMA.16816.F32 R16, R12.reuse, R24, R16 ;  /* 0x000000180c10723c */ /* 0x044fe20000001810 */
[----:B------:R-:W-:Y:S02]  /*42790*/  IMAD.MOV.U32 R23, RZ, RZ, R24 ;  /* 0x000000ffff177224 */ /* 0x000fe400078e0018 */
[----:B------:R-:W-:Y:S11]  /*427a0*/  IMAD.MOV.U32 R22, RZ, RZ, R25 ;  /* 0x000000ffff167224 */ /* 0x000ff600078e0019 */
[----:B------:R-:W-:Y:S09]  /*427b0*/  @!UPT UIADD3 URZ, URZ, URZ, URZ ;  /* 0x0000003f3f3ff290 */ /* 0x000ff2000fffe03f */
[----:B------:R-:W-:Y:S01]  /*427c0*/  STL.64 [R1+0x290], R16 ;  /* 0x0002901001007387 */ /* 0x000fe20000100a00 */
[----:B------:R0:W-:Y:S03]  /*427d0*/  STL.64 [R1+0x298], R18 ;  /* 0x0002981201007387 */ /* 0x0001e60000100a00 */
[----:B0-----:R-:W2:Y:S01]  /*427e0*/  LDL.LU.64 R18, [R1+0x47b0] ;  /* 0x0047b00001127983 */ /* 0x001ea20000300a00 */
[----:B------:R-:W2:Y:S02]  /*427f0*/  LDL.LU.64 R16, [R1+0x47a8] ;  /* 0x0047a80001107983 */ /* 0x000ea40000300a00 */
[----:B------:R-:W4:Y:S02]  /*42800*/  LDL.LU.64 R26, [R1+0x47a0] ;  /* 0x0047a000011a7983 */ /* 0x000f240000300a00 */
[----:B------:R-:W2:Y:S02]  /*42810*/  LDL.LU.64 R24, [R1+0x4798] ;  /* 0x0047980001187983 */ /* 0x000ea40000300a00 */
[C---:B--2---:R-:W-:Y:S11]  /*42820*/  HMMA.16816.F32 R16, R12.reuse, R24, R16 ;  /* 0x000000180c10723c */ /* 0x044ff60000001810 */
[----:B------:R-:W-:Y:S11]  /*42830*/  @!UPT UIADD3 URZ, URZ, URZ, URZ ;  /* 0x0000003f3f3ff290 */ /* 0x000ff6000fffe03f */
[----:B------:R-:W-:Y:S01]  /*42840*/  @!UPT UIADD3 URZ, URZ, URZ, URZ ;  /* 0x0000003f3f3ff290 */ /* 0x000fe2000fffe03f */
[----:B------:R0:W-:Y:S01]  /*42850*/  STL.64 [R1+0x280], R16 ;  /* 0x0002801001007387 */ /* 0x0001e20000100a00 */
[----:B------:R1:W-:Y:S03]  /*42860*/  STL.64 [R1+0x288], R18 ;  /* 0x0002881201007387 */ /* 0x0003e60000100a00 */
[----:B0-----:R-:W2:Y:S01]  /*42870*/  LDL.LU.64 R16, [R1+0x330] ;  /* 0x0003300001107983 */ /* 0x001ea20000300a00 */
[----:B-1----:R-:W2:Y:S01]  /*42880*/  LDL.LU.64 R18, [R1+0x338] ;  /* 0x0003380001127983 */ /* 0x002ea20000300a00 */
[C---:B---3--:R-:W-:Y:S02]  /*42890*/  HMMA.16816.F32 R4, R12.reuse, R8, R4 ;  /* 0x000000080c04723c */ /* 0x048fe40000001804 */
[----:B--2---:R-:W-:Y:S01]  /*428a0*/  STL.64 [R1+0x4788], R18 ;  /* 0x0047881201007387 */ /* 0x004fe20000100a00 */
[----:B------:R0:W-:Y:S03]  /*428b0*/  STL.64 [R1+0x4780], R16 ;  /* 0x0047801001007387 */ /* 0x0001e60000100a00 */
[----:B0-----:R-:W2:Y:S01]  /*428c0*/  LDL.LU.64 R16, [R1+0x370] ;  /* 0x0003700001107983 */ /* 0x001ea20000300a00 */
[----:B------:R-:W2:Y:S02]  /*428d0*/  LDL.LU.64 R18, [R1+0x378] ;  /* 0x0003780001127983 */ /* 0x000ea40000300a00 */
[----:B----4-:R-:W-:Y:S02]  /*428e0*/  STL.64 [R1+0x4740], R26 ;  /* 0x0047401a01007387 */ /* 0x010fe40000100a00 */
[----:B------:R0:W-:Y:S02]  /*428f0*/  STL.64 [R1+0x4738], R24 ;  /* 0x0047381801007387 */ /* 0x0001e40000100a00 */
[----:B0-----:R-:W3:Y:S04]  /*42900*/  LDL.64 R24, [R1+0x10] ;  /* 0x0000100001187983 */ /* 0x001ee80000100a00 */
[----:B---3--:R0:W-:Y:S04]  /*42910*/  STL.64 [R1+0x4750], R24 ;  /* 0x0047501801007387 */ /* 0x0081e80000100a00 */
[----:B0-----:R-:W3:Y:S02]  /*42920*/  LDL.64 R24, [R1+0x20] ;  /* 0x0000200001187983 */ /* 0x001ee40000100a00 */
[----:B------:R0:W-:Y:S02]  /*42930*/  STL.64 [R1+0x270], R4 ;  /* 0x0002700401007387 */ /* 0x0001e40000100a00 */
[----:B------:R-:W-:Y:S01]  /*42940*/  STL.64 [R1+0x278], R6 ;  /* 0x0002780601007387 */ /* 0x000fe20000100a00 */
[----:B0-----:R-:W4:Y:S01]  /*42950*/  LDL.LU.64 R4, [R1+0x4790] ;  /* 0x0047900001047983 */ /* 0x001f220000300a00 */
[----:B------:R0:W-:Y:S03]  /*42960*/  STL.64 [R1+0x4748], R8 ;  /* 0x0047480801007387 */ /* 0x0001e60000100a00 */
[----:B0-----:R-:W4:Y:S01]  /*42970*/  LDL.LU.64 R8, [R1+0x380] ;  /* 0x0003800001087983 */ /* 0x001f220000300a00 */
[----:B------:R-:W4:Y:S02]  /*42980*/  LDL.LU.64 R10, [R1+0x388] ;  /* 0x00038800010a7983 */ /* 0x000f240000300a00 */
[----:B----4-:R-:W-:Y:S01]  /*42990*/  HMMA.16816.F32 R4, R12, R4, R8 ;  /* 0x000000040c04723c */ /* 0x010fe20000001808 */
[----:B------:R-:W4:Y:S01]  /*429a0*/  LDL.LU.64 R8, [R1+0x740] ;  /* 0x0007400001087983 */ /* 0x000f220000300a00 */
[----:B------:R-:W2:Y:S11]  /*429b0*/  LDL.LU.64 R10, [R1+0x748] ;  /* 0x00074800010a7983 */ /* 0x000eb60000300a00 */
[----:B------:R-:W-:Y:S10]  /*429c0*/  @!UPT UIADD3 URZ, URZ, URZ, URZ ;  /* 0x0000003f3f3ff290 */ /* 0x000ff4000fffe03f */
[----:B------:R-:W-:Y:S01]  /*429d0*/  STL.64 [R1+0x260], R4 ;  /* 0x0002600401007387 */ /* 0x000fe20000100a00 */
[----:B------:R-:W-:Y:S03]  /*429e0*/  STL.64 [R1+0x268], R6 ;  /* 0x0002680601007387 */ /* 0x000fe60000100a00 */
[----:B--2---:R-:W-:Y:S01]  /*429f0*/  STL.64 [R1+0x4760], R10 ;  /* 0x0047600a01007387 */ /* 0x004fe20000100a00 */
[----:B----4-:R0:W-:Y:S03]  /*42a00*/  STL.64 [R1+0x4758], R8 ;  /* 0x0047580801007387 */ /* 0x0101e60000100a00 */
[----:B0-----:R-:W3:Y:S01]  /*42a10*/  LDL.LU.64 R8, [R1+0x750] ;  /* 0x0007500001087983 */ /* 0x001ee20000300a00 */
[----:B------:R-:W3:Y:S02]  /*42a20*/  LDL.LU.64 R10, [R1+0x758] ;  /* 0x00075800010a7983 */ /* 0x000ee40000300a00 */
[----:B------:R-:W2:Y:S02]  /*42a30*/  LDL.LU.64 R4, [R1+0x6e0] ;  /* 0x0006e00001047983 */ /* 0x000ea40000300a00 */
[----:B------:R-:W4:Y:S02]  /*42a40*/  LDL.LU.64 R6, [R1+0x6e8] ;  /* 0x0006e80001067983 */ /* 0x000f240000300a00 */
[----:B----4-:R-:W-:Y:S01]  /*42a50*/  STL.64 [R1+0x46b0], R6 ;  /* 0x0046b00601007387 */ /* 0x010fe20000100a00 */
[----:B--2---:R0:W-:Y:S02]  /*42a60*/  STL.64 [R1+0x46a8], R4 ;  /* 0x0046a80401007387 */ /* 0x0041e40000100a00 */
[----:B0-----:R-:W-:-:S02]  /*42a70*/  IMAD.MOV.U32 R4, RZ, RZ, R23 ;  /* 0x000000ffff047224 */ /* 0x001fc400078e0017 */
[----:B------:R-:W-:Y:S02]  /*42a80*/  IMAD.MOV.U32 R5, RZ, RZ, R22 ;  /* 0x000000ffff057224 */ /* 0x000fe400078e0016 */
[C---:B------:R-:W-:Y:S01]  /*42a90*/  HMMA.16816.F32 R20, R12.reuse, R20, R16 ;  /* 0x000000140c14723c */ /* 0x040fe20000001810 */
[----:B------:R-:W2:Y:S01]  /*42aa0*/  LDL.LU.64 R18, [R1+0x4788] ;  /* 0x0047880001127983 */ /* 0x000ea20000300a00 */
[----:B------:R-:W2:Y:S11]  /*42ab0*/  LDL.LU.64 R16, [R1+0x4780] ;  /* 0x0047800001107983 */ /* 0x000eb60000300a00 */
[----:B------:R-:W-:Y:S10]  /*42ac0*/  @!UPT UIADD3 URZ, URZ, URZ, URZ ;  /* 0x0000003f3f3ff290 */ /* 0x000ff4000fffe03f */
[----:B------:R0:W-:Y:S01]  /*42ad0*/  STL.64 [R1+0x250], R20 ;  /* 0x0002501401007387 */ /* 0x0001e20000100a00 */
[----:B------:R-:W-:Y:S03]  /*42ae0*/  STL.64 [R1+0x258], R22 ;  /* 0x0002581601007387 */ /* 0x000fe60000100a00 */
[----:B0-----:R-:W2:Y:S02]  /*42af0*/  LDL.LU.64 R20, [R1+0x4778] ;  /* 0x0047780001147983 */ /* 0x001ea40000300a00 */
[----:B--2---:R-:W-:Y:S02]  /*42b00*/  HMMA.16816.F32 R12, R12, R20, R16 ;  /* 0x000000140c0c723c */ /* 0x004fe40000001810 */
[----:B------:R-:W3:Y:S01]  /*42b10*/  LDL.LU.64 R18, [R1+0x4770] ;  /* 0x0047700001127983 */ /* 0x000ee20000300a00 */
[----:B------:R-:W3:Y:S02]  /*42b20*/  LDL.LU.64 R16, [R1+0x4768] ;  /* 0x0047680001107983 */ /* 0x000ee40000300a00 */
[----:B------:R0:W-:Y:S02]  /*42b30*/  STL.64 [R1+0x4718], R20 ;  /* 0x0047181401007387 */ /* 0x0001e40000100a00 */
[----:B0-----:R-:W2:Y:S11]  /*42b40*/  LDL.64 R20, [R1+0x60] ;  /* 0x0000600001147983 */ /* 0x001eb60000100a00 */
[----:B------:R-:W-:Y:S05]  /*42b50*/  @!UPT UIADD3 URZ, URZ, URZ, URZ ;  /* 0x0000003f3f3ff290 */ /* 0x000fea000fffe03f */
[----:B------:R-:W-:Y:S01]  /*42b60*/  STL.64 [R1+0x1d0], R12 ;  /* 0x0001d00c01007387 */ /* 0x000fe20000100a00 */
[----:B------:R-:W-:Y:S03]  /*42b70*/  STL.64 [R1+0x1d8], R14 ;  /* 0x0001d80e01007387 */ /* 0x000fe60000100a00 */
[----:B--2---:R0:W-:Y:S04]  /*42b80*/  STL.64 [R1+0x4728], R20 ;  /* 0x0047281401007387 */ /* 0x0041e80000100a00 */
[----:B0-----:R-:W2:Y:S01]  /*42b90*/  LDL.LU.64 R20, [R1+0x720] ;  /* 0x0007200001147983 */ /* 0x001ea20000300a00 */
[----:B------:R-:W2:Y:S02]  /*42ba0*/  LDL.LU.64 R22, [R1+0x728] ;  /* 0x0007280001167983 */ /* 0x000ea40000300a00 */
[----:B------:R-:W4:Y:S01]  /*42bb0*/  LDL.LU.64 R12, [R1+0x40] ;  /* 0x00004000010c7983 */ /* 0x000f220000300a00 */
[----:B---3--:R-:W-:Y:S01]  /*42bc0*/  HMMA.16816.F32 R8, R16, R24, R8 ;  /* 0x000000181008723c */ /* 0x008fe20000001808 */
[----:B------:R-:W-:-:S02]  /*42bd0*/  IMAD.MOV.U32 R7, RZ, RZ, R24 ;  /* 0x000000ffff077224 */ /* 0x000fc400078e0018 */
[----:B------:R-:W-:Y:S01]  /*42be0*/  IMAD.MOV.U32 R6, RZ, RZ, R25 ;  /* 0x000000ffff067224 */ /* 0x000fe200078e0019 */
[----:B----4-:R0:W-:Y:S04]  /*42bf0*/  STL.64 [R1+0x4730], R12 ;  /* 0x0047300c01007387 */ /* 0x0101e80000100a00 */
[----:B0-----:R-:W3:Y:S01]  /*42c00*/  LDL.LU.64 R12, [R1+0x730] ;  /* 0x00073000010c7983 */ /* 0x001ee20000300a00 */
[----:B------:R-:W3:Y:S11]  /*42c10*/  LDL.LU.64 R14, [R1+0x738] ;  /* 0x00073800010e7983 */ /* 0x000ef60000300a00 */
[----:B------:R-:W-:Y:S03]  /*42c20*/  @!UPT UIADD3 URZ, URZ, URZ, URZ ;  /* 0x0000003f3f3ff290 */ /* 0x000fe6000fffe03f */
[----:B------:R-:W-:Y:S02]  /*42c30*/  STL.64 [R1+0x240], R8 ;  /* 0x0002400801007387 */ /* 0x000fe40000100a00 */
[----:B------:R0:W-:Y:S02]  /*42c40*/  STL.64 [R1+0x248], R10 ;  /* 0x0002480a01007387 */ /* 0x0001e40000100a00 */
[----:B0-----:R-:W4:Y:S01]  /*42c50*/  LDL.LU.64 R10, [R1+0x4760] ;  /* 0x00476000010a7983 */ /* 0x001f220000300a00 */
[----:B------:R-:W4:Y:S02]  /*42c60*/  LDL.LU.64 R8, [R1+0x4758] ;  /* 0x0047580001087983 */ /* 0x000f240000300a00 */
[----:B------:R-:W4:Y:S02]  /*42c70*/  LDL.LU.64 R24, [R1+0x4750] ;  /* 0x0047500001187983 */ /* 0x000f240000300a00 */
[C---:B----4-:R-:W-:Y:S11]  /*42c80*/  HMMA.16816.F32 R8, R16.reuse, R24, R8 ;  /* 0x000000181008723c */ /* 0x050ff60000001808 */
[----:B------:R-:W-:Y:S11]  /*42c90*/  @!UPT UIADD3 URZ, URZ, URZ, URZ ;  /* 0x0000003f3f3ff290 */ /* 0x000ff6000fffe03f */
[----:B------:R-:W-:Y:S01]  /*42ca0*/  @!UPT UIADD3 URZ, URZ, URZ, URZ ;  /* 0x0000003f3f3ff290 */ /* 0x000fe2000fffe03f */
[----:B------:R0:W-:Y:S01]  /*42cb0*/  STL.64 [R1+0x230], R8 ;  /* 0x0002300801007387 */ /* 0x0001e20000100a00 */
[----:B------:R1:W-:Y:S03]  /*42cc0*/  STL.64 [R1+0x238], R10 ;  /* 0x0002380a01007387 */ /* 0x0003e60000100a00 */
[----:B0-----:R-:W4:Y:S01]  /*42cd0*/  LDL.LU.64 R8, [R1+0x4748] ;  /* 0x0047480001087983 */ /* 0x001f220000300a00 */
[----:B-1----:R-:W-:Y:S02]  /*42ce0*/  IMAD.MOV.U32 R11, RZ, RZ, R24 ;  /* 0x000000ffff0b7224 */ /* 0x002fe400078e0018 */
[----:B------:R-:W-:Y:S02]  /*42cf0*/  IMAD.MOV.U32 R10, RZ, RZ, R25 ;  /* 0x000000ffff0a7224 */ /* 0x000fe400078e0019 */
[----:B------:R-:W2:Y:S01]  /*42d00*/  LDL.LU.64 R26, [R1+0x4740] ;  /* 0x00474000011a7983 */ /* 0x000ea20000300a00 */
[----:B------:R-:W2:Y:S01]  /*42d10*/  LDL.LU.64 R24, [R1+0x4738] ;  /* 0x0047380001187983 */ /* 0x000ea20000300a00 */
[----:B---3--:R-:W-:Y:S01]  /*42d20*/  HMMA.16816.F32 R12, R16, R4, R12 ;  /* 0x00000004100c723c */ /* 0x008fe2000000180c */
[----:B------:R0:W-:Y:S06]  /*42d30*/  STL.64 [R1+0x46c8], R4 ;  /* 0x0046c80401007387 */ /* 0x0001ec0000100a00 */
[----:B0-----:R-:W-:-:S02]  /*42d40*/  IMAD.MOV.U32 R4, RZ, RZ, R11 ;  /* 0x000000ffff047224 */ /* 0x001fc400078e000b */
[----:B------:R-:W-:Y:S11]  /*42d50*/  IMAD.MOV.U32 R5, RZ, RZ, R10 ;  /* 0x000000ffff057224 */ /* 0x000ff600078e000a */
[----:B------:R-:W-:Y:S03]  /*42d60*/  @!UPT UIADD3 URZ, URZ, URZ, URZ ;  /* 0x0000003f3f3ff290 */ /* 0x000fe6000fffe03f */
[----:B------:R-:W-:Y:S01]  /*42d70*/  STL.64 [R1+0x220], R12 ;  /* 0x0002200c01007387 */ /* 0x000fe20000100a00 */
[----:B------:R-:W-:Y:S02]  /*42d80*/  STL.64 [R1+0x228], R14 ;  /* 0x0002280e01007387 */ /* 0x000fe40000100a00 */
[----:B------:R0:W-:Y:S02]  /*42d90*/  STL.64 [R1+0x46e0], R4 ;  /* 0x0046e00401007387 */ /* 0x0001e40000100a00 */
[----:B0-----:R-:W-:Y:S02]  /*42da0*/  IMAD.MOV.U32 R4, RZ, RZ, R7 ;  /* 0x000000ffff047224 */ /* 0x001fe400078e0007 */
[----:B------:R-:W-:-:S05]  /*42db0*/  IMAD.MOV.U32 R5, RZ, RZ, R6 ;  /* 0x000000ffff057224 */ /* 0x000fca00078e0006 */
[----:B------:R2:W-:Y:S01]  /*42dc0*/  STL.64 [R1+0x4720], R4 ;  /* 0x0047200401007387 */ /* 0x0005e20000100a00 */
[----:B------:R-:W4:Y:S02]  /*42dd0*/  LDL.LU.64 R12, [R1+0x6d0] ;  /* 0x0006d000010c7983 */ /* 0x000f240000300a00 */
[----:B------:R-:W4:Y:S01]  /*42de0*/  LDL.LU.64 R14, [R1+0x6d8] ;  /* 0x0006d800010e7983 */ /* 0x000f220000300a00 */
[C---:B--2---:R-:W-:Y:S11]  /*42df0*/  HMMA.16816.F32 R4, R16.reuse, R24, R20 ;  /* 0x000000181004723c */ /* 0x044ff60000001814 */
[----:B------:R-:W-:Y:S11]  /*42e00*/  @!UPT UIADD3 URZ, URZ, URZ, URZ ;  /* 0x0000003f3f3ff290 */ /* 0x000ff6000fffe03f */
[----:B------:R-:W-:Y:S01]  /*42e10*/  @!UPT UIADD3 URZ, URZ, URZ, URZ ;  /* 0x0000003f3f3ff290 */ /* 0x000fe2000fffe03f */
[----:B------:R0:W-:Y:S01]  /*42e20*/  STL.64 [R1+0x210], R4 ;  /* 0x0002100401007387 */ /* 0x0001e20000100a00 */
[----:B------:R1:W-:Y:S02]  /*42e30*/  STL.64 [R1+0x218], R6 ;  /* 0x0002180601007387 */ /* 0x0003e40000100a00 */
[----:B------:R-:W2:Y:S02]  /*42e40*/  LDL.LU.64 R20, [R1+0x6c0] ;  /* 0x0006c00001147983 */ /* 0x000ea40000300a00 */
[----:B------:R-:W2:Y:S01]  /*42e50*/  LDL.LU.64 R22, [R1+0x6c8] ;  /* 0x0006c80001167983 */ /* 0x000ea20000300a00 */
[----:B0-----:R-:W3:Y:S01]  /*42e60*/  LDL.LU.64 R4, [R1+0x6b0] ;  /* 0x0006b00001047983 */ /* 0x001ee20000300a00 */
[----:B-1----:R-:W3:Y:S02]  /*42e70*/  LDL.LU.64 R6, [R1+0x6b8] ;  /* 0x0006b80001067983 */ /* 0x002ee40000300a00 */
[----:B------:R-:W-:Y:S02]  /*42e80*/  STL.64 [R1+0x46c0], R26 ;  /* 0x0046c01a01007387 */ /* 0x000fe40000100a00 */
[----:B------:R0:W-:Y:S02]  /*42e90*/  STL.64 [R1+0x46b8], R24 ;  /* 0x0046b81801007387 */ /* 0x0001e40000100a00 */
[----:B0-----:R-:W2:Y:S01]  /*42ea0*/  LDL.LU.64 R24, [R1+0x6f0] ;  /* 0x0006f00001187983 */ /* 0x001ea20000300a00 */
[----:B------:R-:W2:Y:S03]  /*42eb0*/  LDL.LU.64 R26, [R1+0x6f8] ;  /* 0x0006f800011a7983 */ /* 0x000ea60000300a00 */
[----:B--2---:R-:W-:Y:S01]  /*42ec0*/  STL.64 [R1+0x46d8], R26 ;  /* 0x0046d81a01007387 */ /* 0x004fe20000100a00 */
[----:B------:R0:W-:Y:S03]  /*42ed0*/  STL.64 [R1+0x46d0], R24 ;  /* 0x0046d01801007387 */ /* 0x0001e60000100a00 */
[----:B0-----:R-:W2:Y:S01]  /*42ee0*/  LDL.LU.64 R24, [R1+0x700] ;  /* 0x0007000001187983 */ /* 0x001ea20000300a00 */
[----:B------:R-:W2:Y:S01]  /*42ef0*/  LDL.LU.64 R26, [R1+0x708] ;  /* 0x00070800011a7983 */ /* 0x000ea20000300a00 */
[C---:B----4-:R-:W-:Y:S02]  /*42f00*/  HMMA.16816.F32 R12, R16.reuse, R8, R12 ;  /* 0x00000008100c723c */ /* 0x050fe4000000180c */
[----:B--2---:R-:W-:Y:S01]  /*42f10*/  STL.64 [R1+0x46f0], R26 ;  /* 0x0046f01a01007387 */ /* 0x004fe20000100a00 */
[----:B------:R0:W-:Y:S03]  /*42f20*/  STL.64 [R1+0x46e8], R24 ;  /* 0x0046e81801007387 */ /* 0x0001e60000100a00 */
[----:B0-----:R-:W2:Y:S01]  /*42f30*/  LDL.LU.64 R24, [R1+0x710] ;  /* 0x0007100001187983 */ /* 0x001ea20000300a00 */
[----:B------:R-:W4:Y:S03]  /*42f40*/  LDL.LU.64 R26, [R1+0x718] ;  /* 0x00071800011a7983 */ /* 0x000f260000300a00 */
[----:B----4-:R-:W-:Y:S01]  /*42f50*/  STL.64 [R1+0x4710], R26 ;  /* 0x0047101a01007387 */ /* 0x010fe20000100a00 */
[----:B--2---:R0:W-:Y:S03]  /*42f60*/  STL.64 [R1+0x4708], R24 ;  /* 0x0047081801007387 */ /* 0x0041e60000100a00 */
[----:B0-----:R-:W2:Y:S01]  /*42f70*/  LDL.LU.64 R24, [R1+0x6a0] ;  /* 0x0006a00001187983 */ /* 0x001ea20000300a00 */
[----:B------:R-:W2:Y:S08]  /*42f80*/  LDL.LU.64 R26, [R1+0x6a8] ;  /* 0x0006a800011a7983 */ /* 0x000eb00000300a00 */
[----:B------:R0:W-:Y:S02]  /*42f90*/  STL.64 [R1+0x200], R12 ;  /* 0x0002000c01007387 */ /* 0x0001e40000100a00 */
[----:B------:R-:W-:Y:S01]  /*42fa0*/  STL.64 [R1+0x208], R14 ;  /* 0x0002080e01007387 */ /* 0x000fe20000100a00 */
[----:B0-----:R-:W4:Y:S02]  /*42fb0*/  LDL.LU.64 R12, [R1+0x4730] ;  /* 0x00473000010c7983 */ /* 0x001f240000300a00 */
[C---:B----4-:R-:W-:Y:S11]  /*42fc0*/  HMMA.16816.F32 R20, R16.reuse, R12, R20 ;  /* 0x0000000c1014723c */ /* 0x050ff60000001814 */
[----:B------:R-:W-:Y:S11]  /*42fd0*/  @!UPT UIADD3 URZ, URZ, URZ, URZ ;  /* 0x0000003f3f3ff290 */ /* 0x000ff6000fffe03f */
[----:B------:R-:W-:Y:S01]  /*42fe0*/  @!UPT UIADD3 URZ, URZ, URZ, URZ ;  /* 0x0000003f3f3ff290 */ /* 0x000fe2000fffe03f */
[----:B------:R0:W-:Y:S01]  /*42ff0*/  STL.64 [R1+0x2c0], R20 ;  /* 0x0002c01401007387 */ /* 0x0001e20000100a00 */
[----:B------:R-:W-:Y:S03]  /*43000*/  STL.64 [R1+0x2c8], R22 ;  /* 0x0002c81601007387 */ /* 0x000fe60000100a00 */
[----:B0-----:R-:W3:Y:S02]  /*43010*/  LDL.LU.64 R20, [R1+0x4728] ;  /* 0x0047280001147983 */ /* 0x001ee40000300a00 */
        /* <DEDUP_REMOVED lines=8> */
[----:B------:R-:W2:Y:S02]  /*430a0*/  LDL.LU.64 R20, [R1+0x4718] ;  /* 0x0047180001147983 */ /* 0x000ea40000300a00 */
[----:B--2---:R-:W-:Y:S02]  /*430b0*/  HMMA.16816.F32 R16, R16, R20, R24 ;  /* 0x000000141010723c */ /* 0x004fe40000001818 */
[----:B------:R-:W3:Y:S01]  /*430c0*/  LDL.LU.64 R26, [R1+0x4710] ;  /* 0x00471000011a7983 */ /* 0x000ee20000300a00 */
[----:B------:R-:W3:Y:S02]  /*430d0*/  LDL.LU.64 R24, [R1+0x4708] ;  /* 0x0047080001187983 */ /* 0x000ee40000300a00 */
[----:B------:R-:W3:Y:S02]  /*430e0*/  LDL.LU.64 R22, [R1+0x4700] ;  /* 0x0047000001167983 */ /* 0x000ee40000300a00 */
[----:B------:R-:W3:Y:S11]  /*430f0*/  LDL.LU.64 R20, [R1+0x46f8] ;  /* 0x0046f80001147983 */ /* 0x000ef60000300a00 */
[----:B------:R-:W-:Y:S05]  /*43100*/  @!UPT UIADD3 URZ, URZ, URZ, URZ ;  /* 0x0000003f3f3ff290 */ /* 0x000fea000fffe03f */
[----:B------:R0:W-:Y:S02]  /*43110*/  STL.64 [R1+0x2d0], R16 ;  /* 0x0002d01001007387 */ /* 0x0001e40000100a00 */
[----:B0-----:R-:W-:Y:S02]  /*43120*/  IMAD.MOV.U32 R16, RZ, RZ, R7 ;  /* 0x000000ffff107224 */ /* 0x001fe400078e0007 */
[----:B------:R-:W-:Y:S01]  /*43130*/  IMAD.MOV.U32 R17, RZ, RZ, R6 ;  /* 0x000000ffff117224 */ /* 0x000fe200078e0006 */
[----:B------:R-:W-:Y:S01]  /*43140*/  STL.64 [R1+0x2d8], R18 ;  /* 0x0002d81201007387 */ /* 0x000fe20000100a00 */
[C---:B---3--:R-:W-:Y:S03]  /*43150*/  HMMA.16816.F32 R4, R20.reuse, R4, R24 ;  /* 0x000000041404723c */ /* 0x048fe60000001818 */
[----:B------:R-:W2:Y:S01]  /*43160*/  LDL.LU.64 R26, [R1+0x46f0] ;  /* 0x0046f000011a7983 */ /* 0x000ea20000300a00 */
[----:B------:R-:W2:Y:S11]  /*43170*/  LDL.LU.64 R24, [R1+0x46e8] ;  /* 0x0046e80001187983 */ /* 0x000eb60000300a00 */
[----:B------:R-:W-:Y:S08]  /*43180*/  @!UPT UIADD3 URZ, URZ, URZ, URZ ;  /* 0x0000003f3f3ff290 */ /* 0x000ff0000fffe03f */
[----:B------:R0:W-:Y:S01]  /*43190*/  STL.64 [R1+0x2f0], R4 ;  /* 0x0002f00401007387 */ /* 0x0001e20000100a00 */
[----:B------:R2:W-:Y:S03]  /*431a0*/  STL.64 [R1+0x2f8], R6 ;  /* 0x0002f80601007387 */ /* 0x0005e60000100a00 */
[----:B0-----:R-:W2:Y:S02]  /*431b0*/  LDL.LU.64 R4, [R1+0x46e0] ;  /* 0x0046e00001047983 */ /* 0x001ea40000300a00 */
[C---:B--2---:R-:W-:Y:S02]  /*431c0*/  HMMA.16816.F32 R4, R20.reuse, R4, R24 ;  /* 0x000000041404723c */ /* 0x044fe40000001818 */
[----:B------:R-:W2:Y:S01]  /*431d0*/  LDL.LU.64 R26, [R1+0x46d8] ;  /* 0x0046d800011a7983 */ /* 0x000ea20000300a00 */
[----:B------:R-:W2:Y:S11]  /*431e0*/  LDL.LU.64 R24, [R1+0x46d0] ;  /* 0x0046d00001187983 */ /* 0x000eb60000300a00 */
[----:B------:R-:W-:Y:S09]  /*431f0*/  @!UPT UIADD3 URZ, URZ, URZ, URZ ;  /* 0x0000003f3f3ff290 */ /* 0x000ff2000fffe03f */
[----:B------:R0:W-:Y:S01]  /*43200*/  STL.64 [R1+0x300], R4 ;  /* 0x0003000401007387 */ /* 0x0001e20000100a00 */
[----:B------:R2:W-:Y:S03]  /*43210*/  STL.64 [R1+0x308], R6 ;  /* 0x0003080601007387 */ /* 0x0005e60000100a00 */
[----:B0-----:R-:W2:Y:S02]  /*43220*/  LDL.LU.64 R4, [R1+0x46c8] ;  /* 0x0046c80001047983 */ /* 0x001ea40000300a00 */
[C---:B--2---:R-:W-:Y:S02]  /*43230*/  HMMA.16816.F32 R4, R20.reuse, R4, R24 ;  /* 0x000000041404723c */ /* 0x044fe40000001818 */
[----:B------:R-:W2:Y:S01]  /*43240*/  LDL.LU.64 R26, [R1+0x46c0] ;  /* 0x0046c000011a7983 */ /* 0x000ea20000300a00 */
[----:B------:R-:W3:Y:S11]  /*43250*/  LDL.LU.64 R24, [R1+0x46b8] ;  /* 0x0046b80001187983 */ /* 0x000ef60000300a00 */
[----:B------:R-:W-:Y:S09]  /*43260*/  @!UPT UIADD3 URZ, URZ, URZ, URZ ;  /* 0x0000003f3f3ff290 */ /* 0x000ff2000fffe03f */
        /* <DEDUP_REMOVED lines=11> */
[----:B0-----:R-:W2:Y:S02]  /*43320*/  LDL.LU.64 R24, [R1+0x5f0] ;  /* 0x0005f00001187983 */ /* 0x001ea40000300a00 */
[----:B------:R-:W2:Y:S01]  /*43330*/  LDL.LU.64 R26, [R1+0x5f8] ;  /* 0x0005f800011a7983 */ /* 0x000ea20000300a00 */
[----:B------:R-:W-:Y:S01]  /*43340*/  LDSM.16.MT88.4 R4, [R0+0x100] ;  /* 0x000100000004783b */ /* 0x000fe20000004200 */
[C---:B--2---:R-:W-:Y:S03]  /*43350*/  HMMA.16816.F32 R8, R20.reuse, R8, R24 ;  /* 0x000000081408723c */ /* 0x044fe60000001818 */
[----:B------:R-:W2:Y:S04]  /*43360*/  LDL.LU.64 R24, [R1] ;  /* 0x0000000001187983 */ /* 0x000ea80000300a00 */
[----:B--2---:R0:W-:Y:S11]  /*43370*/  STL.64 [R1+0x4698], R24 ;  /* 0x0046981801007387 */ /* 0x0041f60000100a00 */
[----:B------:R-:W-:Y:S05]  /*43380*/  @!UPT UIADD3 URZ, URZ, URZ, URZ ;  /* 0x0000003f3f3ff290 */ /* 0x000fea000fffe03f */
[----:B------:R-:W-:Y:S02]  /*43390*/  STL.64 [R1+0x3e0], R8 ;  /* 0x0003e00801007387 */ /* 0x000fe40000100a00 */
[----:B------:R-:W-:Y:S02]  /*433a0*/  STL.64 [R1+0x3e8], R10 ;  /* 0x0003e80a01007387 */ /* 0x000fe40000100a00 */
[----:B------:R-:W1:Y:S04]  /*433b0*/  LDSM.16.MT88.4 R8, [R0+0x180] ;  /* 0x000180000008783b */ /* 0x000e680000004200 */
[----:B0-----:R-:W2:Y:S04]  /*433c0*/  LDL.LU.64 R24, [R1+0x10] ;  /* 0x0000100001187983 */ /* 0x001ea80000300a00 */
[----:B--2---:R0:W-:Y:S04]  /*433d0*/  STL.64 [R1+0x46a0], R24 ;  /* 0x0046a01801007387 */ /* 0x0041e80000100a00 */
[----:B0-----:R-:W2:Y:S01]  /*433e0*/  LDL.LU.64 R24, [R1+0x70] ;  /* 0x0000700001187983 */ /* 0x001ea20000300a00 */
[----:B-1----:R-:W-:Y:S02]  /*433f0*/  STL.64 [R1+0x4658], R10 ;  /* 0x0046580a01007387 */ /* 0x002fe40000100a00 */
[----:B------:R0:W-:Y:S02]  /*43400*/  STL.64 [R1+0x4650], R8 ;  /* 0x0046500801007387 */ /* 0x0001e40000100a00 */
[----:B0-----:R-:W3:Y:S01]  /*43410*/  LDL.LU.64 R8, [R1+0x5e0] ;  /* 0x0005e00001087983 */ /* 0x001ee20000300a00 */
[----:B------:R-:W3:Y:S02]  /*43420*/  LDL.LU.64 R10, [R1+0x5e8] ;  /* 0x0005e800010a7983 */ /* 0x000ee40000300a00 */
[C---:B---3--:R-:W-:Y:S11]  /*43430*/  HMMA.16816.F32 R8, R20.reuse, R12, R8 ;  /* 0x0000000c1408723c */ /* 0x048ff60000001808 */
[----:B------:R-:W-:Y:S11]  /*43440*/  @!UPT UIADD3 URZ, URZ, URZ, URZ ;  /* 0x0000003f3f3ff290 */ /* 0x000ff6000fffe03f */
[----:B------:R-:W-:Y:S01]  /*43450*/  @!UPT UIADD3 URZ, URZ, URZ, URZ ;  /* 0x0000003f3f3ff290 */ /* 0x000fe2000fffe03f */
[----:B------:R-:W-:Y:S01]  /*43460*/  STL.64 [R1+0x410], R8 ;  /* 0x0004100801007387 */ /* 0x000fe20000100a00 */
[----:B------:R0:W-:Y:S02]  /*43470*/  STL.64 [R1+0x418], R10 ;  /* 0x0004180a01007387 */ /* 0x0001e40000100a00 */
[----:B0-----:R-:W-:Y:S02]  /*43480*/  IMAD.MOV.U32 R11, RZ, RZ, R12 ;  /* 0x000000ffff0b7224 */ /* 0x001fe400078e000c */
[----:B------:R-:W-:Y:S02]  /*43490*/  IMAD.MOV.U32 R10, RZ, RZ, R13 ;  /* 0x000000ffff0a7224 */ /* 0x000fe400078e000d */
[----:B------:R-:W0:Y:S04]  /*434a0*/  LDSM.16.MT88.4 R12, [R3+0x2000] ;  /* 0x00200000030c783b */ /* 0x000e280000004200 */
[----:B------:R1:W-:Y:S01]  /*434b0*/  STL.64 [R1+0x4670], R10 ;  /* 0x0046700a01007387 */ /* 0x0003e20000100a00 */
[----:B------:R-:W2:Y:S03]  /*434c0*/  LDL.LU.64 R8, [R1+0x600] ;  /* 0x0006000001087983 */ /* 0x000ea60000300a00 */
[----:B-1----:R-:W2:Y:S04]  /*434d0*/  LDL.LU.64 R10, [R1+0x608] ;  /* 0x00060800010a7983 */ /* 0x002ea80000300a00 */
[----:B0-----:R-:W-:Y:S01]  /*434e0*/  STL.64 [R1+0x45c0], R14 ;  /* 0x0045c00e01007387 */ /* 0x001fe20000100a00 */
[----:B------:R0:W-:Y:S03]  /*434f0*/  STL.64 [R1+0x45b8], R12 ;  /* 0x0045b80c01007387 */ /* 0x0001e60000100a00 */
[----:B0-----:R-:W3:Y:S01]  /*43500*/  LDL.LU.64 R12, [R1+0x610] ;  /* 0x00061000010c7983 */ /* 0x001ee20000300a00 */
[----:B------:R-:W3:Y:S02]  /*43510*/  LDL.LU.64 R14, [R1+0x618] ;  /* 0x00061800010e7983 */ /* 0x000ee40000300a00 */
[C---:B---3--:R-:W-:Y:S01]  /*43520*/  HMMA.16816.F32 R12, R20.reuse, R16, R12 ;  /* 0x00000010140c723c */ /* 0x048fe2000000180c */
[----:B------:R-:W0:Y:S04]  /*43530*/  LDSM.16.MT88.4 R16, [R3+0x2080] ;  /* 0x002080000310783b */ /* 0x000e280000004200 */
[----:B0-----:R-:W-:Y:S11]  /*43540*/  STL.64 [R1+0x4538], R18 ;  /* 0x0045381201007387 */ /* 0x001ff60000100a00 */
[----:B------:R-:W-:Y:S07]  /*43550*/  @!UPT UIADD3 URZ, URZ, URZ, URZ ;  /* 0x0000003f3f3ff290 */ /* 0x000fee000fffe03f */
[----:B------:R-:W-:Y:S02]  /*43560*/  STL.64 [R1+0x400], R12 ;  /* 0x0004000c01007387 */ /* 0x000fe40000100a00 */
[----:B------:R2:W-:Y:S02]  /*43570*/  STL.64 [R1+0x408], R14 ;  /* 0x0004080e01007387 */ /* 0x0005e40000100a00 */
[----:B--2---:R-:W-:Y:S01]  /*43580*/  HMMA.16816.F32 R12, R20, R24, R8 ;  /* 0x00000018140c723c */ /* 0x004fe20000001808 */
[----:B------:R-:W0:Y:S04]  /*43590*/  LDSM.16.MT88.4 R20, [R3+0x2100] ;  /* 0x002100000314783b */ /* 0x000e280000004200 */
[----:B------:R1:W-:Y:S02]  /*435a0*/  STL.64 [R1+0x4530], R16 ;  /* 0x0045301001007387 */ /* 0x0003e40000100a00 */
[----:B------:R-:W-:-:S02]  /*435b0*/  IMAD.MOV.U32 R9, RZ, RZ, R24 ;  /* 0x000000ffff097224 */ /* 0x000fc400078e0018 */
[----:B------:R-:W-:Y:S01]  /*435c0*/  IMAD.MOV.U32 R8, RZ, RZ, R25 ;  /* 0x000000ffff087224 */ /* 0x000fe200078e0019 */
[----:B-1----:R-:W2:Y:S01]  /*435d0*/  LDL.LU.64 R16, [R1+0x20] ;  /* 0x0000200001107983 */ /* 0x002ea20000300a00 */
[----:B------:R-:W3:Y:S11]  /*435e0*/  LDL.64 R18, [R1+0x28] ;  /* 0x0000280001127983 */ /* 0x000ef60000100a00 */
[----:B------:R-:W-:Y:S01]  /*435f0*/  @!UPT UIADD3 URZ, URZ, URZ, URZ ;  /* 0x0000003f3f3ff290 */ /* 0x000fe2000fffe03f */
[----:B------:R1:W-:Y:S01]  /*43600*/  STL.64 [R1+0x3d0], R12 ;  /* 0x0003d00c01007387 */ /* 0x0003e20000100a00 */
[----:B------:R4:W-:Y:S02]  /*43610*/  STL.64 [R1+0x3d8], R14 ;  /* 0x0003d80e01007387 */ /* 0x0009e40000100a00 */
[----:B------:R-:W2:Y:S02]  /*43620*/  LDL.LU.64 R24, [R1+0x690] ;  /* 0x0006900001187983 */ /* 0x000ea40000300a00 */
[----:B------:R-:W2:Y:S01]  /*43630*/  LDL.LU.64 R26, [R1+0x698] ;  /* 0x00069800011a7983 */ /* 0x000ea20000300a00 */
[----:B-1----:R-:W3:Y:S01]  /*43640*/  LDL.LU.64 R12, [R1+0x680] ;  /* 0x00068000010c7983 */ /* 0x002ee20000300a00 */
[----:B----4-:R-:W3:Y:S03]  /*43650*/  LDL.LU.64 R14, [R1+0x688] ;  /* 0x00068800010e7983 */ /* 0x010ee60000300a00 */
[----:B0-----:R0:W-:Y:S01]  /*43660*/  STL.64 [R1+0x44d8], R22 ;  /* 0x0044d81601007387 */ /* 0x0011e20000100a00 */
[----:B------:R1:W-:Y:S03]  /*43670*/  STL.64 [R1+0x44d0], R20 ;  /* 0x0044d01401007387 */ /* 0x0003e60000100a00 */
[----:B0-----:R-:W4:Y:S01]  /*43680*/  LDL R22, [R1+0x78] ;  /* 0x0000780001167983 */ /* 0x001f220000100800 */
[----:B-1----:R-:W-:-:S02]  /*43690*/  IMAD.MOV.U32 R20, RZ, RZ, R9 ;  /* 0x000000ffff147224 */ /* 0x002fc400078e0009 */
[----:B------:R-:W-:Y:S01]  /*436a0*/  IMAD.MOV.U32 R21, RZ, RZ, R8 ;  /* 0x000000ffff157224 */ /* 0x000fe200078e0008 */
[----:B------:R-:W4:Y:S01]  /*436b0*/  LDL R23, [R1+0x7c] ;  /* 0x00007c0001177983 */ /* 0x000f220000100800 */
[----:B------:R-:W3:Y:S02]  /*436c0*/  LDL.LU.64 R8, [R1+0x580] ;  /* 0x0005800001087983 */ /* 0x000ee40000300a00 */
[----:B------:R-:W3:Y:S01]  /*436d0*/  LDL.LU.64 R10, [R1+0x588] ;  /* 0x00058800010a7983 */ /* 0x000ee20000300a00 */
[C---:B--2---:R-:W-:Y:S01]  /*436e0*/  HMMA.16816.F32 R24, R4.reuse, R16, R24 ;  /* 0x000000100418723c */ /* 0x044fe20000001818 */
[----:B---3--:R-:W-:Y:S01]  /*436f0*/  STL.64 [R1+0x4690], R10 ;  /* 0x0046900a01007387 */ /* 0x008fe20000100a00 */
[----:B------:R0:W-:Y:S03]  /*43700*/  STL.64 [R1+0x4688], R8 ;  /* 0x0046880801007387 */ /* 0x0001e60000100a00 */
[----:B0-----:R-:W2:Y:S01]  /*43710*/  LDL.LU.64 R8, [R1+0x670] ;  /* 0x0006700001087983 */ /* 0x001ea20000300a00 */
[----:B------:R-:W2:Y:S02]  /*43720*/  LDL.LU.64 R10, [R1+0x678] ;  /* 0x00067800010a7983 */ /* 0x000ea40000300a00 */
[----:B----4-:R-:W-:Y:S02]  /*43730*/  STL.64 [R1+0x4668], R22 ;  /* 0x0046681601007387 */ /* 0x010fe40000100a00 */
[----:B------:R0:W-:Y:S02]  /*43740*/  STL.64 [R1+0x4660], R20 ;  /* 0x0046601401007387 */ /* 0x0001e40000100a00 */
[----:B0-----:R-:W3:Y:S01]  /*43750*/  LDL.LU.64 R20, [R1+0x660] ;  /* 0x0006600001147983 */ /* 0x001ee20000300a00 */
[----:B------:R-:W3:Y:S10]  /*43760*/  LDL.LU.64 R22, [R1+0x668] ;  /* 0x0006680001167983 */ /* 0x000ef40000300a00 */
[----:B------:R0:W-:Y:S02]  /*43770*/  STL.64 [R1+0x3c0], R24 ;  /* 0x0003c01801007387 */ /* 0x0001e40000100a00 */
[----:B------:R-:W-:Y:S01]  /*43780*/  STL.64 [R1+0x3c8], R26 ;  /* 0x0003c81a01007387 */ /* 0x000fe20000100a00 */
[----:B0-----:R-:W4:Y:S02]  /*43790*/  LDL.LU.64 R24, [R1+0x46a0] ;  /* 0x0046a00001187983 */ /* 0x001f240000300a00 */
[C---:B----4-:R-:W-:Y:S11]  /*437a0*/  HMMA.16816.F32 R12, R4.reuse, R24, R12 ;  /* 0x00000018040c723c */ /* 0x050ff6000000180c */
[----:B------:R-:W-:Y:S11]  /*437b0*/  @!UPT UIADD3 URZ, URZ, URZ, URZ ;  /* 0x0000003f3f3ff290 */ /* 0x000ff6000fffe03f */
[----:B------:R-:W-:Y:S01]  /*437c0*/  @!UPT UIADD3 URZ, URZ, URZ, URZ ;  /* 0x0000003f3f3ff290 */ /* 0x000fe2000fffe03f */
[----:B------:R0:W-:Y:S01]  /*437d0*/  STL.64 [R1+0x3b0], R12 ;  /* 0x0003b00c01007387 */ /* 0x0001e20000100a00 */
[----:B------:R1:W-:Y:S02]  /*437e0*/  STL.64 [R1+0x3b8], R14 ;  /* 0x0003b80e01007387 */ /* 0x0003e40000100a00 */
[----:B0-----:R-:W-:Y:S02]  /*437f0*/  IMAD.MOV.U32 R13, RZ, RZ, R24 ;  /* 0x000000ffff0d7224 */ /* 0x001fe400078e0018 */
[----:B------:R-:W-:Y:S02]  /*43800*/  IMAD.MOV.U32 R12, RZ, RZ, R25 ;  /* 0x000000ffff0c7224 */ /* 0x000fe400078e0019 */
[----:B------:R-:W2:Y:S02]  /*43810*/  LDL.LU.64 R24, [R1+0x4698] ;  /* 0x0046980001187983 */ /* 0x000ea40000300a00 */
[----:B--2---:R-:W-:Y:S01]  /*43820*/  HMMA.16816.F32 R8, R4, R24, R8 ;  /* 0x000000180408723c */ /* 0x004fe20000001808 */
[----:B-1----:R-:W-:-:S02]  /*43830*/  IMAD.MOV.U32 R15, RZ, RZ, R24 ;  /* 0x000000ffff0f7224 */ /* 0x002fc400078e0018 */
[----:B------:R-:W-:Y:S11]  /*43840*/  IMAD.MOV.U32 R14, RZ, RZ, R25 ;  /* 0x000000ffff0e7224 */ /* 0x000ff600078e0019 */
[----:B------:R-:W-:Y:S09]  /*43850*/  @!UPT UIADD3 URZ, URZ, URZ, URZ ;  /* 0x0000003f3f3ff290 */ /* 0x000ff2000fffe03f */
[----:B------:R-:W-:Y:S01]  /*43860*/  STL.64 [R1+0x3a0], R8 ;  /* 0x0003a00801007387 */ /* 0x000fe20000100a00 */
[----:B------:R0:W-:Y:S03]  /*43870*/  STL.64 [R1+0x3a8], R10 ;  /* 0x0003a80a01007387 */ /* 0x0001e60000100a00 */
[----:B0-----:R-:W2:Y:S01]  /*43880*/  LDL.LU.64 R10, [R1+0x4690] ;  /* 0x00469000010a7983 */ /* 0x001ea20000300a00 */
[----:B------:R-:W2:Y:S02]  /*43890*/  LDL.LU.64 R8, [R1+0x4688] ;  /* 0x0046880001087983 */ /* 0x000ea40000300a00 */
[----:B------:R-:W4:Y:S02]  /*438a0*/  LDL.LU.64 R26, [R1+0x4680] ;  /* 0x00468000011a7983 */ /* 0x000f240000300a00 */
[----:B------:R-:W3:Y:S02]  /*438b0*/  LDL.LU.64 R24, [R1+0x4678] ;  /* 0x0046780001187983 */ /* 0x000ee40000300a00 */
[----:B---3--:R-:W-:Y:S11]  /*438c0*/  HMMA.16816.F32 R20, R4, R24, R20 ;  /* 0x000000180414723c */ /* 0x008ff60000001814 */
[----:B------:R-:W-:Y:S11]  /*438d0*/  @!UPT UIADD3 URZ, URZ, URZ, URZ ;  /* 0x0000003f3f3ff290 */ /* 0x000ff6000fffe03f */
[----:B------:R-:W-:Y:S01]  /*438e0*/  @!UPT UIADD3 URZ, URZ, URZ, URZ ;  /* 0x0000003f3f3ff290 */ /* 0x000fe2000fffe03f */
[----:B------:R0:W-:Y:S01]  /*438f0*/  STL.64 [R1+0x390], R20 ;  /* 0x0003901401007387 */ /* 0x0001e20000100a00 */
[----:B------:R1:W-:Y:S03]  /*43900*/  STL.64 [R1+0x398], R22 ;  /* 0x0003981601007387 */ /* 0x0003e60000100a00 */
[----:B0-----:R-:W3:Y:S01]  /*43910*/  LDL.LU.64 R20, [R1+0x550] ;  /* 0x0005500001147983 */ /* 0x001ee20000300a00 */
[----:B-1----:R-:W3:Y:S02]  /*43920*/  LDL.LU.64 R22, [R1+0x558] ;  /* 0x0005580001167983 */ /* 0x002ee40000300a00 */
[----:B----4-:R-:W-:Y:S02]  /*43930*/  STL.64 [R1+0x4610], R26 ;  /* 0x0046101a01007387 */ /* 0x010fe40000100a00 */
[----:B------:R0:W-:Y:S02]  /*43940*/  STL.64 [R1+0x4608], R24 ;  /* 0x0046081801007387 */ /* 0x0001e40000100a00 */
[----:B0-----:R-:W-:-:S02]  /*43950*/  IMAD.MOV.U32 R24, RZ, RZ, R15 ;  /* 0x000000ffff187224 */ /* 0x001fc400078e000f */
[----:B------:R-:W-:-:S05]  /*43960*/  IMAD.MOV.U32 R25, RZ, RZ, R14 ;  /* 0x000000ffff197224 */ /* 0x000fca00078e000e */
[----:B------:R0:W-:Y:S04]  /*43970*/  STL.64 [R1+0x4628], R24 ;  /* 0x0046281801007387 */ /* 0x0001e80000100a00 */
[----:B0-----:R-:W2:Y:S02]  /*43980*/  LDL.LU.64 R24, [R1+0x30] ;  /* 0x0000300001187983 */ /* 0x001ea40000300a00 */
[----:B--2---:R-:W-:Y:S11]  /*43990*/  HMMA.16816.F32 R8, R4, R24, R8 ;  /* 0x000000180408723c */ /* 0x004ff60000001808 */
[----:B------:R-:W-:Y:S11]  /*439a0*/  @!UPT UIADD3 URZ, URZ, URZ, URZ ;  /* 0x0000003f3f3ff290 */ /* 0x000ff6000fffe03f */
[----:B------:R-:W-:Y:S01]  /*439b0*/  @!UPT UIADD3 URZ, URZ, URZ, URZ ;  /* 0x0000003f3f3ff290 */ /* 0x000fe2000fffe03f */
[----:B------:R0:W-:Y:S01]  /*439c0*/  STL.64 [R1+0x380], R8 ;  /* 0x0003800801007387 */ /* 0x0001e20000100a00 */
[----:B------:R1:W-:Y:S02]  /*439d0*/  STL.64 [R1+0x388], R10 ;  /* 0x0003880a01007387 */ /* 0x0003e40000100a00 */
[----:B0-----:R-:W-:Y:S02]  /*439e0*/  IMAD.MOV.U32 R9, RZ, RZ, R24 ;  /* 0x000000ffff097224 */ /* 0x001fe400078e0018 */
[----:B------:R-:W-:Y:S02]  /*439f0*/  IMAD.MOV.U32 R8, RZ, RZ, R25 ;  /* 0x000000ffff087224 */ /* 0x000fe400078e0019 */
[----:B------:R-:W-:Y:S02]  /*43a00*/  IMAD.MOV.U32 R24, RZ, RZ, R13 ;  /* 0x000000ffff187224 */ /* 0x000fe400078e000d */
[----:B------:R-:W-:Y:S01]  /*43a10*/  IMAD.MOV.U32 R25, RZ, RZ, R12 ;  /* 0x000000ffff197224 */ /* 0x000fe200078e000c */
[----:B-1----:R-:W2:Y:S04]  /*43a20*/  LDL.LU.64 R10, [R1+0x4670] ;  /* 0x00467000010a7983 */ /* 0x002ea80000300a00 */
[----:B------:R0:W-:Y:S04]  /*43a30*/  STL.64 [R1+0x4640], R24 ;  /* 0x0046401801007387 */ /* 0x0001e80000100a00 */
[----:B0-----:R-:W4:Y:S01]  /*43a40*/  LDL.LU.64 R24, [R1+0x60] ;  /* 0x0000600001187983 */ /* 0x001f220000300a00 */
[----:B------:R-:W2:Y:S02]  /*43a50*/  LDL.LU.64 R12, [R1+0x450] ;  /* 0x00045000010c7983 */ /* 0x000ea40000300a00 */
[----:B------:R-:W2:Y:S02]  /*43a60*/  LDL.LU.64 R14, [R1+0x458] ;  /* 0x00045800010e7983 */ /* 0x000ea40000300a00 */
[----:B--2---:R-:W-:Y:S01]  /*43a70*/  STL.64 [R1+0x45d0], R14 ;  /* 0x0045d00e01007387 */ /* 0x004fe20000100a00 */
[----:B------:R0:W-:Y:S02]  /*43a80*/  STL.64 [R1+0x45c8], R12 ;  /* 0x0045c80c01007387 */ /* 0x0001e40000100a00 */
[----:B0-----:R-:W-:-:S02]  /*43a90*/  IMAD.MOV.U32 R12, RZ, RZ, R11 ;  /* 0x000000ffff0c7224 */ /* 0x001fc400078e000b */
[----:B------:R-:W-:-:S07]  /*43aa0*/  IMAD.MOV.U32 R13, RZ, RZ, R10 ;  /* 0x000000ffff0d7224 */ /* 0x000fce00078e000a */
[----:B---3--:R-:W-:Y:S11]  /*43ab0*/  HMMA.16816.F32 R20, R4, R12, R20 ;  /* 0x0000000c0414723c */ /* 0x008ff60000001814 */
[----:B------:R-:W-:Y:S11]  /*43ac0*/  @!UPT UIADD3 URZ, URZ, URZ, URZ ;  /* 0x0000003f3f3ff290 */ /* 0x000ff6000fffe03f */
[----:B------:R-:W-:Y:S01]  /*43ad0*/  @!UPT UIADD3 URZ, URZ, URZ, URZ ;  /* 0x0000003f3f3ff290 */ /* 0x000fe2000fffe03f */
[----:B------:R-:W-:Y:S01]  /*43ae0*/  STL.64 [R1+0x370], R20 ;  /* 0x0003701401007387 */ /* 0x000fe20000100a00 */
[----:B------:R0:W-:Y:S03]  /*43af0*/  STL.64 [R1+0x378], R22 ;  /* 0x0003781601007387 */ /* 0x0001e60000100a00 */
[----:B0-----:R-:W2:Y:S01]  /*43b00*/  LDL.LU.64 R22, [R1+0x4668] ;  /* 0x0046680001167983 */ /* 0x001ea20000300a00 */
[----:B------:R-:W3:Y:S02]  /*43b10*/  LDL.LU.64 R20, [R1+0x4660] ;  /* 0x0046600001147983 */ /* 0x000ee40000300a00 */
[----:B------:R0:W-:Y:S02]  /*43b20*/  STL.64 [R1+0x45e8], R12 ;  /* 0x0045e80c01007387 */ /* 0x0001e40000100a00 */
[----:B0-----:R-:W-:Y:S02]  /*43b30*/  IMAD.MOV.U32 R12, RZ, RZ, R9 ;  /* 0x000000ffff0c7224 */ /* 0x001fe400078e0009 */
[----:B------:R-:W-:-:S02]  /*43b40*/  IMAD.MOV.U32 R13, RZ, RZ, R8 ;  /* 0x000000ffff0d7224 */ /* 0x000fc400078e0008 */
[----:B------:R-:W3:Y:S01]  /*43b50*/  LDL.LU.64 R8, [R1+0x500] ;  /* 0x0005000001087983 */ /* 0x000ee20000300a00 */
[----:B------:R-:W3:Y:S02]  /*43b60*/  LDL.LU.64 R10, [R1+0x508] ;  /* 0x00050800010a7983 */ /* 0x000ee40000300a00 */
[----:B------:R0:W-:Y:S02]  /*43b70*/  STL.64 [R1+0x4600], R12 ;  /* 0x0046000c01007387 */ /* 0x0001e40000100a00 */
[----:B0-----:R-:W2:Y:S01]  /*43b80*/  LDL.LU.64 R12, [R1+0x540] ;  /* 0x00054000010c7983 */ /* 0x001ea20000300a00 */
[----:B------:R-:W2:Y:S02]  /*43b90*/  LDL.LU.64 R14, [R1+0x548] ;  /* 0x00054800010e7983 */ /* 0x000ea40000300a00 */
[----:B----4-:R-:W-:Y:S02]  /*43ba0*/  IMAD.MOV.U32 R29, RZ, RZ, R24 ;  /* 0x000000ffff1d7224 */ /* 0x010fe400078e0018 */
[----:B------:R-:W-:Y:S01]  /*43bb0*/  IMAD.MOV.U32 R28, RZ, RZ, R25 ;  /* 0x000000ffff1c7224 */ /* 0x000fe200078e0019 */
[C---:B--2---:R-:W-:Y:S11]  /*43bc0*/  HMMA.16816.F32 R12, R4.reuse, R24, R12 ;  /* 0x00000018040c723c */ /* 0x044ff6000000180c */
[----:B------:R-:W-:Y:S11]  /*43bd0*/  @!UPT UIADD3 URZ, URZ, URZ, URZ ;  /* 0x0000003f3f3ff290 */ /* 0x000ff6000fffe03f */
[----:B------:R-:W-:Y:S01]  /*43be0*/  @!UPT UIADD3 URZ, URZ, URZ, URZ ;  /* 0x0000003f3f3ff290 */ /* 0x000fe2000fffe03f */
[----:B------:R0:W-:Y:S01]  /*43bf0*/  STL.64 [R1+0x360], R12 ;  /* 0x0003600c01007387 */ /* 0x0001e20000100a00 */
[----:B------:R1:W-:Y:S02]  /*43c00*/  STL.64 [R1+0x368], R14 ;  /* 0x0003680e01007387 */ /* 0x0003e40000100a00 */
[----:B------:R-:W2:Y:S02]  /*43c10*/  LDL.LU.64 R24, [R1+0x590] ;  /* 0x0005900001187983 */ /* 0x000ea40000300a00 */
[----:B------:R-:W2:Y:S01]  /*43c20*/  LDL.LU.64 R26, [R1+0x598] ;  /* 0x00059800011a7983 */ /* 0x000ea20000300a00 */
[----:B0-----:R-:W4:Y:S01]  /*43c30*/  LDL.LU.64 R12, [R1+0x4e0] ;  /* 0x0004e000010c7983 */ /* 0x001f220000300a00 */
[----:B-1----:R-:W2:Y:S01]  /*43c40*/  LDL.LU.64 R14, [R1+0x4e8] ;  /* 0x0004e800010e7983 */ /* 0x002ea20000300a00 */
[----:B---3--:R-:W-:Y:S02]  /*43c50*/  HMMA.16816.F32 R4, R4, R20, R8 ;  /* 0x000000140404723c */ /* 0x008fe40000001808 */
[----:B--2---:R-:W-:Y:S01]  /*43c60*/  STL.64 [R1+0x4620], R14 ;  /* 0x0046200e01007387 */ /* 0x004fe20000100a00 */
[----:B----4-:R0:W-:Y:S03]  /*43c70*/  STL.64 [R1+0x4618], R12 ;  /* 0x0046180c01007387 */ /* 0x0101e60000100a00 */
[----:B0-----:R-:W2:Y:S01]  /*43c80*/  LDL.LU.64 R12, [R1+0x4f0] ;  /* 0x0004f000010c7983 */ /* 0x001ea20000300a00 */
[----:B------:R-:W3:Y:S03]  /*43c90*/  LDL.LU.64 R14, [R1+0x4f8] ;  /* 0x0004f800010e7983 */ /* 0x000ee60000300a00 */
[----:B---3--:R-:W-:Y:S01]  /*43ca0*/  STL.64 [R1+0x4638], R14 ;  /* 0x0046380e01007387 */ /* 0x008fe20000100a00 */
[----:B--2---:R0:W-:Y:S03]  /*43cb0*/  STL.64 [R1+0x4630], R12 ;  /* 0x0046300c01007387 */ /* 0x0041e60000100a00 */
[----:B0-----:R-:W2:Y:S01]  /*43cc0*/  LDL.LU.64 R12, [R1+0x530] ;  /* 0x00053000010c7983 */ /* 0x001ea20000300a00 */
[----:B------:R-:W2:Y:S02]  /*43cd0*/  LDL.LU.64 R14, [R1+0x538] ;  /* 0x00053800010e7983 */ /* 0x000ea40000300a00 */
[----:B------:R-:W3:Y:S02]  /*43ce0*/  LDL.LU.64 R10, [R1+0x4658] ;  /* 0x00465800010a7983 */ /* 0x000ee40000300a00 */
[----:B------:R-:W3:Y:S04]  /*43cf0*/  LDL.LU.64 R8, [R1+0x4650] ;  /* 0x0046500001087983 */ /* 0x000ee80000300a00 */
[----:B------:R-:W-:Y:S01]  /*43d00*/  STL.64 [R1+0x340], R4 ;  /* 0x0003400401007387 */ /* 0x000fe20000100a00 */
[----:B------:R0:W-:Y:S02]  /*43d10*/  STL.64 [R1+0x348], R6 ;  /* 0x0003480601007387 */ /* 0x0001e40000100a00 */
[----:B0-----:R-:W-:-:S02]  /*43d20*/  IMAD.MOV.U32 R6, RZ, RZ, R29 ;  /* 0x000000ffff067224 */ /* 0x001fc400078e001d */
[----:B------:R-:W-:Y:S01]  /*43d30*/  IMAD.MOV.U32 R7, RZ, RZ, R28 ;  /* 0x000000ffff077224 */ /* 0x000fe200078e001c */
[----:B------:R-:W4:Y:S01]  /*43d40*/  LDL.LU R29, [R1+0x464c] ;  /* 0x00464c00011d7983 */ /* 0x000f220000300800 */
[----:B------:R-:W2:Y:S02]  /*43d50*/  LDL.LU R28, [R1+0x4648] ;  /* 0x00464800011c7983 */ /* 0x000ea40000300800 */
[----:B------:R-:W-:Y:S02]  /*43d60*/  STL.64 [R1+0x45e0], R22 ;  /* 0x0045e01601007387 */ /* 0x000fe40000100a00 */
[----:B------:R0:W-:Y:S02]  /*43d70*/  STL.64 [R1+0x45d8], R20 ;  /* 0x0045d81401007387 */ /* 0x0001e40000100a00 */
[----:B0-----:R-:W2:Y:S01]  /*43d80*/  LDL.LU.64 R20, [R1+0x440] ;  /* 0x0004400001147983 */ /* 0x001ea20000300a00 */
[----:B------:R-:W2:Y:S02]  /*43d90*/  LDL.LU.64 R22, [R1+0x448] ;  /* 0x0004480001167983 */ /* 0x000ea40000300a00 */
[----:B------:R-:W-:-:S02]  /*43da0*/  IMAD.MOV.U32 R4, RZ, RZ, R6 ;  /* 0x000000ffff047224 */ /* 0x000fc400078e0006 */
[----:B------:R-:W-:Y:S01]  /*43db0*/  IMAD.MOV.U32 R5, RZ, RZ, R7 ;  /* 0x000000ffff057224 */ /* 0x000fe200078e0007 */
[C---:B---3--:R-:W-:Y:S01]  /*43dc0*/  HMMA.16816.F32 R24, R8.reuse, R16, R24 ;  /* 0x000000100818723c */ /* 0x048fe20000001818 */
[----:B--2---:R-:W-:Y:S01]  /*43dd0*/  STL.64 [R1+0x45f8], R22 ;  /* 0x0045f81601007387 */ /* 0x004fe20000100a00 */
[----:B------:R0:W-:Y:S03]  /*43de0*/  STL.64 [R1+0x45f0], R20 ;  /* 0x0045f01401007387 */ /* 0x0001e60000100a00 */
[----:B0-----:R-:W2:Y:S01]  /*43df0*/  LDL.LU.64 R20, [R1+0x430] ;  /* 0x0004300001147983 */ /* 0x001ea20000300a00 */
[----:B------:R-:W2:Y:S02]  /*43e00*/  LDL.LU.64 R22, [R1+0x438] ;  /* 0x0004380001167983 */ /* 0x000ea40000300a00 */
[----:B------:R-:W3:Y:S02]  /*43e10*/  LDL R6, [R1+0x68] ;  /* 0x0000680001067983 */ /* 0x000ee40000100800 */
[----:B------:R-:W3:Y:S11]  /*43e20*/  LDL R7, [R1+0x6c] ;  /* 0x00006c0001077983 */ /* 0x000ef60000100800 */
[----:B------:R-:W-:Y:S02]  /*43e30*/  @!UPT UIADD3 URZ, URZ, URZ, URZ ;  /* 0x0000003f3f3ff290 */ /* 0x000fe4000fffe03f */
[----:B------:R0:W-:Y:S01]  /*43e40*/  STL.64 [R1+0x330], R24 ;  /* 0x0003301801007387 */ /* 0x0001e20000100a00 */
[----:B------:R1:W-:Y:S03]  /*43e50*/  STL.64 [R1+0x338], R26 ;  /* 0x0003381a01007387 */ /* 0x0003e60000100a00 */
[----:B0-----:R-:W1:Y:S02]  /*43e60*/  LDL.LU.64 R24, [R1+0x4640] ;  /* 0x0046400001187983 */ /* 0x001e640000300a00 */
[C---:B-1----:R-:W-:Y:S02]  /*43e70*/  HMMA.16816.F32 R24, R8.reuse, R24, R12 ;  /* 0x000000180818723c */ /* 0x042fe4000000180c */
        /* <DEDUP_REMOVED lines=8> */
[----:B------:R-:W2:Y:S11]  /*43f00*/  LDL.LU.64 R12, [R1+0x4618] ;  /* 0x00461800010c7983 */ /* 0x000eb60000300a00 */
[----:B------:R-:W-:Y:S09]  /*43f10*/  @!UPT UIADD3 URZ, URZ, URZ, URZ ;  /* 0x0000003f3f3ff290 */ /* 0x000ff2000fffe03f */
[----:B------:R-:W-:Y:S01]  /*43f20*/  STL.64 [R1+0x3f0], R24 ;  /* 0x0003f01801007387 */ /* 0x000fe20000100a00 */
[----:B------:R0:W-:Y:S03]  /*43f30*/  STL.64 [R1+0x3f8], R26 ;  /* 0x0003f81a01007387 */ /* 0x0001e60000100a00 */
[----:B0-----:R-:W2:Y:S01]  /*43f40*/  LDL.LU.64 R26, [R1+0x4610] ;  /* 0x00461000011a7983 */ /* 0x001ea20000300a00 */
[----:B------:R-:W2:Y:S02]  /*43f50*/  LDL.LU.64 R24, [R1+0x4608] ;  /* 0x0046080001187983 */ /* 0x000ea40000300a00 */
[C---:B--2---:R-:W-:Y:S11]  /*43f60*/  HMMA.16816.F32 R12, R8.reuse, R24, R12 ;  /* 0x00000018080c723c */ /* 0x044ff6000000180c */
[----:B------:R-:W-:Y:S11]  /*43f70*/  @!UPT UIADD3 URZ, URZ, URZ, URZ ;  /* 0x0000003f3f3ff290 */ /* 0x000ff6000fffe03f */
[----:B------:R-:W-:Y:S01]  /*43f80*/  @!UPT UIADD3 URZ, URZ, URZ, URZ ;  /* 0x0000003f3f3ff290 */ /* 0x000fe2000fffe03f */
[----:B------:R0:W-:Y:S01]  /*43f90*/  STL.64 [R1+0x420], R12 ;  /* 0x0004200c01007387 */ /* 0x0001e20000100a00 */
[----:B------:R-:W-:Y:S03]  /*43fa0*/  STL.64 [R1+0x428], R14 ;  /* 0x0004280e01007387 */ /* 0x000fe60000100a00 */
[----:B0-----:R-:W2:Y:S01]  /*43fb0*/  LDL.LU.64 R12, [R1+0x4600] ;  /* 0x00460000010c7983 */ /* 0x001ea20000300a00 */
[----:B------:R0:W-:Y:S02]  /*43fc0*/  STL.64 [R1+0x4580], R26 ;  /* 0x0045801a01007387 */ /* 0x0001e40000100a00 */
[----:B------:R-:W3:Y:S01]  /*43fd0*/  LDL.LU.64 R24, [R1+0x460] ;  /* 0x0004600001187983 */ /* 0x000ee20000300a00 */
[----:B0-----:R-:W3:Y:S01]  /*43fe0*/  LDL.LU.64 R26, [R1+0x468] ;  /* 0x00046800011a7983 */ /* 0x001ee20000300a00 */
[C---:B--2---:R-:W-:Y:S03]  /*43ff0*/  HMMA.16816.F32 R12, R8.reuse, R12, R20 ;  /* 0x0000000c080c723c */ /* 0x044fe60000001814 */
        /* <DEDUP_REMOVED lines=17> */
[----:B------:R-:W-:Y:S01]  /*44110*/  STL.64 [R1+0x450], R12 ;  /* 0x0004500c01007387 */ /* 0x000fe20000100a00 */
[----:B------:R0:W-:Y:S03]  /*44120*/  STL.64 [R1+0x458], R14 ;  /* 0x0004580e01007387 */ /* 0x0001e60000100a00 */
[----:B0-----:R-:W2:Y:S01]  /*44130*/  LDL.LU.64 R14, [R1+0x45c0] ;  /* 0x0045c000010e7983 */ /* 0x001ea20000300a00 */
[----:B------:R-:W2:Y:S02]  /*44140*/  LDL.LU.64 R12, [R1+0x45b8] ;  /* 0x0045b800010c7983 */ /* 0x000ea40000300a00 */
[----:B---3--:R0:W-:Y:S02]  /*44150*/  STL.64 [R1+0x45b0], R6 ;  /* 0x0045b00601007387 */ /* 0x0081e40000100a00 */
[----:B0-----:R-:W-:Y:S01]  /*44160*/  HMMA.16816.F32 R4, R8, R20, R24 ;  /* 0x000000140804723c */ /* 0x001fe20000001818 */
[----:B------:R0:W-:Y:S01]  /*44170*/  STL.64 [R1+0x4540], R22 ;  /* 0x0045401601007387 */ /* 0x0001e20000100a00 */
[----:B------:R-:W3:Y:S11]  /*44180*/  LDL.LU R20, [R1+0x160] ;  /* 0x0001600001147983 */ /* 0x000ef60000300800 */
[----:B------:R-:W-:Y:S10]  /*44190*/  @!UPT UIADD3 URZ, URZ, URZ, URZ ;  /* 0x0000003f3f3ff290 */ /* 0x000ff4000fffe03f */
[----:B------:R1:W-:Y:S01]  /*441a0*/  STL.64 [R1+0x460], R4 ;  /* 0x0004600401007387 */ /* 0x0003e20000100a00 */
[----:B------:R4:W-:Y:S02]  /*441b0*/  STL.64 [R1+0x468], R6 ;  /* 0x0004680601007387 */ /* 0x0009e40000100a00 */
[----:B------:R-:W3:Y:S02]  /*441c0*/  LDL.LU R21, [R1+0x164] ;  /* 0x0001640001157983 */ /* 0x000ee40000300800 */
[----:B0-----:R-:W2:Y:S01]  /*441d0*/  LDL.LU R22, [R1+0x168] ;  /* 0x0001680001167983 */ /* 0x001ea20000300800 */
[----:B------:R-:W2:Y:S04]  /*441e0*/  LDL.LU R23, [R1+0x16c] ;  /* 0x00016c0001177983 */ /* 0x000ea80000300800 */
[----:B-1----:R-:W2:Y:S01]  /*441f0*/  LDL.LU R4, [R1+0x1c0] ;  /* 0x0001c00001047983 */ /* 0x002ea20000300800 */
[----:B------:R-:W2:Y:S02]  /*44200*/  LDL.LU R5, [R1+0x1c4] ;  /* 0x0001c40001057983 */ /* 0x000ea40000300800 */
[----:B----4-:R-:W4:Y:S02]  /*44210*/  LDL.LU R6, [R1+0x1c8] ;  /* 0x0001c80001067983 */ /* 0x010f240000300800 */
[----:B------:R-:W4:Y:S01]  /*44220*/  LDL.LU R7, [R1+0x1cc] ;  /* 0x0001cc0001077983 */ /* 0x000f220000300800 */
[----:B------:R-:W2:Y:S04]  /*44230*/  LDL.64 R26, [R1+0x8] ;  /* 0x00000800011a7983 */ /* 0x000ea80000100a00 */
[----:B--2---:R0:W-:Y:S04]  /*44240*/  STL.64 [R1+0x4598], R26 ;  /* 0x0045981a01007387 */ /* 0x0041e80000100a00 */
[----:B0-----:R-:W2:Y:S04]  /*44250*/  LDL R26, [R1+0x18] ;  /* 0x00001800011a7983 */ /* 0x001ea80000100800 */
[----:B------:R-:W2:Y:S01]  /*44260*/  LDL R27, [R1+0x1c] ;  /* 0x00001c00011b7983 */ /* 0x000ea20000100800 */
[----:B------:R-:W-:Y:S02]  /*44270*/  STL.64 [R1+0x4550], R22 ;  /* 0x0045501601007387 */ /* 0x000fe40000100a00 */
[----:B---3--:R0:W-:Y:S02]  /*44280*/  STL.64 [R1+0x4548], R20 ;  /* 0x0045481401007387 */ /* 0x0081e40000100a00 */
[----:B0-----:R-:W3:Y:S01]  /*44290*/  LDL.LU R20, [R1+0x170] ;  /* 0x0001700001147983 */ /* 0x001ee20000300800 */
[----:B------:R-:W3:Y:S02]  /*442a0*/  LDL.LU R21, [R1+0x174] ;  /* 0x0001740001157983 */ /* 0x000ee40000300800 */
[----:B------:R-:W2:Y:S02]  /*442b0*/  LDL.LU R22, [R1+0x178] ;  /* 0x0001780001167983 */ /* 0x000ea40000300800 */
[----:B------:R-:W2:Y:S02]  /*442c0*/  LDL.LU R23, [R1+0x17c] ;  /* 0x00017c0001177983 */ /* 0x000ea40000300800 */
[----:B--2---:R0:W-:Y:S01]  /*442d0*/  STL.64 [R1+0x4560], R22 ;  /* 0x0045601601007387 */ /* 0x0041e20000100a00 */
[----:B---3--:R1:W-:Y:S03]  /*442e0*/  STL.64 [R1+0x4558], R20 ;  /* 0x0045581401007387 */ /* 0x0083e60000100a00 */
[----:B0-----:R-:W2:Y:S04]  /*442f0*/  LDL R22, [R1+0x38] ;  /* 0x0000380001167983 */ /* 0x001ea80000100800 */
[----:B------:R-:W2:Y:S04]  /*44300*/  LDL R23, [R1+0x3c] ;  /* 0x00003c0001177983 */ /* 0x000ea80000100800 */
[----:B--2---:R0:W-:Y:S01]  /*44310*/  STL.64 [R1+0x4578], R22 ;  /* 0x0045781601007387 */ /* 0x0041e20000100a00 */
[----:B-1----:R-:W2:Y:S02]  /*44320*/  LDL.LU R20, [R1+0x190] ;  /* 0x0001900001147983 */ /* 0x002ea40000300800 */
[----:B------:R-:W2:Y:S01]  /*44330*/  LDL.LU R21, [R1+0x194] ;  /* 0x0001940001157983 */ /* 0x000ea20000300800 */
[----:B0-----:R-:W3:Y:S01]  /*44340*/  LDL.LU R22, [R1+0x198] ;  /* 0x0001980001167983 */ /* 0x001ee20000300800 */
[----:B------:R-:W3:Y:S01]  /*44350*/  LDL.LU R23, [R1+0x19c] ;  /* 0x00019c0001177983 */ /* 0x000ee20000300800 */
[----:B----4-:R-:W-:Y:S02]  /*44360*/  HMMA.16816.F32 R4, R12, R18, R4 ;  /* 0x000000120c04723c */ /* 0x010fe40000001804 */
[----:B---3--:R-:W-:Y:S01]  /*44370*/  STL.64 [R1+0x4590], R22 ;  /* 0x0045901601007387 */ /* 0x008fe20000100a00 */
[----:B--2---:R0:W-:Y:S03]  /*44380*/  STL.64 [R1+0x4588], R20 ;  /* 0x0045881401007387 */ /* 0x0041e60000100a00 */
[----:B0-----:R-:W2:Y:S01]  /*44390*/  LDL.LU R20, [R1+0x1a0] ;  /* 0x0001a00001147983 */ /* 0x001ea20000300800 */
[----:B------:R-:W2:Y:S02]  /*443a0*/  LDL.LU R21, [R1+0x1a4] ;  /* 0x0001a40001157983 */ /* 0x000ea40000300800 */
[----:B------:R-:W3:Y:S02]  /*443b0*/  LDL.LU R22, [R1+0x1a8] ;  /* 0x0001a80001167983 */ /* 0x000ee40000300800 */
[----:B------:R-:W3:Y:S02]  /*443c0*/  LDL.LU R23, [R1+0x1ac] ;  /* 0x0001ac0001177983 */ /* 0x000ee40000300800 */
[----:B---3--:R-:W-:Y:S01]  /*443d0*/  STL.64 [R1+0x45a8], R22 ;  /* 0x0045a81601007387 */ /* 0x008fe20000100a00 */
[----:B--2---:R0:W-:Y:S03]  /*443e0*/  STL.64 [R1+0x45a0], R20 ;  /* 0x0045a01401007387 */ /* 0x0041e60000100a00 */
[----:B0-----:R-:W2:Y:S01]  /*443f0*/  LDL.LU R20, [R1+0x1b0] ;  /* 0x0001b00001147983 */ /* 0x001ea20000300800 */
[----:B------:R-:W2:Y:S02]  /*44400*/  LDL.LU R21, [R1+0x1b4] ;  /* 0x0001b40001157983 */ /* 0x000ea40000300800 */
[----:B------:R-:W2:Y:S02]  /*44410*/  LDL.LU R22, [R1+0x1b8] ;  /* 0x0001b80001167983 */ /* 0x000ea40000300800 */
[----:B------:R-:W2:Y:S01]  /*44420*/  LDL.LU R23, [R1+0x1bc] ;  /* 0x0001bc0001177983 */ /* 0x000ea20000300800 */
[----:B------:R-:W3:Y:S01]  /*44430*/  LDL.64 R10, [R1+0x48] ;  /* 0x00004800010a7983 */ /* 0x000ee20000100a00 */
[----:B------:R-:W-:Y:S02]  /*44440*/  STL.64 [R1+0x470], R4 ;  /* 0x0004700401007387 */ /* 0x000fe40000100a00 */
[----:B------:R0:W-:Y:S02]  /*44450*/  STL.64 [R1+0x478], R6 ;  /* 0x0004780601007387 */ /* 0x0001e40000100a00 */
[----:B0-----:R-:W4:Y:S01]  /*44460*/  LDL.LU.64 R6, [R1+0x45b0] ;  /* 0x0045b00001067983 */ /* 0x001f220000300a00 */
[----:B------:R-:W-:-:S02]  /*44470*/  IMAD.MOV.U32 R5, RZ, RZ, R18 ;  /* 0x000000ffff057224 */ /* 0x000fc400078e0012 */
[----:B------:R-:W-:Y:S02]  /*44480*/  IMAD.MOV.U32 R4, RZ, RZ, R19 ;  /* 0x000000ffff047224 */ /* 0x000fe400078e0013 */
[----:B------:R-:W-:Y:S01]  /*44490*/  IMAD.MOV.U32 R19, RZ, RZ, R28 ;  /* 0x000000ffff137224 */ /* 0x000fe200078e001c */
[----:B--2---:R-:W-:Y:S01]  /*444a0*/  HMMA.16816.F32 R24, R12, R26, R20 ;  /* 0x0000001a0c18723c */ /* 0x004fe20000001814 */
[----:B----4-:R-:W-:Y:S01]  /*444b0*/  STL.64 [R1+0x4570], R6 ;  /* 0x0045700601007387 */ /* 0x010fe20000100a00 */
[----:B------:R0:W-:Y:S03]  /*444c0*/  STL.64 [R1+0x4568], R4 ;  /* 0x0045680401007387 */ /* 0x0001e60000100a00 */
[----:B0-----:R-:W2:Y:S01]  /*444d0*/  LDL.LU R4, [R1+0x180] ;  /* 0x0001800001047983 */ /* 0x001ea20000300800 */
[----:B------:R-:W2:Y:S02]  /*444e0*/  LDL.LU R5, [R1+0x184] ;  /* 0x0001840001057983 */ /* 0x000ea40000300800 */
[----:B------:R-:W2:Y:S02]  /*444f0*/  LDL.LU R6, [R1+0x188] ;  /* 0x0001880001067983 */ /* 0x000ea40000300800 */
[----:B------:R-:W2:Y:S01]  /*44500*/  LDL.LU R7, [R1+0x18c] ;  /* 0x00018c0001077983 */ /* 0x000ea20000300800 */
[----:B------:R-:W4:Y:S01]  /*44510*/  LDL.LU R16, [R1+0x140] ;  /* 0x0001400001107983 */ /* 0x000f220000300800 */
[----:B------:R-:W4:Y:S02]  /*44520*/  LDL.LU R17, [R1+0x144] ;  /* 0x0001440001117983 */ /* 0x000f240000300800 */
[----:B------:R-:W4:Y:S02]  /*44530*/  LDL.LU R18, [R1+0x148] ;  /* 0x0001480001127983 */ /* 0x000f240000300800 */
[----:B------:R-:W2:Y:S01]  /*44540*/  LDL.LU.64 R22, [R1+0x45a8] ;  /* 0x0045a80001167983 */ /* 0x000ea20000300a00 */
[----:B------:R-:W2:Y:S06]  /*44550*/  LDL.LU.64 R20, [R1+0x45a0] ;  /* 0x0045a00001147983 */ /* 0x000eac0000300a00 */
[----:B------:R-:W-:Y:S02]  /*44560*/  STL.64 [R1+0x480], R24 ;  /* 0x0004801801007387 */ /* 0x000fe40000100a00 */
[----:B------:R0:W-:Y:S02]  /*44570*/  STL [R1+0x488], R26 ;  /* 0x0004881a01007387 */ /* 0x0001e40000100800 */
[----:B------:R-:W-:-:S02]  /*44580*/  IMAD.MOV.U32 R28, RZ, RZ, R27 ;  /* 0x000000ffff1c7224 */ /* 0x000fc400078e001b */
[----:B0-----:R-:W2:Y:S03]  /*44590*/  LDL.LU.64 R26, [R1+0x4598] ;  /* 0x00459800011a7983 */ /* 0x001ea60000300a00 */
[----:B------:R-:W-:Y:S01]  /*445a0*/  STL [R1+0x41f0], R28 ;  /* 0x0041f01c01007387 */ /* 0x000fe20000100800 */
        /* <DEDUP_REMOVED lines=8> */
[----:B------:R-:W2:Y:S02]  /*44630*/  LDL.LU.64 R26, [R1+0x4580] ;  /* 0x00458000011a7983 */ /* 0x000ea40000300a00 */
[C---:B--2---:R-:W-:Y:S11]  /*44640*/  HMMA.16816.F32 R20, R12.reuse, R26, R20 ;  /* 0x0000001a0c14723c */ /* 0x044ff60000001814 */
[----:B------:R-:W-:Y:S11]  /*44650*/  @!UPT UIADD3 URZ, URZ, URZ, URZ ;  /* 0x0000003f3f3ff290 */ /* 0x000ff6000fffe03f */
[----:B------:R-:W-:Y:S01]  /*44660*/  @!UPT UIADD3 URZ, URZ, URZ, URZ ;  /* 0x0000003f3f3ff290 */ /* 0x000fe2000fffe03f */
[----:B------:R-:W-:Y:S01]  /*44670*/  STL [R1+0x494], R21 ;  /* 0x0004941501007387 */ /* 0x000fe20000100800 */
[----:B------:R-:W-:Y:S02]  /*44680*/  IMAD.MOV.U32 R28, RZ, RZ, R22 ;  /* 0x000000ffff1c7224 */ /* 0x000fe400078e0016 */
[----:B------:R-:W-:Y:S02]  /*44690*/  IMAD.MOV.U32 R24, RZ, RZ, R23 ;  /* 0x000000ffff187224 */ /* 0x000fe400078e0017 */
[----:B------:R-:W2:Y:S01]  /*446a0*/  LDL.LU.64 R22, [R1+0x4578] ;  /* 0x0045780001167983 */ /* 0x000ea20000300a00 */
[----:B------:R-:W-:Y:S02]  /*446b0*/  IMAD.MOV.U32 R25, RZ, RZ, R20 ;  /* 0x000000ffff197224 */ /* 0x000fe400078e0014 */
[----:B------:R-:W-:Y:S03]  /*446c0*/  STL [R1+0x4444], R28 ;  /* 0x0044441c01007387 */ /* 0x000fe60000100800 */
[----:B------:R-:W-:Y:S01]  /*446d0*/  STL [R1+0x4440], R25 ;  /* 0x0044401901007387 */ /* 0x000fe20000100800 */
[----:B------:R0:W-:Y:S02]  /*446e0*/  STL.64 [R1+0x4518], R26 ;  /* 0x0045181a01007387 */ /* 0x0001e40000100a00 */
[----:B------:R1:W-:Y:S01]  /*446f0*/  STL [R1+0x4510], R24 ;  /* 0x0045101801007387 */ /* 0x0003e20000100800 */
[----:B0-----:R-:W3:Y:S01]  /*44700*/  LDL.64 R26, [R1+0x18] ;  /* 0x00001800011a7983 */ /* 0x001ee20000100a00 */
[C---:B--2---:R-:W-:Y:S03]  /*44710*/  HMMA.16816.F32 R20, R12.reuse, R22, R4 ;  /* 0x000000160c14723c */ /* 0x044fe60000001804 */
[----:B---3--:R0:W-:Y:S01]  /*44720*/  STL.64 [R1+0x4528], R26 ;  /* 0x0045281a01007387 */ /* 0x0081e20000100a00 */
[----:B-1----:R-:W2:Y:S02]  /*44730*/  LDL.LU R24, [R1+0x130] ;  /* 0x0001300001187983 */ /* 0x002ea40000300800 */
[----:B------:R-:W2:Y:S01]  /*44740*/  LDL.LU R25, [R1+0x134] ;  /* 0x0001340001197983 */ /* 0x000ea20000300800 */
[----:B0-----:R-:W2:Y:S01]  /*44750*/  LDL.LU R26, [R1+0x138] ;  /* 0x00013800011a7983 */ /* 0x001ea20000300800 */
[----:B------:R-:W2:Y:S02]  /*44760*/  LDL.LU R27, [R1+0x13c] ;  /* 0x00013c00011b7983 */ /* 0x000ea40000300800 */
[----:B------:R-:W3:Y:S02]  /*44770*/  LDL.LU.64 R6, [R1+0x4570] ;  /* 0x0045700001067983 */ /* 0x000ee40000300a00 */
[----:B------:R-:W2:Y:S11]  /*44780*/  LDL.LU.64 R4, [R1+0x4568] ;  /* 0x0045680001047983 */ /* 0x000eb60000300a00 */
        /* <DEDUP_REMOVED lines=9> */
[----:B0-----:R-:W3:Y:S01]  /*44820*/  LDL.LU.64 R22, [R1+0x4550] ;  /* 0x0045500001167983 */ /* 0x001ee20000300a00 */
[----:B------:R-:W3:Y:S02]  /*44830*/  LDL.LU.64 R20, [R1+0x4548] ;  /* 0x0045480001147983 */ /* 0x000ee40000300a00 */
[----:B------:R-:W-:Y:S01]  /*44840*/  STL.64 [R1+0x4500], R10 ;  /* 0x0045000a01007387 */ /* 0x000fe20000100a00 */
[C---:B---3--:R-:W-:Y:S11]  /*44850*/  HMMA.16816.F32 R20, R12.reuse, R6, R20 ;  /* 0x000000060c14723c */ /* 0x048ff60000001814 */
[----:B------:R-:W-:Y:S11]  /*44860*/  @!UPT UIADD3 URZ, URZ, URZ, URZ ;  /* 0x0000003f3f3ff290 */ /* 0x000ff6000fffe03f */
[----:B------:R-:W-:Y:S01]  /*44870*/  @!UPT UIADD3 URZ, URZ, URZ, URZ ;  /* 0x0000003f3f3ff290 */ /* 0x000fe2000fffe03f */
[----:B------:R-:W-:Y:S01]  /*44880*/  STL.64 [R1+0x600], R20 ;  /* 0x0006001401007387 */ /* 0x000fe20000100a00 */
[----:B------:R0:W-:Y:S03]  /*44890*/  STL.64 [R1+0x608], R22 ;  /* 0x0006081601007387 */ /* 0x0001e60000100a00 */
[----:B0-----:R-:W4:Y:S01]  /*448a0*/  LDL.LU.64 R22, [R1+0x4540] ;  /* 0x0045400001167983 */ /* 0x001f220000300a00 */
[----:B------:R-:W-:Y:S02]  /*448b0*/  IMAD.MOV.U32 R11, RZ, RZ, R4 ;  /* 0x000000ffff0b7224 */ /* 0x000fe400078e0004 */
[----:B------:R0:W-:Y:S02]  /*448c0*/  STL.64 [R1+0x4520], R6 ;  /* 0x0045200601007387 */ /* 0x0001e40000100a00 */
[----:B------:R-:W-:Y:S01]  /*448d0*/  IMAD.MOV.U32 R10, RZ, RZ, R5 ;  /* 0x000000ffff0a7224 */ /* 0x000fe200078e0005 */
[----:B------:R-:W2:Y:S01]  /*448e0*/  LDL.LU R4, [R1+0x120] ;  /* 0x0001200001047983 */ /* 0x000ea20000300800 */
[----:B------:R-:W2:Y:S03]  /*448f0*/  LDL.LU R5, [R1+0x124] ;  /* 0x0001240001057983 */ /* 0x000ea60000300800 */
[----:B0-----:R-:W2:Y:S01]  /*44900*/  LDL.LU R6, [R1+0x128] ;  /* 0x0001280001067983 */ /* 0x001ea20000300800 */
[----:B------:R-:W2:Y:S01]  /*44910*/  LDL.LU R7, [R1+0x12c] ;  /* 0x00012c0001077983 */ /* 0x000ea20000300800 */
[----:B----4-:R-:W-:Y:S02]  /*44920*/  HMMA.16816.F32 R12, R12, R22, R16 ;  /* 0x000000160c0c723c */ /* 0x010fe40000001810 */
[----:B------:R-:W3:Y:S01]  /*44930*/  LDL.LU.64 R18, [R1+0x4538] ;  /* 0x0045380001127983 */ /* 0x000ee20000300a00 */
[----:B------:R-:W3:Y:S02]  /*44940*/  LDL.LU.64 R16, [R1+0x4530] ;  /* 0x0045300001107983 */ /* 0x000ee40000300a00 */
[----:B------:R-:W-:Y:S11]  /*44950*/  STL.64 [R1+0x44e8], R22 ;  /* 0x0044e81601007387 */ /* 0x000ff60000100a00 */
[----:B------:R-:W-:Y:S07]  /*44960*/  @!UPT UIADD3 URZ, URZ, URZ, URZ ;  /* 0x0000003f3f3ff290 */ /* 0x000fee000fffe03f */
[----:B------:R-:W-:Y:S01]  /*44970*/  STL.64 [R1+0x5f0], R12 ;  /* 0x0005f00c01007387 */ /* 0x000fe20000100a00 */
[----:B------:R0:W-:Y:S03]  /*44980*/  STL.64 [R1+0x5f8], R14 ;  /* 0x0005f80e01007387 */ /* 0x0001e60000100a00 */
[----:B0-----:R-:W4:Y:S01]  /*44990*/  LDL.64 R14, [R1+0x38] ;  /* 0x00003800010e7983 */ /* 0x001f220000100a00 */
[----:B------:R-:W-:Y:S02]  /*449a0*/  IMAD.MOV.U32 R22, RZ, RZ, R9 ;  /* 0x000000ffff167224 */ /* 0x000fe400078e0009 */
[----:B------:R-:W-:Y:S02]  /*449b0*/  IMAD.MOV.U32 R23, RZ, RZ, R8 ;  /* 0x000000ffff177224 */ /* 0x000fe400078e0008 */
[C---:B---3--:R-:W-:Y:S01]  /*449c0*/  HMMA.16816.F32 R8, R16.reuse, R10, R24 ;  /* 0x0000000a1008723c */ /* 0x048fe20000001818 */
[----:B----4-:R0:W-:Y:S01]  /*449d0*/  STL.64 [R1+0x4508], R14 ;  /* 0x0045080e01007387 */ /* 0x0101e20000100a00 */
[----:B------:R-:W3:Y:S02]  /*449e0*/  LDL.LU R12, [R1+0x100] ;  /* 0x00010000010c7983 */ /* 0x000ee40000300800 */
[----:B------:R-:W3:Y:S01]  /*449f0*/  LDL.LU R13, [R1+0x104] ;  /* 0x00010400010d7983 */ /* 0x000ee20000300800 */
[----:B0-----:R-:W3:Y:S01]  /*44a00*/  LDL.LU R14, [R1+0x108] ;  /* 0x00010800010e7983 */ /* 0x001ee20000300800 */
[----:B------:R-:W3:Y:S02]  /*44a10*/  LDL.LU R15, [R1+0x10c] ;  /* 0x00010c00010f7983 */ /* 0x000ee40000300800 */
[----:B------:R-:W2:Y:S11]  /*44a20*/  LDL.LU.64 R26, [R1+0x4528] ;  /* 0x00452800011a7983 */ /* 0x000eb60000300a00 */
[----:B------:R-:W-:Y:S04]  /*44a30*/  @!UPT UIADD3 URZ, URZ, URZ, URZ ;  /* 0x0000003f3f3ff290 */ /* 0x000fe8000fffe03f */
[----:B------:R0:W-:Y:S01]  /*44a40*/  STL.64 [R1+0x6e0], R8 ;  /* 0x0006e00801007387 */ /* 0x0001e20000100a00 */
[----:B------:R1:W-:Y:S04]  /*44a50*/  STL.64 [R1+0x6e8], R10 ;  /* 0x0006e80a01007387 */ /* 0x0003e80000100a00 */
[----:B0-----:R-:W4:Y:S01]  /*44a60*/  LDL.LU R8, [R1+0xf0] ;  /* 0x0000f00001087983 */ /* 0x001f220000300800 */
[----:B------:R-:W4:Y:S02]  /*44a70*/  LDL.LU R9, [R1+0xf4] ;  /* 0x0000f40001097983 */ /* 0x000f240000300800 */
[----:B-1----:R-:W4:Y:S02]  /*44a80*/  LDL.LU R10, [R1+0xf8] ;  /* 0x0000f800010a7983 */ /* 0x002f240000300800 */
[----:B------:R-:W4:Y:S01]  /*44a90*/  LDL.LU R11, [R1+0xfc] ;  /* 0x0000fc00010b7983 */ /* 0x000f220000300800 */
[C---:B--2---:R-:W-:Y:S11]  /*44aa0*/  HMMA.16816.F32 R4, R16.reuse, R26, R4 ;  /* 0x0000001a1004723c */ /* 0x044ff60000001804 */
[----:B------:R-:W-:Y:S11]  /*44ab0*/  @!UPT UIADD3 URZ, URZ, URZ, URZ ;  /* 0x0000003f3f3ff290 */ /* 0x000ff6000fffe03f */
[----:B------:R-:W-:Y:S01]  /*44ac0*/  @!UPT UIADD3 URZ, URZ, URZ, URZ ;  /* 0x0000003f3f3ff290 */ /* 0x000fe2000fffe03f */
[----:B------:R-:W-:Y:S01]  /*44ad0*/  STL.64 [R1+0x6d0], R4 ;  /* 0x0006d00401007387 */ /* 0x000fe20000100a00 */
[----:B------:R0:W-:Y:S03]  /*44ae0*/  STL.64 [R1+0x6d8], R6 ;  /* 0x0006d80601007387 */ /* 0x0001e60000100a00 */
[----:B0-----:R-:W2:Y:S01]  /*44af0*/  LDL.LU.64 R6, [R1+0x4520] ;  /* 0x0045200001067983 */ /* 0x001ea20000300a00 */
[----:B------:R-:W-:Y:S02]  /*44b00*/  IMAD.MOV.U32 R5, RZ, RZ, R26 ;  /* 0x000000ffff057224 */ /* 0x000fe400078e001a */
[----:B------:R-:W-:Y:S02]  /*44b10*/  IMAD.MOV.U32 R4, RZ, RZ, R27 ;  /* 0x000000ffff047224 */ /* 0x000fe400078e001b */
[----:B------:R-:W3:Y:S01]  /*44b20*/  LDL.LU.64 R26, [R1+0x4518] ;  /* 0x00451800011a7983 */ /* 0x000ee20000300a00 */
[----:B------:R-:W3:Y:S03]  /*44b30*/  LDL.LU R24, [R1+0x4510] ;  /* 0x0045100001187983 */ /* 0x000ee60000300800 */
[----:B--2---:R-:W-:Y:S01]  /*44b40*/  STL.64 [R1+0x44f8], R6 ;  /* 0x0044f80601007387 */ /* 0x004fe20000100a00 */
[----:B------:R0:W-:Y:S03]  /*44b50*/  STL.64 [R1+0x44f0], R4 ;  /* 0x0044f00401007387 */ /* 0x0001e60000100a00 */
[----:B0-----:R-:W2:Y:S01]  /*44b60*/  LDL.LU R4, [R1+0x110] ;  /* 0x0001100001047983 */ /* 0x001ea20000300800 */
[----:B------:R-:W2:Y:S02]  /*44b70*/  LDL.LU R5, [R1+0x114] ;  /* 0x0001140001057983 */ /* 0x000ea40000300800 */
[----:B------:R-:W2:Y:S02]  /*44b80*/  LDL.LU R6, [R1+0x118] ;  /* 0x0001180001067983 */ /* 0x000ea40000300800 */
[----:B------:R-:W2:Y:S01]  /*44b90*/  LDL.LU R7, [R1+0x11c] ;  /* 0x00011c0001077983 */ /* 0x000ea20000300800 */
[C---:B---3--:R-:W-:Y:S08]  /*44ba0*/  HMMA.16816.F32 R12, R16.reuse, R26, R12 ;  /* 0x0000001a100c723c */ /* 0x048ff0000000180c */
[C---:B--2---:R-:W-:Y:S01]  /*44bb0*/  HMMA.16816.F32 R20, R16.reuse, R22, R4 ;  /* 0x000000161014723c */ /* 0x044fe20000001804 */
[----:B------:R-:W2:Y:S11]  /*44bc0*/  LDL.LU R4, [R1+0xe0] ;  /* 0x0000e00001047983 */ /* 0x000eb60000300800 */
[----:B------:R-:W-:Y:S11]  /*44bd0*/  @!UPT UIADD3 URZ, URZ, URZ, URZ ;  /* 0x0000003f3f3ff290 */ /* 0x000ff6000fffe03f */
[----:B------:R0:W-:Y:S01]  /*44be0*/  STL.64 [R1+0x6c0], R20 ;  /* 0x0006c01401007387 */ /* 0x0001e20000100a00 */
[----:B------:R1:W-:Y:S02]  /*44bf0*/  STL.64 [R1+0x6c8], R22 ;  /* 0x0006c81601007387 */ /* 0x0003e40000100a00 */
[----:B------:R-:W2:Y:S02]  /*44c00*/  LDL.LU R5, [R1+0xe4] ;  /* 0x0000e40001057983 */ /* 0x000ea40000300800 */
[----:B------:R-:W2:Y:S01]  /*44c10*/  LDL.LU R6, [R1+0xe8] ;  /* 0x0000e80001067983 */ /* 0x000ea20000300800 */
[----:B------:R-:W2:Y:S04]  /*44c20*/  LDL.LU R7, [R1+0xec] ;  /* 0x0000ec0001077983 */ /* 0x000ea80000300800 */
[----:B0-----:R-:W3:Y:S01]  /*44c30*/  LDL.LU R20, [R1+0xd0] ;  /* 0x0000d00001147983 */ /* 0x001ee20000300800 */
[----:B------:R-:W3:Y:S02]  /*44c40*/  LDL.LU R21, [R1+0xd4] ;  /* 0x0000d40001157983 */ /* 0x000ee40000300800 */
[----:B-1----:R-:W3:Y:S02]  /*44c50*/  LDL.LU R22, [R1+0xd8] ;  /* 0x0000d80001167983 */ /* 0x002ee40000300800 */
[----:B------:R-:W3:Y:S01]  /*44c60*/  LDL.LU R23, [R1+0xdc] ;  /* 0x0000dc0001177983 */ /* 0x000ee20000300800 */
[----:B------:R-:W-:Y:S01]  /*44c70*/  STL.64 [R1+0x6b0], R12 ;  /* 0x0006b00c01007387 */ /* 0x000fe20000100a00 */
[----:B------:R0:W-:Y:S03]  /*44c80*/  STL.64 [R1+0x6b8], R14 ;  /* 0x0006b80e01007387 */ /* 0x0001e60000100a00 */
[----:B0-----:R-:W4:Y:S01]  /*44c90*/  LDL.LU.64 R14, [R1+0x4508] ;  /* 0x00450800010e7983 */ /* 0x001f220000300a00 */
[----:B------:R0:W-:Y:S02]  /*44ca0*/  STL.64 [R1+0x4498], R26 ;  /* 0x0044981a01007387 */ /* 0x0001e40000100a00 */
[----:B------:R1:W-:Y:S01]  /*44cb0*/  STL [R1+0x4490], R24 ;  /* 0x0044901801007387 */ /* 0x0003e20000100800 */
[----:B0-----:R-:W2:Y:S04]  /*44cc0*/  LDL.64 R26, [R1+0x8] ;  /* 0x00000800011a7983 */ /* 0x001ea80000100a00 */
[----:B--2---:R0:W-:Y:S01]  /*44cd0*/  STL.64 [R1+0x44a8], R26 ;  /* 0x0044a81a01007387 */ /* 0x0041e20000100a00 */
[----:B-1----:R-:W2:Y:S02]  /*44ce0*/  LDL.LU R24, [R1+0x90] ;  /* 0x0000900001187983 */ /* 0x002ea40000300800 */
[----:B------:R-:W2:Y:S01]  /*44cf0*/  LDL.LU R25, [R1+0x94] ;  /* 0x0000940001197983 */ /* 0x000ea20000300800 */
[----:B0-----:R-:W2:Y:S01]  /*44d00*/  LDL.LU R26, [R1+0x98] ;  /* 0x00009800011a7983 */ /* 0x001ea20000300800 */
[----:B------:R-:W2:Y:S01]  /*44d10*/  LDL.LU R27, [R1+0x9c] ;  /* 0x00009c00011b7983 */ /* 0x000ea20000300800 */
[C---:B----4-:R-:W-:Y:S02]  /*44d20*/  HMMA.16816.F32 R8, R16.reuse, R14, R8 ;  /* 0x0000000e1008723c */ /* 0x050fe40000001808 */
[----:B--2---:R0:W-:Y:S01]  /*44d30*/  STL.64 [R1+0x44b8], R26 ;  /* 0x0044b81a01007387 */ /* 0x0041e20000100a00 */
[----:B------:R1:W-:Y:S03]  /*44d40*/  STL.64 [R1+0x44b0], R24 ;  /* 0x0044b01801007387 */ /* 0x0003e60000100a00 */
[----:B0-----:R-:W2:Y:S04]  /*44d50*/  LDL.64 R26, [R1+0x28] ;  /* 0x00002800011a7983 */ /* 0x001ea80000100a00 */
[----:B--2---:R0:W-:Y:S01]  /*44d60*/  STL.64 [R1+0x44e0], R26 ;  /* 0x0044e01a01007387 */ /* 0x0041e20000100a00 */
[----:B-1----:R-:W2:Y:S02]  /*44d70*/  LDL.LU R24, [R1+0xb0] ;  /* 0x0000b00001187983 */ /* 0x002ea40000300800 */
[----:B------:R-:W2:Y:S01]  /*44d80*/  LDL.LU R25, [R1+0xb4] ;  /* 0x0000b40001197983 */ /* 0x000ea20000300800 */
[----:B0-----:R-:W2:Y:S01]  /*44d90*/  LDL.LU R26, [R1+0xb8] ;  /* 0x0000b800011a7983 */ /* 0x001ea20000300800 */
[----:B------:R-:W2:Y:S08]  /*44da0*/  LDL.LU R27, [R1+0xbc] ;  /* 0x0000bc00011b7983 */ /* 0x000eb00000300800 */
[----:B------:R-:W-:Y:S02]  /*44db0*/  STL.64 [R1+0x6a0], R8 ;  /* 0x0006a00801007387 */ /* 0x000fe40000100a00 */
[----:B------:R0:W-:Y:S02]  /*44dc0*/  STL.64 [R1+0x6a8], R10 ;  /* 0x0006a80a01007387 */ /* 0x0001e40000100a00 */
[----:B0-----:R-:W4:Y:S01]  /*44dd0*/  LDL.LU.64 R10, [R1+0x4500] ;  /* 0x00450000010a7983 */ /* 0x001f220000300a00 */
[----:B------:R0:W-:Y:S02]  /*44de0*/  STL.64 [R1+0x44a0], R14 ;  /* 0x0044a00e01007387 */ /* 0x0001e40000100a00 */
[----:B------:R-:W2:Y:S02]  /*44df0*/  LDL.LU R12, [R1+0x80] ;  /* 0x00008000010c7983 */ /* 0x000ea40000300800 */
[----:B------:R-:W2:Y:S01]  /*44e00*/  LDL.LU R13, [R1+0x84] ;  /* 0x00008400010d7983 */ /* 0x000ea20000300800 */
[----:B0-----:R-:W2:Y:S01]  /*44e10*/  LDL.LU R14, [R1+0x88] ;  /* 0x00008800010e7983 */ /* 0x001ea20000300800 */
[----:B------:R-:W2:Y:S01]  /*44e20*/  LDL.LU R15, [R1+0x8c] ;  /* 0x00008c00010f7983 */ /* 0x000ea20000300800 */
[C---:B----4-:R-:W-:Y:S02]  /*44e30*/  HMMA.16816.F32 R4, R16.reuse, R10, R4 ;  /* 0x0000000a1004723c */ /* 0x050fe40000001804 */
[----:B--2---:R-:W-:Y:S01]  /*44e40*/  STL.64 [R1+0x44c8], R14 ;  /* 0x0044c80e01007387 */ /* 0x004fe20000100a00 */
[----:B------:R0:W-:Y:S03]  /*44e50*/  STL.64 [R1+0x44c0], R12 ;  /* 0x0044c00c01007387 */ /* 0x0001e60000100a00 */
[----:B0-----:R-:W2:Y:S01]  /*44e60*/  LDL.LU R12, [R1+0xa0] ;  /* 0x0000a000010c7983 */ /* 0x001ea20000300800 */
[----:B------:R-:W2:Y:S02]  /*44e70*/  LDL.LU R13, [R1+0xa4] ;  /* 0x0000a400010d7983 */ /* 0x000ea40000300800 */
[----:B------:R-:W2:Y:S02]  /*44e80*/  LDL.LU R14, [R1+0xa8] ;  /* 0x0000a800010e7983 */ /* 0x000ea40000300800 */
[----:B------:R-:W2:Y:S11]  /*44e90*/  LDL.LU R15, [R1+0xac] ;  /* 0x0000ac00010f7983 */ /* 0x000eb60000300800 */
[----:B------:R-:W-:Y:S01]  /*44ea0*/  @!UPT UIADD3 URZ, URZ, URZ, URZ ;  /* 0x0000003f3f3ff290 */ /* 0x000fe2000fffe03f */
[----:B------:R-:W-:Y:S01]  /*44eb0*/  STL.64 [R1+0x690], R4 ;  /* 0x0006900401007387 */ /* 0x000fe20000100a00 */
[----:B------:R0:W-:Y:S03]  /*44ec0*/  STL.64 [R1+0x698], R6 ;  /* 0x0006980601007387 */ /* 0x0001e60000100a00 */
[----:B0-----:R-:W3:Y:S01]  /*44ed0*/  LDL.LU.64 R6, [R1+0x44f8] ;  /* 0x0044f80001067983 */ /* 0x001ee20000300a00 */
[----:B------:R-:W4:Y:S01]  /*44ee0*/  LDL.LU.64 R4, [R1+0x44f0] ;  /* 0x0044f00001047983 */ /* 0x000f220000300a00 */
[C---:B---3--:R-:W-:Y:S11]  /*44ef0*/  HMMA.16816.F32 R20, R16.reuse, R6, R20 ;  /* 0x000000061014723c */ /* 0x048ff60000001814 */
[----:B------:R-:W-:Y:S11]  /*44f00*/  @!UPT UIADD3 URZ, URZ, URZ, URZ ;  /* 0x0000003f3f3ff290 */ /* 0x000ff6000fffe03f */
[----:B------:R-:W-:Y:S01]  /*44f10*/  @!UPT UIADD3 URZ, URZ, URZ, URZ ;  /* 0x0000003f3f3ff290 */ /* 0x000fe2000fffe03f */
[----:B------:R-:W-:Y:S01]  /*44f20*/  STL.64 [R1+0x680], R20 ;  /* 0x0006801401007387 */ /* 0x000fe20000100a00 */
[----:B------:R0:W-:Y:S03]  /*44f30*/  STL.64 [R1+0x688], R22 ;  /* 0x0006881601007387 */ /* 0x0001e60000100a00 */
[----:B0-----:R-:W3:Y:S01]  /*44f40*/  LDL.LU.64 R22, [R1+0x44e8] ;  /* 0x0044e80001167983 */ /* 0x001ee20000300a00 */
[----:B------:R-:W-:Y:S01]  /*44f50*/  STL.64 [R1+0x4488], R6 ;  /* 0x0044880601007387 */ /* 0x000fe20000100a00 */
[----:B---3--:R-:W-:Y:S02]  /*44f60*/  HMMA.16816.F32 R16, R16, R22, R24 ;  /* 0x000000161010723c */ /* 0x008fe40000001818 */
[----:B------:R-:W2:Y:S01]  /*44f70*/  LDL.LU.64 R26, [R1+0x44e0] ;  /* 0x0044e000011a7983 */ /* 0x000ea20000300a00 */
[----:B------:R-:W2:Y:S02]  /*44f80*/  LDL.LU.64 R22, [R1+0x44d8] ;  /* 0x0044d80001167983 */ /* 0x000ea40000300a00 */
[----:B------:R-:W2:Y:S11]  /*44f90*/  LDL.LU.64 R20, [R1+0x44d0] ;  /* 0x0044d00001147983 */ /* 0x000eb60000300a00 */
[----:B------:R-:W-:Y:S07]  /*44fa0*/  @!UPT UIADD3 URZ, URZ, URZ, URZ ;  /* 0x0000003f3f3ff290 */ /* 0x000fee000fffe03f */
[----:B------:R0:W-:Y:S01]  /*44fb0*/  STL.64 [R1+0x5e0], R16 ;  /* 0x0005e01001007387 */ /* 0x0001e20000100a00 */
[----:B------:R-:W-:Y:S03]  /*44fc0*/  STL.64 [R1+0x5e8], R18 ;  /* 0x0005e81201007387 */ /* 0x000fe60000100a00 */
[----:B0-----:R-:W3:Y:S01]  /*44fd0*/  LDL.LU R16, [R1+0x50] ;  /* 0x0000500001107983 */ /* 0x001ee20000300800 */
[----:B------:R-:W3:Y:S01]  /*44fe0*/  LDL.LU R17, [R1+0x54] ;  /* 0x0000540001117983 */ /* 0x000ee20000300800 */
[----:B--2---:R-:W-:Y:S01]  /*44ff0*/  HMMA.16816.F32 R12, R20, R26, R12 ;  /* 0x0000001a140c723c */ /* 0x004fe2000000180c */
        /* <DEDUP_REMOVED lines=8> */
[----:B------:R-:W2:Y:S02]  /*45080*/  LDL.LU.64 R24, [R1+0x44b0] ;  /* 0x0044b00001187983 */ /* 0x000ea40000300a00 */
[----:B----4-:R-:W-:-:S02]  /*45090*/  IMAD.MOV.U32 R6, RZ, RZ, R5 ;  /* 0x000000ffff067224 */ /* 0x010fc400078e0005 */
[----:B------:R-:W-:-:S07]  /*450a0*/  IMAD.MOV.U32 R7, RZ, RZ, R4 ;  /* 0x000000ffff077224 */ /* 0x000fce00078e0004 */
[C---:B--2---:R-:W-:Y:S01]  /*450b0*/  HMMA.16816.F32 R4, R20.reuse, R6, R24 ;  /* 0x000000061404723c */ /* 0x044fe20000001818 */
[----:B------:R-:W2:Y:S01]  /*450c0*/  LDL.LU.64 R26, [R1+0x44a8] ;  /* 0x0044a800011a7983 */ /* 0x000ea20000300a00 */
[----:B------:R-:W-:Y:S02]  /*450d0*/  IMAD.MOV.U32 R19, RZ, RZ, R2 ;  /* 0x000000ffff137224 */ /* 0x000fe400078e0002 */
[----:B------:R-:W-:Y:S11]  /*450e0*/  IMAD.MOV.U32 R18, RZ, RZ, R29 ;  /* 0x000000ffff127224 */ /* 0x000ff600078e001d */
[----:B------:R-:W-:Y:S08]  /*450f0*/  @!UPT UIADD3 URZ, URZ, URZ, URZ ;  /* 0x0000003f3f3ff290 */ /* 0x000ff0000fffe03f */
[----:B------:R0:W-:Y:S01]  /*45100*/  STL.64 [R1+0x5a0], R4 ;  /* 0x0005a00401007387 */ /* 0x0001e20000100a00 */
[----:B------:R-:W-:Y:S02]  /*45110*/  IMAD.MOV.U32 R2, RZ, RZ, R7 ;  /* 0x000000ffff027224 */ /* 0x000fe400078e0007 */
[----:B------:R-:W-:Y:S01]  /*45120*/  IMAD.MOV.U32 R29, RZ, RZ, R6 ;  /* 0x000000ffff1d7224 */ /* 0x000fe200078e0006 */
[----:B0-----:R-:W4:Y:S01]  /*45130*/  LDL.LU R4, [R1+0x150] ;  /* 0x0001500001047983 */ /* 0x001f220000300800 */
[----:B------:R-:W4:Y:S02]  /*45140*/  LDL.LU R5, [R1+0x154] ;  /* 0x0001540001057983 */ /* 0x000f240000300800 */
[----:B------:R-:W4:Y:S02]  /*45150*/  LDL.LU R6, [R1+0x158] ;  /* 0x0001580001067983 */ /* 0x000f240000300800 */
[----:B------:R-:W4:Y:S01]  /*45160*/  LDL.LU R7, [R1+0x15c] ;  /* 0x00015c0001077983 */ /* 0x000f220000300800 */
[----:B------:R-:W-:Y:S01]  /*45170*/  STL [R1+0x416c], R2 ;  /* 0x00416c0201007387 */ /* 0x000fe20000100800 */
[----:B------:R0:W-:Y:S01]  /*45180*/  STL [R1+0x4168], R29 ;  /* 0x0041681d01007387 */ /* 0x0001e20000100800 */
[----:B--2---:R-:W-:Y:S01]  /*45190*/  HMMA.16816.F32 R12, R20, R26, R12 ;  /* 0x0000001a140c723c */ /* 0x004fe2000000180c */
[----:B0-----:R-:W-:-:S02]  /*451a0*/  IMAD.MOV.U32 R29, RZ, RZ, R26 ;  /* 0x000000ffff1d7224 */ /* 0x001fc400078e001a */
[----:B------:R-:W-:Y:S11]  /*451b0*/  IMAD.MOV.U32 R2, RZ, RZ, R27 ;  /* 0x000000ffff027224 */ /* 0x000ff600078e001b */
[----:B------:R-:W-:Y:S09]  /*451c0*/  @!UPT UIADD3 URZ, URZ, URZ, URZ ;  /* 0x0000003f3f3ff290 */ /* 0x000ff2000fffe03f */
[----:B------:R-:W-:Y:S01]  /*451d0*/  STL.64 [R1+0x590], R12 ;  /* 0x0005900c01007387 */ /* 0x000fe20000100a00 */
[----:B------:R0:W-:Y:S03]  /*451e0*/  STL.64 [R1+0x598], R14 ;  /* 0x0005980e01007387 */ /* 0x0001e60000100a00 */
[----:B0-----:R-:W2:Y:S01]  /*451f0*/  LDL.LU.64 R14, [R1+0x44a0] ;  /* 0x0044a000010e7983 */ /* 0x001ea20000300a00 */
[----:B------:R-:W3:Y:S02]  /*45200*/  LDL.LU.64 R26, [R1+0x4498] ;  /* 0x00449800011a7983 */ /* 0x000ee40000300a00 */
[----:B------:R-:W2:Y:S01]  /*45210*/  LDL.LU R24, [R1+0x4490] ;  /* 0x0044900001187983 */ /* 0x000ea20000300800 */
[----:B---3--:R-:W-:Y:S11]  /*45220*/  HMMA.16816.F32 R16, R20, R26, R16 ;  /* 0x0000001a1410723c */ /* 0x008ff60000001810 */
[----:B------:R-:W-:Y:S11]  /*45230*/  @!UPT UIADD3 URZ, URZ, URZ, URZ ;  /* 0x0000003f3f3ff290 */ /* 0x000ff6000fffe03f */
[----:B------:R-:W-:Y:S01]  /*45240*/  @!UPT UIADD3 URZ, URZ, URZ, URZ ;  /* 0x0000003f3f3ff290 */ /* 0x000fe2000fffe03f */
[----:B------:R-:W-:Y:S01]  /*45250*/  STL.64 [R1+0x580], R16 ;  /* 0x0005801001007387 */ /* 0x000fe20000100a00 */
[----:B------:R-:W-:Y:S02]  /*45260*/  STL.64 [R1+0x588], R18 ;  /* 0x0005881201007387 */ /* 0x000fe40000100a00 */
[----:B------:R-:W0:Y:S02]  /*45270*/  LDSM.16.MT88.4 R16, [R3+0x2180] ;  /* 0x002180000310783b */ /* 0x000e240000004200 */
[----:B0-----:R-:W-:Y:S02]  /*45280*/  STL.64 [R1+0x4480], R18 ;  /* 0x0044801201007387 */ /* 0x001fe40000100a00 */
[----:B------:R0:W-:Y:S02]  /*45290*/  STL.64 [R1+0x4478], R16 ;  /* 0x0044781001007387 */ /* 0x0001e40000100a00 */
[----:B0-----:R-:W3:Y:S01]  /*452a0*/  LDL.LU R16, [R1+0xc0] ;  /* 0x0000c00001107983 */ /* 0x001ee20000300800 */
[----:B------:R-:W3:Y:S02]  /*452b0*/  LDL.LU R17, [R1+0xc4] ;  /* 0x0000c40001117983 */ /* 0x000ee40000300800 */
[----:B------:R-:W3:Y:S02]  /*452c0*/  LDL.LU R18, [R1+0xc8] ;  /* 0x0000c80001127983 */ /* 0x000ee40000300800 */
[----:B------:R-:W3:Y:S02]  /*452d0*/  LDL.LU R19, [R1+0xcc] ;  /* 0x0000cc0001137983 */ /* 0x000ee40000300800 */
[----:B--2---:R-:W-:-:S02]  /*452e0*/  IMAD.MOV.U32 R25, RZ, RZ, R15 ;  /* 0x000000ffff197224 */ /* 0x004fc400078e000f */
[----:B------:R-:W-:Y:S01]  /*452f0*/  IMAD.MOV.U32 R28, RZ, RZ, R14 ;  /* 0x000000ffff1c7224 */ /* 0x000fe200078e000e */
[C---:B---3--:R-:W-:Y:S01]  /*45300*/  HMMA.16816.F32 R16, R20.reuse, R14, R16 ;  /* 0x0000000e1410723c */ /* 0x048fe20000001810 */
[----:B------:R-:W0:Y:S11]  /*45310*/  LDSM.16.MT88.4 R12, [R0+0x2000] ;  /* 0x00200000000c783b */ /* 0x000e360000004200 */
[----:B------:R-:W-:Y:S11]  /*45320*/  @!UPT UIADD3 URZ, URZ, URZ, URZ ;  /* 0x0000003f3f3ff290 */ /* 0x000ff6000fffe03f */
[----:B------:R-:W-:Y:S01]  /*45330*/  STL.64 [R1+0x570], R16 ;  /* 0x0005701001007387 */ /* 0x000fe20000100a00 */
[----:B------:R-:W-:Y:S02]  /*45340*/  STL.64 [R1+0x578], R18 ;  /* 0x0005781201007387 */ /* 0x000fe40000100a00 */
[----:B------:R-:W-:Y:S02]  /*45350*/  STL.64 [R1+0x4450], R26 ;  /* 0x0044501a01007387 */ /* 0x000fe40000100a00 */
[----:B------:R1:W-:Y:S02]  /*45360*/  STL.64 [R1+0x4448], R24 ;  /* 0x0044481801007387 */ /* 0x0003e40000100a00 */
[----:B-1----:R-:W2:Y:S01]  /*45370*/  LDL.LU R24, [R1+0x2a0] ;  /* 0x0002a00001187983 */ /* 0x002ea20000300800 */
[----:B------:R-:W2:Y:S02]  /*45380*/  LDL.LU R25, [R1+0x2a4] ;  /* 0x0002a40001197983 */ /* 0x000ea40000300800 */
[----:B------:R-:W3:Y:S02]  /*45390*/  LDL.LU R26, [R1+0x2a8] ;  /* 0x0002a800011a7983 */ /* 0x000ee40000300800 */
[----:B------:R-:W3:Y:S01]  /*453a0*/  LDL.LU R27, [R1+0x2ac] ;  /* 0x0002ac00011b7983 */ /* 0x000ee20000300800 */
[----:B----4-:R-:W-:Y:S01]  /*453b0*/  HMMA.16816.F32 R4, R20, R10, R4 ;  /* 0x0000000a1404723c */ /* 0x010fe20000001804 */
[----:B------:R-:W4:Y:S01]  /*453c0*/  LDL.LU R16, [R1+0x1e0] ;  /* 0x0001e00001107983 */ /* 0x000f220000300800 */
[----:B------:R-:W4:Y:S02]  /*453d0*/  LDL.LU R17, [R1+0x1e4] ;  /* 0x0001e40001117983 */ /* 0x000f240000300800 */
[----:B------:R-:W4:Y:S02]  /*453e0*/  LDL.LU R18, [R1+0x1e8] ;  /* 0x0001e80001127983 */ /* 0x000f240000300800 */
[----:B------:R-:W4:Y:S01]  /*453f0*/  LDL.LU R19, [R1+0x1ec] ;  /* 0x0001ec0001137983 */ /* 0x000f220000300800 */
[----:B---3--:R-:W-:Y:S01]  /*45400*/  STL.64 [R1+0x4460], R26 ;  /* 0x0044601a01007387 */ /* 0x008fe20000100a00 */
[----:B--2---:R-:W-:Y:S02]  /*45410*/  STL.64 [R1+0x4458], R24 ;  /* 0x0044581801007387 */ /* 0x004fe40000100a00 */
[----:B0-----:R-:W-:Y:S02]  /*45420*/  STL.64 [R1+0x4410], R14 ;  /* 0x0044100e01007387 */ /* 0x001fe40000100a00 */
[----:B------:R0:W-:Y:S02]  /*45430*/  STL.64 [R1+0x4408], R12 ;  /* 0x0044080c01007387 */ /* 0x0001e40000100a00 */
[----:B0-----:R-:W2:Y:S01]  /*45440*/  LDL.LU R12, [R1+0x1f0] ;  /* 0x0001f000010c7983 */ /* 0x001ea20000300800 */
[----:B------:R-:W2:Y:S02]  /*45450*/  LDL.LU R13, [R1+0x1f4] ;  /* 0x0001f400010d7983 */ /* 0x000ea40000300800 */
[----:B------:R-:W2:Y:S02]  /*45460*/  LDL.LU R14, [R1+0x1f8] ;  /* 0x0001f800010e7983 */ /* 0x000ea40000300800 */
[----:B------:R-:W2:Y:S04]  /*45470*/  LDL.LU R15, [R1+0x1fc] ;  /* 0x0001fc00010f7983 */ /* 0x000ea80000300800 */
[----:B------:R-:W-:Y:S01]  /*45480*/  STL.64 [R1+0x560], R4 ;  /* 0x0005600401007387 */ /* 0x000fe20000100a00 */
[----:B------:R0:W-:Y:S03]  /*45490*/  STL.64 [R1+0x568], R6 ;  /* 0x0005680601007387 */ /* 0x0001e60000100a00 */
[----:B0-----:R-:W2:Y:S01]  /*454a0*/  LDL.LU.64 R6, [R1+0x4488] ;  /* 0x0044880001067983 */ /* 0x001ea20000300a00 */
[----:B------:R-:W-:-:S02]  /*454b0*/  IMAD.MOV.U32 R26, RZ, RZ, R9 ;  /* 0x000000ffff1a7224 */ /* 0x000fc400078e0009 */
[----:B------:R-:W-:Y:S02]  /*454c0*/  IMAD.MOV.U32 R27, RZ, RZ, R8 ;  /* 0x000000ffff1b7224 */ /* 0x000fe400078e0008 */
[----:B------:R-:W-:Y:S02]  /*454d0*/  IMAD.MOV.U32 R25, RZ, RZ, R10 ;  /* 0x000000ffff197224 */ /* 0x000fe400078e000a */
[----:B------:R-:W-:Y:S02]  /*454e0*/  IMAD.MOV.U32 R24, RZ, RZ, R11 ;  /* 0x000000ffff187224 */ /* 0x000fe400078e000b */
[----:B------:R-:W0:Y:S04]  /*454f0*/  LDSM.16.MT88.4 R8, [R0+0x2080] ;  /* 0x002080000008783b */ /* 0x000e280000004200 */
[----:B0-----:R0:W-:Y:S01]  /*45500*/  STL.64 [R1+0x43a0], R10 ;  /* 0x0043a00a01007387 */ /* 0x0011e20000100a00 */
[----:B------:R-:W-:Y:S03]  /*45510*/  STL.64 [R1+0x4398], R8 ;  /* 0x0043980801007387 */ /* 0x000fe60000100a00 */
[----:B0-----:R-:W4:Y:S01]  /*45520*/  LDL.LU.64 R10, [R1+0x78] ;  /* 0x00007800010a7983 */ /* 0x001f220000300a00 */
[C---:B--2---:R-:W-:Y:S03]  /*45530*/  HMMA.16816.F32 R4, R20.reuse, R6, R12 ;  /* 0x000000061404723c */ /* 0x044fe6000000180c */
[----:B------:R-:W2:Y:S11]  /*45540*/  LDL.LU R12, [R1+0x280] ;  /* 0x00028000010c7983 */ /* 0x000eb60000300800 */
[----:B------:R-:W-:Y:S09]  /*45550*/  @!UPT UIADD3 URZ, URZ, URZ, URZ ;  /* 0x0000003f3f3ff290 */ /* 0x000ff2000fffe03f */
[----:B------:R-:W-:Y:S01]  /*45560*/  STL.64 [R1+0x550], R4 ;  /* 0x0005500401007387 */ /* 0x000fe20000100a00 */
[----:B------:R-:W-:Y:S02]  /*45570*/  STL.64 [R1+0x558], R6 ;  /* 0x0005580601007387 */ /* 0x000fe40000100a00 */
[----:B------:R-:W2:Y:S02]  /*45580*/  LDL.LU R13, [R1+0x284] ;  /* 0x00028400010d7983 */ /* 0x000ea40000300800 */
[----:B------:R-:W3:Y:S01]  /*45590*/  LDL.LU R14, [R1+0x288] ;  /* 0x00028800010e7983 */ /* 0x000ee20000300800 */
[----:B------:R-:W3:Y:S04]  /*455a0*/  LDL.LU R15, [R1+0x28c] ;  /* 0x00028c00010f7983 */ /* 0x000ee80000300800 */
[----:B------:R-:W0:Y:S01]  /*455b0*/  LDSM.16.MT88.4 R4, [R0+0x2100] ;  /* 0x002100000004783b */ /* 0x000e220000004200 */
[----:B----4-:R-:W-:Y:S03]  /*455c0*/  HMMA.16816.F32 R20, R20, R10, R16 ;  /* 0x0000000a1414723c */ /* 0x010fe60000001810 */
[----:B---3--:R-:W-:Y:S01]  /*455d0*/  STL.64 [R1+0x4470], R14 ;  /* 0x0044700e01007387 */ /* 0x008fe20000100a00 */
[----:B--2---:R1:W-:Y:S03]  /*455e0*/  STL.64 [R1+0x4468], R12 ;  /* 0x0044680c01007387 */ /* 0x0043e60000100a00 */
[----:B-1----:R-:W2:Y:S01]  /*455f0*/  LDL.LU R12, [R1+0x2b0] ;  /* 0x0002b000010c7983 */ /* 0x002ea20000300800 */
[----:B------:R-:W2:Y:S02]  /*45600*/  LDL.LU R13, [R1+0x2b4] ;  /* 0x0002b400010d7983 */ /* 0x000ea40000300800 */
[----:B------:R-:W2:Y:S02]  /*45610*/  LDL.LU R14, [R1+0x2b8] ;  /* 0x0002b800010e7983 */ /* 0x000ea40000300800 */
[----:B------:R-:W2:Y:S01]  /*45620*/  LDL.LU R15, [R1+0x2bc] ;  /* 0x0002bc00010f7983 */ /* 0x000ea20000300800 */
[----:B0-----:R0:W-:Y:S01]  /*45630*/  STL.64 [R1+0x4310], R6 ;  /* 0x0043100601007387 */ /* 0x0011e20000100a00 */
[----:B------:R-:W-:Y:S02]  /*45640*/  STL.64 [R1+0x4308], R4 ;  /* 0x0043080401007387 */ /* 0x000fe40000100a00 */
[----:B0-----:R-:W-:-:S02]  /*45650*/  IMAD.MOV.U32 R6, RZ, RZ, R25 ;  /* 0x000000ffff067224 */ /* 0x001fc400078e0019 */
[----:B------:R-:W-:-:S05]  /*45660*/  IMAD.MOV.U32 R7, RZ, RZ, R24 ;  /* 0x000000ffff077224 */ /* 0x000fca00078e0018 */
[----:B------:R-:W-:Y:S01]  /*45670*/  STL.64 [R1+0x4438], R6 ;  /* 0x0044380601007387 */ /* 0x000fe20000100a00 */
[----:B------:R-:W2:Y:S02]  /*45680*/  LDL.LU.64 R18, [R1+0x4480] ;  /* 0x0044800001127983 */ /* 0x000ea40000300a00 */
[----:B------:R-:W2:Y:S02]  /*45690*/  LDL.LU.64 R16, [R1+0x4478] ;  /* 0x0044780001107983 */ /* 0x000ea40000300a00 */
[----:B------:R0:W-:Y:S01]  /*456a0*/  STL.64 [R1+0x4418], R10 ;  /* 0x0044180a01007387 */ /* 0x0001e20000100a00 */
[----:B------:R-:W3:Y:S01]  /*456b0*/  LDL.LU R8, [R1+0x290] ;  /* 0x0002900001087983 */ /* 0x000ee20000300800 */
[----:B------:R-:W-:Y:S02]  /*456c0*/  STL.64 [R1+0x510], R20 ;  /* 0x0005101401007387 */ /* 0x000fe40000100a00 */
[----:B------:R-:W-:Y:S02]  /*456d0*/  STL.64 [R1+0x518], R22 ;  /* 0x0005181601007387 */ /* 0x000fe40000100a00 */
[----:B------:R-:W1:Y:S04]  /*456e0*/  LDSM.16.MT88.4 R20, [R0+0x2180] ;  /* 0x002180000014783b */ /* 0x000e680000004200 */
[----:B------:R-:W3:Y:S04]  /*456f0*/  LDL.LU R9, [R1+0x294] ;  /* 0x0002940001097983 */ /* 0x000ee80000300800 */
[----:B0-----:R-:W3:Y:S01]  /*45700*/  LDL.LU R10, [R1+0x298] ;  /* 0x00029800010a7983 */ /* 0x001ee20000300800 */
[----:B------:R-:W3:Y:S03]  /*45710*/  LDL.LU R11, [R1+0x29c] ;  /* 0x00029c00010b7983 */ /* 0x000ee60000300800 */
[----:B-1----:R0:W-:Y:S01]  /*45720*/  STL.64 [R1+0x4270], R22 ;  /* 0x0042701601007387 */ /* 0x0021e20000100a00 */
[----:B------:R-:W-:Y:S03]  /*45730*/  STL.64 [R1+0x4268], R20 ;  /* 0x0042681401007387 */ /* 0x000fe60000100a00 */
[----:B0-----:R-:W4:Y:S01]  /*45740*/  LDL.64 R22, [R1+0x18] ;  /* 0x0000180001167983 */ /* 0x001f220000100a00 */
[----:B--2---:R-:W-:Y:S03]  /*45750*/  HMMA.16816.F32 R24, R16, R26, R12 ;  /* 0x0000001a1018723c */ /* 0x004fe6000000180c */
[----:B------:R-:W2:Y:S01]  /*45760*/  LDL.LU.64 R14, [R1+0x4470] ;  /* 0x00447000010e7983 */ /* 0x000ea20000300a00 */
[----:B------:R-:W2:Y:S11]  /*45770*/  LDL.LU.64 R12, [R1+0x4468] ;  /* 0x00446800010c7983 */ /* 0x000eb60000300a00 */
[----:B------:R-:W-:Y:S08]  /*45780*/  @!UPT UIADD3 URZ, URZ, URZ, URZ ;  /* 0x0000003f3f3ff290 */ /* 0x000ff0000fffe03f */
[----:B------:R-:W-:Y:S01]  /*45790*/  STL.64 [R1+0x500], R24 ;  /* 0x0005001801007387 */ /* 0x000fe20000100a00 */
[----:B------:R0:W-:Y:S03]  /*457a0*/  STL.64 [R1+0x508], R26 ;  /* 0x0005081a01007387 */ /* 0x0001e60000100a00 */
[----:B0-----:R-:W2:Y:S01]  /*457b0*/  LDL.LU.64 R26, [R1+0x4460] ;  /* 0x00446000011a7983 */ /* 0x001ea20000300a00 */
[----:B------:R-:W2:Y:S02]  /*457c0*/  LDL.LU.64 R24, [R1+0x4458] ;  /* 0x0044580001187983 */ /* 0x000ea40000300a00 */
[----:B------:R-:W-:Y:S02]  /*457d0*/  IMAD.MOV.U32 R6, RZ, RZ, R29 ;  /* 0x000000ffff067224 */ /* 0x000fe400078e001d */
[----:B------:R-:W-:Y:S02]  /*457e0*/  IMAD.MOV.U32 R7, RZ, RZ, R2 ;  /* 0x000000ffff077224 */ /* 0x000fe400078e0002 */
[----:B----4-:R-:W-:-:S02]  /*457f0*/  IMAD.MOV.U32 R29, RZ, RZ, R22 ;  /* 0x000000ffff1d7224 */ /* 0x010fc400078e0016 */
[----:B------:R-:W-:Y:S01]  /*45800*/  IMAD.MOV.U32 R2, RZ, RZ, R23 ;  /* 0x000000ffff027224 */ /* 0x000fe200078e0017 */
[C---:B--2---:R-:W-:Y:S11]  /*45810*/  HMMA.16816.F32 R24, R16.reuse, R22, R24 ;  /* 0x000000161018723c */ /* 0x044ff60000001818 */
[----:B------:R-:W-:Y:S11]  /*45820*/  @!UPT UIADD3 URZ, URZ, URZ, URZ ;  /* 0x0000003f3f3ff290 */ /* 0x000ff6000fffe03f */
[----:B------:R-:W-:Y:S01]  /*45830*/  @!UPT UIADD3 URZ, URZ, URZ, URZ ;  /* 0x0000003f3f3ff290 */ /* 0x000fe2000fffe03f */
[----:B------:R-:W-:Y:S01]  /*45840*/  STL.64 [R1+0x4f0], R24 ;  /* 0x0004f01801007387 */ /* 0x000fe20000100a00 */
[----:B------:R0:W-:Y:S03]  /*45850*/  STL.64 [R1+0x4f8], R26 ;  /* 0x0004f81a01007387 */ /* 0x0001e60000100a00 */
[----:B0-----:R-:W2:Y:S01]  /*45860*/  LDL.LU.64 R26, [R1+0x4450] ;  /* 0x00445000011a7983 */ /* 0x001ea20000300a00 */
[----:B------:R-:W4:Y:S02]  /*45870*/  LDL.LU.64 R24, [R1+0x4448] ;  /* 0x0044480001187983 */ /* 0x000f240000300a00 */
[----:B------:R-:W2:Y:S02]  /*45880*/  LDL.LU R20, [R1+0x3d0] ;  /* 0x0003d00001147983 */ /* 0x000ea40000300800 */
[----:B------:R-:W2:Y:S01]  /*45890*/  LDL.LU R21, [R1+0x3d4] ;  /* 0x0003d40001157983 */ /* 0x000ea20000300800 */
[----:B------:R-:W2:Y:S01]  /*458a0*/  LDL.LU R22, [R1+0x3d8] ;  /* 0x0003d80001167983 */ /* 0x000ea20000300800 */
[----:B------:R-:W2:Y:S01]  /*458b0*/  LDL.LU R23, [R1+0x3dc] ;  /* 0x0003dc0001177983 */ /* 0x000ea20000300800 */
[C---:B---3--:R-:W-:Y:S02]  /*458c0*/  HMMA.16816.F32 R8, R16.reuse, R6, R8 ;  /* 0x000000061008723c */ /* 0x048fe40000001808 */
[----:B--2---:R-:W-:Y:S01]  /*458d0*/  STL.64 [R1+0x4320], R22 ;  /* 0x0043201601007387 */ /* 0x004fe20000100a00 */
[----:B------:R0:W-:Y:S02]  /*458e0*/  STL.64 [R1+0x4318], R20 ;  /* 0x0043181401007387 */ /* 0x0001e40000100a00 */
[----:B------:R-:W2:Y:S11]  /*458f0*/  LDL.LU R4, [R1+0x270] ;  /* 0x0002700001047983 */ /* 0x000eb60000300800 */
[----:B------:R-:W-:Y:S07]  /*45900*/  @!UPT UIADD3 URZ, URZ, URZ, URZ ;  /* 0x0000003f3f3ff290 */ /* 0x000fee000fffe03f */
[----:B------:R-:W-:Y:S01]  /*45910*/  STL.64 [R1+0x4e0], R8 ;  /* 0x0004e00801007387 */ /* 0x000fe20000100a00 */
[----:B------:R-:W-:Y:S01]  /*45920*/  STL.64 [R1+0x4e8], R10 ;  /* 0x0004e80a01007387 */ /* 0x000fe20000100a00 */
[----:B------:R-:W2:Y:S02]  /*45930*/  LDL.LU R5, [R1+0x274] ;  /* 0x0002740001057983 */ /* 0x000ea40000300800 */
[----:B------:R-:W2:Y:S02]  /*45940*/  LDL.LU R6, [R1+0x278] ;  /* 0x0002780001067983 */ /* 0x000ea40000300800 */
[----:B------:R-:W2:Y:S01]  /*45950*/  LDL.LU R7, [R1+0x27c] ;  /* 0x00027c0001077983 */ /* 0x000ea20000300800 */
[----:B0-----:R-:W3:Y:S01]  /*45960*/  LDL.LU R20, [R1+0x410] ;  /* 0x0004100001147983 */ /* 0x001ee20000300800 */
[----:B------:R-:W3:Y:S02]  /*45970*/  LDL.LU R21, [R1+0x414] ;  /* 0x0004140001157983 */ /* 0x000ee40000300800 */
[----:B------:R-:W2:Y:S02]  /*45980*/  LDL.LU R22, [R1+0x418] ;  /* 0x0004180001167983 */ /* 0x000ea40000300800 */
[----:B------:R-:W2:Y:S01]  /*45990*/  LDL.LU R23, [R1+0x41c] ;  /* 0x00041c0001177983 */ /* 0x000ea20000300800 */
[----:B------:R-:W-:Y:S01]  /*459a0*/  HMMA.16816.F32 R12, R16, R26, R12 ;  /* 0x0000001a100c723c */ /* 0x000fe2000000180c */
[----:B--2---:R0:W-:Y:S01]  /*459b0*/  STL.64 [R1+0x4330], R22 ;  /* 0x0043301601007387 */ /* 0x0041e20000100a00 */
[----:B---3--:R-:W-:Y:S02]  /*459c0*/  STL.64 [R1+0x4328], R20 ;  /* 0x0043281401007387 */ /* 0x008fe40000100a00 */
[----:B0-----:R-:W-:-:S02]  /*459d0*/  IMAD.MOV.U32 R22, RZ, RZ, R28 ;  /* 0x000000ffff167224 */ /* 0x001fc400078e001c */
[----:B----4-:R-:W-:Y:S01]  /*459e0*/  IMAD.MOV.U32 R23, RZ, RZ, R25 ;  /* 0x000000ffff177224 */ /* 0x010fe200078e0019 */
[----:B------:R-:W2:Y:S01]  /*459f0*/  LDL.LU R28, [R1+0x4444] ;  /* 0x00444400011c7983 */ /* 0x000ea20000300800 */
[----:B------:R-:W3:Y:S02]  /*45a00*/  LDL.LU R25, [R1+0x4440] ;  /* 0x0044400001197983 */ /* 0x000ee40000300800 */
[----:B------:R-:W4:Y:S02]  /*45a10*/  LDL.LU.64 R10, [R1+0x68] ;  /* 0x00006800010a7983 */ /* 0x000f240000300a00 */
[----:B----4-:R-:W-:Y:S11]  /*45a20*/  STL.64 [R1+0x4430], R10 ;  /* 0x0044300a01007387 */ /* 0x010ff60000100a00 */
[----:B------:R0:W-:Y:S02]  /*45a30*/  STL.64 [R1+0x4d0], R12 ;  /* 0x0004d00c01007387 */ /* 0x0001e40000100a00 */
[----:B------:R1:W-:Y:S01]  /*45a40*/  STL.64 [R1+0x4d8], R14 ;  /* 0x0004d80e01007387 */ /* 0x0003e20000100a00 */
[----:B0-----:R-:W4:Y:S01]  /*45a50*/  LDL.LU R12, [R1+0x1d0] ;  /* 0x0001d000010c7983 */ /* 0x001f220000300800 */
[----:B------:R-:W4:Y:S02]  /*45a60*/  LDL.LU R13, [R1+0x1d4] ;  /* 0x0001d400010d7983 */ /* 0x000f240000300800 */
[----:B-1----:R-:W2:Y:S02]  /*45a70*/  LDL.LU R14, [R1+0x1d8] ;  /* 0x0001d800010e7983 */ /* 0x002ea40000300800 */
[----:B------:R-:W2:Y:S01]  /*45a80*/  LDL.LU R15, [R1+0x1dc] ;  /* 0x0001dc00010f7983 */ /* 0x000ea20000300800 */
[----:B------:R-:W3:Y:S01]  /*45a90*/  LDL.LU R8, [R1+0x260] ;  /* 0x0002600001087983 */ /* 0x000ee20000300800 */
[----:B------:R-:W3:Y:S02]  /*45aa0*/  LDL.LU R9, [R1+0x264] ;  /* 0x0002640001097983 */ /* 0x000ee40000300800 */
[----:B------:R-:W3:Y:S02]  /*45ab0*/  LDL.LU R10, [R1+0x268] ;  /* 0x00026800010a7983 */ /* 0x000ee40000300800 */
[----:B------:R-:W3:Y:S01]  /*45ac0*/  LDL.LU R11, [R1+0x26c] ;  /* 0x00026c00010b7983 */ /* 0x000ee20000300800 */
[----:B------:R-:W-:Y:S01]  /*45ad0*/  HMMA.16816.F32 R4, R16, R22, R4 ;  /* 0x000000161004723c */ /* 0x000fe20000001804 */
[----:B--2---:R-:W-:Y:S01]  /*45ae0*/  STL.64 [R1+0x4428], R14 ;  /* 0x0044280e01007387 */ /* 0x004fe20000100a00 */
[----:B----4-:R0:W-:Y:S03]  /*45af0*/  STL.64 [R1+0x4420], R12 ;  /* 0x0044200c01007387 */ /* 0x0101e60000100a00 */
[----:B0-----:R-:W2:Y:S01]  /*45b00*/  LDL.LU R12, [R1+0x250] ;  /* 0x00025000010c7983 */ /* 0x001ea20000300800 */
[----:B------:R-:W2:Y:S02]  /*45b10*/  LDL.LU R13, [R1+0x254] ;  /* 0x00025400010d7983 */ /* 0x000ea40000300800 */
[----:B------:R-:W2:Y:S02]  /*45b20*/  LDL.LU R14, [R1+0x258] ;  /* 0x00025800010e7983 */ /* 0x000ea40000300800 */
[----:B------:R-:W2:Y:S01]  /*45b30*/  LDL.LU R15, [R1+0x25c] ;  /* 0x00025c00010f7983 */ /* 0x000ea20000300800 */
[----:B------:R0:W-:Y:S01]  /*45b40*/  STL.64 [R1+0x43d0], R26 ;  /* 0x0043d01a01007387 */ /* 0x0001e20000100a00 */
[----:B---3--:R-:W-:Y:S03]  /*45b50*/  STL.64 [R1+0x43c8], R24 ;  /* 0x0043c81801007387 */ /* 0x008fe60000100a00 */
[----:B0-----:R-:W3:Y:S04]  /*45b60*/  LDL.64 R26, [R1+0x8] ;  /* 0x00000800011a7983 */ /* 0x001ee80000100a00 */
[----:B---3--:R0:W-:Y:S02]  /*45b70*/  STL.64 [R1+0x43d8], R26 ;  /* 0x0043d81a01007387 */ /* 0x0081e40000100a00 */
[----:B0-----:R-:W-:-:S02]  /*45b80*/  IMAD.MOV.U32 R26, RZ, RZ, R29 ;  /* 0x000000ffff1a7224 */ /* 0x001fc400078e001d */
[----:B------:R-:W-:-:S05]  /*45b90*/  IMAD.MOV.U32 R27, RZ, RZ, R2 ;  /* 0x000000ffff1b7224 */ /* 0x000fca00078e0002 */
[----:B------:R0:W-:Y:S04]  /*45ba0*/  STL.64 [R1+0x43f0], R26 ;  /* 0x0043f01a01007387 */ /* 0x0001e80000100a00 */
[----:B0-----:R-:W3:Y:S01]  /*45bb0*/  LDL.64 R26, [R1+0x28] ;  /* 0x00002800011a7983 */ /* 0x001ee20000100a00 */
[----:B------:R-:W-:Y:S02]  /*45bc0*/  STL.64 [R1+0x4c0], R4 ;  /* 0x0004c00401007387 */ /* 0x000fe40000100a00 */
[----:B------:R0:W-:Y:S02]  /*45bd0*/  STL.64 [R1+0x4c8], R6 ;  /* 0x0004c80601007387 */ /* 0x0001e40000100a00 */
[----:B0-----:R-:W4:Y:S01]  /*45be0*/  LDL.LU.64 R6, [R1+0x4438] ;  /* 0x0044380001067983 */ /* 0x001f220000300a00 */
[----:B------:R0:W-:Y:S02]  /*45bf0*/  STL.64 [R1+0x43c0], R22 ;  /* 0x0043c01601007387 */ /* 0x0001e40000100a00 */
[----:B------:R-:W2:Y:S02]  /*45c00*/  LDL.LU R20, [R1+0x210] ;  /* 0x0002100001147983 */ /* 0x000ea40000300800 */
[----:B------:R-:W2:Y:S01]  /*45c10*/  LDL.LU R21, [R1+0x214] ;  /* 0x0002140001157983 */ /* 0x000ea20000300800 */
[----:B0-----:R-:W2:Y:S01]  /*45c20*/  LDL.LU R22, [R1+0x218] ;  /* 0x0002180001167983 */ /* 0x001ea20000300800 */
[----:B------:R-:W2:Y:S03]  /*45c30*/  LDL.LU R23, [R1+0x21c] ;  /* 0x00021c0001177983 */ /* 0x000ea60000300800 */
[----:B--2---:R-:W-:Y:S01]  /*45c40*/  STL.64 [R1+0x43e8], R22 ;  /* 0x0043e81601007387 */ /* 0x004fe20000100a00 */
[----:B------:R0:W-:Y:S03]  /*45c50*/  STL.64 [R1+0x43e0], R20 ;  /* 0x0043e01401007387 */ /* 0x0001e60000100a00 */
[----:B0-----:R-:W2:Y:S01]  /*45c60*/  LDL.LU R20, [R1+0x230] ;  /* 0x0002300001147983 */ /* 0x001ea20000300800 */
[----:B------:R-:W2:Y:S02]  /*45c70*/  LDL.LU R21, [R1+0x234] ;  /* 0x0002340001157983 */ /* 0x000ea40000300800 */
[----:B------:R-:W2:Y:S02]  /*45c80*/  LDL.LU R22, [R1+0x238] ;  /* 0x0002380001167983 */ /* 0x000ea40000300800 */
[----:B------:R-:W2:Y:S01]  /*45c90*/  LDL.LU R23, [R1+0x23c] ;  /* 0x00023c0001177983 */ /* 0x000ea20000300800 */
[C---:B----4-:R-:W-:Y:S01]  /*45ca0*/  HMMA.16816.F32 R8, R16.reuse, R6, R8 ;  /* 0x000000061008723c */ /* 0x050fe20000001808 */
[----:B--2---:R-:W-:Y:S01]  /*45cb0*/  STL.64 [R1+0x4400], R22 ;  /* 0x0044001601007387 */ /* 0x004fe20000100a00 */
[----:B------:R0:W-:Y:S03]  /*45cc0*/  STL.64 [R1+0x43f8], R20 ;  /* 0x0043f81401007387 */ /* 0x0001e60000100a00 */
[----:B0-----:R-:W2:Y:S01]  /*45cd0*/  LDL.LU R20, [R1+0x240] ;  /* 0x0002400001147983 */ /* 0x001ea20000300800 */
[----:B------:R-:W2:Y:S02]  /*45ce0*/  LDL.LU R21, [R1+0x244] ;  /* 0x0002440001157983 */ /* 0x000ea40000300800 */
[----:B------:R-:W2:Y:S02]  /*45cf0*/  LDL.LU R22, [R1+0x248] ;  /* 0x0002480001167983 */ /* 0x000ea40000300800 */
[----:B------:R-:W2:Y:S11]  /*45d00*/  LDL.LU R23, [R1+0x24c] ;  /* 0x00024c0001177983 */ /* 0x000eb60000300800 */
[----:B------:R-:W-:Y:S02]  /*45d10*/  @!UPT UIADD3 URZ, URZ, URZ, URZ ;  /* 0x0000003f3f3ff290 */ /* 0x000fe4000fffe03f */
[----:B------:R-:W-:Y:S01]  /*45d20*/  STL.64 [R1+0x2b0], R8 ;  /* 0x0002b00801007387 */ /* 0x000fe20000100a00 */
[----:B------:R0:W-:Y:S03]  /*45d30*/  STL.64 [R1+0x2b8], R10 ;  /* 0x0002b80a01007387 */ /* 0x0001e60000100a00 */
[----:B0-----:R-:W4:Y:S02]  /*45d40*/  LDL.LU.64 R10, [R1+0x4430] ;  /* 0x00443000010a7983 */ /* 0x001f240000300a00 */
[C---:B----4-:R-:W-:Y:S01]  /*45d50*/  HMMA.16816.F32 R12, R16.reuse, R10, R12 ;  /* 0x0000000a100c723c */ /* 0x050fe2000000180c */
[----:B------:R-:W-:Y:S02]  /*45d60*/  IMAD.MOV.U32 R4, RZ, RZ, R10 ;  /* 0x000000ffff047224 */ /* 0x000fe400078e000a */
[----:B------:R-:W-:Y:S11]  /*45d70*/  IMAD.MOV.U32 R2, RZ, RZ, R11 ;  /* 0x000000ffff027224 */ /* 0x000ff600078e000b */
[----:B------:R-:W-:Y:S09]  /*45d80*/  @!UPT UIADD3 URZ, URZ, URZ, URZ ;  /* 0x0000003f3f3ff290 */ /* 0x000ff2000fffe03f */
[----:B------:R-:W-:Y:S01]  /*45d90*/  STL.64 [R1+0x2a0], R12 ;  /* 0x0002a00c01007387 */ /* 0x000fe20000100a00 */
[----:B------:R0:W-:Y:S03]  /*45da0*/  STL.64 [R1+0x2a8], R14 ;  /* 0x0002a80e01007387 */ /* 0x0001e60000100a00 */
[----:B0-----:R-:W4:Y:S01]  /*45db0*/  LDL.LU.64 R14, [R1+0x4428] ;  /* 0x00442800010e7983 */ /* 0x001f220000300a00 */
[----:B------:R-:W4:Y:S02]  /*45dc0*/  LDL.LU.64 R12, [R1+0x4420] ;  /* 0x00442000010c7983 */ /* 0x000f240000300a00 */
[----:B------:R-:W4:Y:S02]  /*45dd0*/  LDL.LU.64 R10, [R1+0x4418] ;  /* 0x00441800010a7983 */ /* 0x000f240000300a00 */
[----:B----4-:R-:W-:Y:S01]  /*45de0*/  HMMA.16816.F32 R16, R16, R10, R12 ;  /* 0x0000000a1010723c */ /* 0x010fe2000000180c */
[----:B------:R-:W2:Y:S01]  /*45df0*/  LDL.LU.64 R14, [R1+0x4410] ;  /* 0x00441000010e7983 */ /* 0x000ea20000300a00 */
[----:B------:R-:W2:Y:S02]  /*45e00*/  LDL.LU.64 R12, [R1+0x4408] ;  /* 0x00440800010c7983 */ /* 0x000ea40000300a00 */
[----:B------:R0:W-:Y:S02]  /*45e10*/  STL.64 [R1+0x43b0], R10 ;  /* 0x0043b00a01007387 */ /* 0x0001e40000100a00 */
[----:B------:R-:W4:Y:S11]  /*45e20*/  LDL.LU R8, [R1+0x200] ;  /* 0x0002000001087983 */ /* 0x000f360000300800 */
[----:B------:R-:W-:Y:S06]  /*45e30*/  @!UPT UIADD3 URZ, URZ, URZ, URZ ;  /* 0x0000003f3f3ff290 */ /* 0x000fec000fffe03f */
[----:B------:R-:W-:Y:S01]  /*45e40*/  STL.64 [R1+0x280], R16 ;  /* 0x0002801001007387 */ /* 0x000fe20000100a00 */
[----:B------:R1:W-:Y:S02]  /*45e50*/  STL.64 [R1+0x288], R18 ;  /* 0x0002881201007387 */ /* 0x0003e40000100a00 */
[----:B------:R-:W4:Y:S02]  /*45e60*/  LDL.LU R9, [R1+0x204] ;  /* 0x0002040001097983 */ /* 0x000f240000300800 */
[----:B0-----:R-:W4:Y:S01]  /*45e70*/  LDL.LU R10, [R1+0x208] ;  /* 0x00020800010a7983 */ /* 0x001f220000300800 */
[----:B------:R-:W4:Y:S01]  /*45e80*/  LDL.LU R11, [R1+0x20c] ;  /* 0x00020c00010b7983 */ /* 0x000f220000300800 */
[----:B-1----:R-:W-:Y:S02]  /*45e90*/  IMAD.MOV.U32 R18, RZ, RZ, R4 ;  /* 0x000000ffff127224 */ /* 0x002fe400078e0004 */
[----:B------:R-:W-:-:S05]  /*45ea0*/  IMAD.MOV.U32 R19, RZ, RZ, R2 ;  /* 0x000000ffff137224 */ /* 0x000fca00078e0002 */
[----:B------:R0:W-:Y:S01]  /*45eb0*/  STL.64 [R1+0x43b8], R18 ;  /* 0x0043b81201007387 */ /* 0x0001e20000100a00 */
[----:B------:R-:W4:Y:S02]  /*45ec0*/  LDL.LU R16, [R1+0x220] ;  /* 0x0002200001107983 */ /* 0x000f240000300800 */
[----:B------:R-:W4:Y:S02]  /*45ed0*/  LDL.LU R17, [R1+0x224] ;  /* 0x0002240001117983 */ /* 0x000f240000300800 */
[----:B---3--:R-:W-:Y:S02]  /*45ee0*/  IMAD.MOV.U32 R4, RZ, RZ, R26 ;  /* 0x000000ffff047224 */ /* 0x008fe400078e001a */
[----:B------:R-:W-:Y:S01]  /*45ef0*/  IMAD.MOV.U32 R2, RZ, RZ, R27 ;  /* 0x000000ffff027224 */ /* 0x000fe200078e001b */
[----:B0-----:R-:W4:Y:S01]  /*45f00*/  LDL.LU R18, [R1+0x228] ;  /* 0x0002280001127983 */ /* 0x001f220000300800 */
[----:B------:R-:W4:Y:S01]  /*45f10*/  LDL.LU R19, [R1+0x22c] ;  /* 0x00022c0001137983 */ /* 0x000f220000300800 */
[C---:B--2---:R-:W-:Y:S11]  /*45f20*/  HMMA.16816.F32 R20, R12.reuse, R26, R20 ;  /* 0x0000001a0c14723c */ /* 0x044ff60000001814 */
[----:B------:R-:W-:Y:S11]  /*45f30*/  @!UPT UIADD3 URZ, URZ, URZ, URZ ;  /* 0x0000003f3f3ff290 */ /* 0x000ff6000fffe03f */
[----:B------:R-:W-:Y:S01]  /*45f40*/  @!UPT UIADD3 URZ, URZ, URZ, URZ ;  /* 0x0000003f3f3ff290 */ /* 0x000fe2000fffe03f */
[----:B------:R-:W-:Y:S01]  /*45f50*/  STL.64 [R1+0x260], R20 ;  /* 0x0002601401007387 */ /* 0x000fe20000100a00 */
[----:B------:R0:W-:Y:S03]  /*45f60*/  STL.64 [R1+0x268], R22 ;  /* 0x0002681601007387 */ /* 0x0001e60000100a00 */
[----:B0-----:R-:W2:Y:S01]  /*45f70*/  LDL.LU.64 R22, [R1+0x4400] ;  /* 0x0044000001167983 */ /* 0x001ea20000300a00 */
[----:B------:R-:W2:Y:S02]  /*45f80*/  LDL.LU.64 R20, [R1+0x43f8] ;  /* 0x0043f80001147983 */ /* 0x000ea40000300a00 */
[----:B------:R-:W2:Y:S02]  /*45f90*/  LDL.LU.64 R26, [R1+0x43f0] ;  /* 0x0043f000011a7983 */ /* 0x000ea40000300a00 */
[C---:B--2---:R-:W-:Y:S01]  /*45fa0*/  HMMA.16816.F32 R24, R12.reuse, R26, R20 ;  /* 0x0000001a0c18723c */ /* 0x044fe20000001814 */
[----:B------:R-:W2:Y:S01]  /*45fb0*/  LDL.LU.64 R22, [R1+0x43e8] ;  /* 0x0043e80001167983 */ /* 0x000ea20000300a00 */
[----:B------:R-:W2:Y:S11]  /*45fc0*/  LDL.LU.64 R20, [R1+0x43e0] ;  /* 0x0043e00001147983 */ /* 0x000eb60000300a00 */
[----:B------:R-:W-:Y:S10]  /*45fd0*/  @!UPT UIADD3 URZ, URZ, URZ, URZ ;  /* 0x0000003f3f3ff290 */ /* 0x000ff4000fffe03f */
[----:B------:R-:W-:Y:S01]  /*45fe0*/  STL.64 [R1+0x250], R24 ;  /* 0x0002501801007387 */ /* 0x000fe20000100a00 */
[----:B------:R0:W-:Y:S03]  /*45ff0*/  STL.64 [R1+0x258], R26 ;  /* 0x0002581a01007387 */ /* 0x0001e60000100a00 */
[----:B0-----:R-:W4:Y:S02]  /*46000*/  LDL.LU.64 R26, [R1+0x43d8] ;  /* 0x0043d800011a7983 */ /* 0x001f240000300a00 */
[C---:B----4-:R-:W-:Y:S01]  /*46010*/  HMMA.16816.F32 R16, R12.reuse, R26, R16 ;  /* 0x0000001a0c10723c */ /* 0x050fe20000001810 */
[----:B------:R-:W-:Y:S11]  /*46020*/  IMAD.MOV.U32 R5, RZ, RZ, R27 ;  /* 0x000000ffff057224 */ /* 0x000ff600078e001b */
[----:B------:R-:W-:Y:S11]  /*46030*/  @!UPT UIADD3 URZ, URZ, URZ, URZ ;  /* 0x0000003f3f3ff290 */ /* 0x000ff6000fffe03f */
[----:B------:R0:W-:Y:S01]  /*46040*/  STL.64 [R1+0x240], R16 ;  /* 0x0002401001007387 */ /* 0x0001e20000100a00 */
[----:B------:R-:W-:Y:S02]  /*46050*/  STL.64 [R1+0x248], R18 ;  /* 0x0002481201007387 */ /* 0x000fe40000100a00 */
[----:B0-----:R-:W-:Y:S02]  /*46060*/  IMAD.MOV.U32 R16, RZ, RZ, R26 ;  /* 0x000000ffff107224 */ /* 0x001fe400078e001a */
[----:B------:R-:W2:Y:S01]  /*46070*/  LDL.LU.64 R26, [R1+0x43d0] ;  /* 0x0043d000011a7983 */ /* 0x000ea20000300a00 */
[----:B------:R-:W3:Y:S01]  /*46080*/  LDL.LU.64 R24, [R1+0x43c8] ;  /* 0x0043c80001187983 */ /* 0x000ee20000300a00 */
[----:B--2---:R-:W-:Y:S11]  /*46090*/  HMMA.16816.F32 R20, R12, R26, R20 ;  /* 0x0000001a0c14723c */ /* 0x004ff60000001814 */
[----:B------:R-:W-:Y:S11]  /*460a0*/  @!UPT UIADD3 URZ, URZ, URZ, URZ ;  /* 0x0000003f3f3ff290 */ /* 0x000ff6000fffe03f */
[----:B------:R-:W-:Y:S01]  /*460b0*/  @!UPT UIADD3 URZ, URZ, URZ, URZ ;  /* 0x0000003f3f3ff290 */ /* 0x000fe2000fffe03f */
[----:B------:R-:W-:Y:S01]  /*460c0*/  STL.64 [R1+0x230], R20 ;  /* 0x0002301401007387 */ /* 0x000fe20000100a00 */
[----:B------:R0:W-:Y:S03]  /*460d0*/  STL.64 [R1+0x238], R22 ;  /* 0x0002381601007387 */ /* 0x0001e60000100a00 */
[----:B0-----:R-:W2:Y:S01]  /*460e0*/  LDL.LU.64 R22, [R1+0x43c0] ;  /* 0x0043c00001167983 */ /* 0x001ea20000300a00 */
[----:B------:R0:W-:Y:S02]  /*460f0*/  STL.64 [R1+0x4350], R26 ;  /* 0x0043501a01007387 */ /* 0x0001e40000100a00 */
[----:B---3--:R-:W-:Y:S02]  /*46100*/  STL.64 [R1+0x4348], R24 ;  /* 0x0043481801007387 */ /* 0x008fe40000100a00 */
[----:B0-----:R-:W-:Y:S02]  /*46110*/  IMAD.MOV.U32 R26, RZ, RZ, R16 ;  /* 0x000000ffff1a7224 */ /* 0x001fe400078e0010 */
[----:B------:R-:W-:-:S05]  /*46120*/  IMAD.MOV.U32 R27, RZ, RZ, R5 ;  /* 0x000000ffff1b7224 */ /* 0x000fca00078e0005 */
[----:B------:R0:W-:Y:S04]  /*46130*/  STL.64 [R1+0x4368], R26 ;  /* 0x0043681a01007387 */ /* 0x0001e80000100a00 */
[----:B0-----:R-:W3:Y:S01]  /*46140*/  LDL.LU.64 R26, [R1+0x18] ;  /* 0x00001800011a7983 */ /* 0x001ee20000300a00 */
[----:B--2---:R-:W-:Y:S03]  /*46150*/  HMMA.16816.F32 R8, R12, R22, R8 ;  /* 0x000000160c08723c */ /* 0x004fe60000001808 */
[----:B---3--:R0:W-:Y:S02]  /*46160*/  STL.64 [R1+0x4380], R26 ;  /* 0x0043801a01007387 */ /* 0x0081e40000100a00 */
[----:B0-----:R-:W-:-:S02]  /*46170*/  IMAD.MOV.U32 R26, RZ, RZ, R4 ;  /* 0x000000ffff1a7224 */ /* 0x001fc400078e0004 */
[----:B------:R-:W-:-:S05]  /*46180*/  IMAD.MOV.U32 R27, RZ, RZ, R2 ;  /* 0x000000ffff1b7224 */ /* 0x000fca00078e0002 */
[----:B------:R-:W-:Y:S01]  /*46190*/  STL.64 [R1+0x43a8], R26 ;  /* 0x0043a81a01007387 */ /* 0x000fe20000100a00 */
[----:B------:R-:W2:Y:S10]  /*461a0*/  LDL.LU R16, [R1+0x2c0] ;  /* 0x0002c00001107983 */ /* 0x000eb40000300800 */
[----:B------:R0:W-:Y:S02]  /*461b0*/  STL.64 [R1+0x220], R8 ;  /* 0x0002200801007387 */ /* 0x0001e40000100a00 */
[----:B------:R1:W-:Y:S01]  /*461c0*/  STL.64 [R1+0x228], R10 ;  /* 0x0002280a01007387 */ /* 0x0003e20000100a00 */
[----:B------:R-:W2:Y:S01]  /*461d0*/  LDL.LU R17, [R1+0x2c4] ;  /* 0x0002c40001117983 */ /* 0x000ea20000300800 */
[----:B------:R-:W2:Y:S02]  /*461e0*/  LDL.LU R18, [R1+0x2c8] ;  /* 0x0002c80001127983 */ /* 0x000ea40000300800 */
[----:B------:R-:W2:Y:S01]  /*461f0*/  LDL.LU R19, [R1+0x2cc] ;  /* 0x0002cc0001137983 */ /* 0x000ea20000300800 */
[----:B0-----:R-:W3:Y:S01]  /*46200*/  LDL.LU R8, [R1+0x2e0] ;  /* 0x0002e00001087983 */ /* 0x001ee20000300800 */
[----:B------:R-:W3:Y:S02]  /*46210*/  LDL.LU R9, [R1+0x2e4] ;  /* 0x0002e40001097983 */ /* 0x000ee40000300800 */
[----:B-1----:R-:W3:Y:S02]  /*46220*/  LDL.LU R10, [R1+0x2e8] ;  /* 0x0002e800010a7983 */ /* 0x002ee40000300800 */
[----:B------:R-:W3:Y:S01]  /*46230*/  LDL.LU R11, [R1+0x2ec] ;  /* 0x0002ec00010b7983 */ /* 0x000ee20000300800 */
[----:B------:R-:W4:Y:S01]  /*46240*/  LDL.LU R24, [R1+0x2d0] ;  /* 0x0002d00001187983 */ /* 0x000f220000300800 */
[----:B------:R-:W4:Y:S02]  /*46250*/  LDL.LU R25, [R1+0x2d4] ;  /* 0x0002d40001197983 */ /* 0x000f240000300800 */
[----:B------:R-:W4:Y:S02]  /*46260*/  LDL.LU R26, [R1+0x2d8] ;  /* 0x0002d800011a7983 */ /* 0x000f240000300800 */
[----:B------:R-:W4:Y:S01]  /*46270*/  LDL.LU R27, [R1+0x2dc] ;  /* 0x0002dc00011b7983 */ /* 0x000f220000300800 */
[----:B------:R0:W-:Y:S01]  /*46280*/  STL.64 [R1+0x4340], R22 ;  /* 0x0043401601007387 */ /* 0x0001e20000100a00 */
        /* <DEDUP_REMOVED lines=10> */
[C---:B------:R-:W-:Y:S01]  /*46330*/  HMMA.16816.F32 R16, R12.reuse, R6, R16 ;  /* 0x000000060c10723c */ /* 0x040fe20000001810 */
[----:B--2---:R-:W-:Y:S01]  /*46340*/  STL.64 [R1+0x4378], R22 ;  /* 0x0043781601007387 */ /* 0x004fe20000100a00 */
[----:B------:R0:W-:Y:S03]  /*46350*/  STL.64 [R1+0x4370], R20 ;  /* 0x0043701401007387 */ /* 0x0001e60000100a00 */
[----:B0-----:R-:W2:Y:S01]  /*46360*/  LDL.LU R20, [R1+0x300] ;  /* 0x0003000001147983 */ /* 0x001ea20000300800 */
[----:B------:R-:W2:Y:S02]  /*46370*/  LDL.LU R21, [R1+0x304] ;  /* 0x0003040001157983 */ /* 0x000ea40000300800 */
[----:B------:R-:W2:Y:S02]  /*46380*/  LDL.LU R22, [R1+0x308] ;  /* 0x0003080001167983 */ /* 0x000ea40000300800 */
[----:B------:R-:W2:Y:S02]  /*46390*/  LDL.LU R23, [R1+0x30c] ;  /* 0x00030c0001177983 */ /* 0x000ea40000300800 */
[----:B--2---:R-:W-:Y:S01]  /*463a0*/  STL.64 [R1+0x4390], R22 ;  /* 0x0043901601007387 */ /* 0x004fe20000100a00 */
[----:B------:R0:W-:Y:S03]  /*463b0*/  STL.64 [R1+0x4388], R20 ;  /* 0x0043881401007387 */ /* 0x0001e60000100a00 */
[----:B0-----:R-:W2:Y:S01]  /*463c0*/  LDL.LU R20, [R1+0x2f0] ;  /* 0x0002f00001147983 */ /* 0x001ea20000300800 */
[----:B------:R-:W2:Y:S02]  /*463d0*/  LDL.LU R21, [R1+0x2f4] ;  /* 0x0002f40001157983 */ /* 0x000ea40000300800 */
[----:B------:R-:W2:Y:S02]  /*463e0*/  LDL.LU R22, [R1+0x2f8] ;  /* 0x0002f80001167983 */ /* 0x000ea40000300800 */
[----:B------:R-:W2:Y:S02]  /*463f0*/  LDL.LU R23, [R1+0x2fc] ;  /* 0x0002fc0001177983 */ /* 0x000ea40000300800 */
[----:B------:R-:W-:Y:S01]  /*46400*/  STL.64 [R1+0x210], R16 ;  /* 0x0002101001007387 */ /* 0x000fe20000100a00 */
[----:B------:R0:W-:Y:S03]  /*46410*/  STL.64 [R1+0x218], R18 ;  /* 0x0002181201007387 */ /* 0x0001e60000100a00 */
[----:B0-----:R-:W3:Y:S01]  /*46420*/  LDL.LU.64 R18, [R1+0x43b8] ;  /* 0x0043b80001127983 */ /* 0x001ee20000300a00 */
[----:B------:R0:W-:Y:S02]  /*46430*/  STL.64 [R1+0x4338], R6 ;  /* 0x0043380601007387 */ /* 0x0001e40000100a00 */
[----:B------:R-:W2:Y:S02]  /*46440*/  LDL.LU R4, [R1+0x3e0] ;  /* 0x0003e00001047983 */ /* 0x000ea40000300800 */
[----:B------:R-:W2:Y:S01]  /*46450*/  LDL.LU R5, [R1+0x3e4] ;  /* 0x0003e40001057983 */ /* 0x000ea20000300800 */
[----:B0-----:R-:W2:Y:S01]  /*46460*/  LDL.LU R6, [R1+0x3e8] ;  /* 0x0003e80001067983 */ /* 0x001ea20000300800 */
[----:B------:R-:W2:Y:S01]  /*46470*/  LDL.LU R7, [R1+0x3ec] ;  /* 0x0003ec0001077983 */ /* 0x000ea20000300800 */
[C---:B---3--:R-:W-:Y:S11]  /*46480*/  HMMA.16816.F32 R8, R12.reuse, R18, R8 ;  /* 0x000000120c08723c */ /* 0x048ff60000001808 */
[----:B------:R-:W-:Y:S11]  /*46490*/  @!UPT UIADD3 URZ, URZ, URZ, URZ ;  /* 0x0000003f3f3ff290 */ /* 0x000ff6000fffe03f */
[----:B------:R-:W-:Y:S01]  /*464a0*/  @!UPT UIADD3 URZ, URZ, URZ, URZ ;  /* 0x0000003f3f3ff290 */ /* 0x000fe2000fffe03f */
[----:B------:R-:W-:Y:S01]  /*464b0*/  STL.64 [R1+0x200], R8 ;  /* 0x0002000801007387 */ /* 0x000fe20000100a00 */
[----:B------:R0:W-:Y:S03]  /*464c0*/  STL.64 [R1+0x208], R10 ;  /* 0x0002080a01007387 */ /* 0x0001e60000100a00 */
[----:B0-----:R-:W4:Y:S02]  /*464d0*/  LDL.LU.64 R10, [R1+0x43b0] ;  /* 0x0043b000010a7983 */ /* 0x001f240000300a00 */
[----:B----4-:R-:W-:Y:S02]  /*464e0*/  HMMA.16816.F32 R12, R12, R10, R24 ;  /* 0x0000000a0c0c723c */ /* 0x010fe40000001818 */
[----:B------:R-:W2:Y:S01]  /*464f0*/  LDL.LU.64 R26, [R1+0x43a8] ;  /* 0x0043a800011a7983 */ /* 0x000ea20000300a00 */
[----:B------:R-:W-:Y:S02]  /*46500*/  IMAD.MOV.U32 R16, RZ, RZ, R10 ;  /* 0x000000ffff107224 */ /* 0x000fe400078e000a */
[----:B------:R-:W-:Y:S11]  /*46510*/  IMAD.MOV.U32 R2, RZ, RZ, R11 ;  /* 0x000000ffff027224 */ /* 0x000ff600078e000b */
[----:B------:R-:W-:Y:S07]  /*46520*/  @!UPT UIADD3 URZ, URZ, URZ, URZ ;  /* 0x0000003f3f3ff290 */ /* 0x000fee000fffe03f */
[----:B------:R-:W-:Y:S01]  /*46530*/  STL.64 [R1+0x1e0], R12 ;  /* 0x0001e00c01007387 */ /* 0x000fe20000100a00 */
[----:B------:R-:W-:Y:S02]  /*46540*/  STL.64 [R1+0x1e8], R14 ;  /* 0x0001e80e01007387 */ /* 0x000fe40000100a00 */
        /* <DEDUP_REMOVED lines=8> */
[----:B0-----:R-:W2:Y:S01]  /*465d0*/  LDL.LU.64 R26, [R1+0x4380] ;  /* 0x00438000011a7983 */ /* 0x001ea20000300a00 */
        /* <DEDUP_REMOVED lines=17> */
[----:B------:R-:W3:Y:S01]  /*466f0*/  LDL.LU.64 R24, [R1+0x4348] ;  /* 0x0043480001187983 */ /* 0x000ee20000300a00 */
[C---:B--2---:R-:W-:Y:S11]  /*46700*/  HMMA.16816.F32 R20, R8.reuse, R26, R20 ;  /* 0x0000001a0814723c */ /* 0x044ff60000001814 */
[----:B------:R-:W-:Y:S11]  /*46710*/  @!UPT UIADD3 URZ, URZ, URZ, URZ ;  /* 0x0000003f3f3ff290 */ /* 0x000ff6000fffe03f */
[----:B------:R-:W-:Y:S01]  /*46720*/  @!UPT UIADD3 URZ, URZ, URZ, URZ ;  /* 0x0000003f3f3ff290 */ /* 0x000fe2000fffe03f */
[----:B------:R-:W-:Y:S01]  /*46730*/  STL.64 [R1+0x1a0], R20 ;  /* 0x0001a01401007387 */ /* 0x000fe20000100a00 */
[----:B------:R0:W-:Y:S03]  /*46740*/  STL.64 [R1+0x1a8], R22 ;  /* 0x0001a81601007387 */ /* 0x0001e60000100a00 */
[----:B0-----:R-:W2:Y:S01]  /*46750*/  LDL.LU.64 R22, [R1+0x4340] ;  /* 0x0043400001167983 */ /* 0x001ea20000300a00 */
[----:B------:R-:W-:Y:S02]  /*46760*/  STL.64 [R1+0x42d0], R26 ;  /* 0x0042d01a01007387 */ /* 0x000fe40000100a00 */
[----:B---3--:R0:W-:Y:S02]  /*46770*/  STL.64 [R1+0x42c8], R24 ;  /* 0x0042c81801007387 */ /* 0x0081e40000100a00 */
[----:B0-----:R-:W3:Y:S01]  /*46780*/  LDL.LU R24, [R1+0x400] ;  /* 0x0004000001187983 */ /* 0x001ee20000300800 */
[----:B------:R-:W3:Y:S02]  /*46790*/  LDL.LU R25, [R1+0x404] ;  /* 0x0004040001197983 */ /* 0x000ee40000300800 */
[----:B------:R-:W3:Y:S02]  /*467a0*/  LDL.LU R26, [R1+0x408] ;  /* 0x00040800011a7983 */ /* 0x000ee40000300800 */
[----:B------:R-:W3:Y:S01]  /*467b0*/  LDL.LU R27, [R1+0x40c] ;  /* 0x00040c00011b7983 */ /* 0x000ee20000300800 */
[C---:B--2---:R-:W-:Y:S01]  /*467c0*/  HMMA.16816.F32 R20, R8.reuse, R22, R4 ;  /* 0x000000160814723c */ /* 0x044fe20000001804 */
[----:B------:R-:W2:Y:S11]  /*467d0*/  LDL.LU.64 R6, [R1+0x4338] ;  /* 0x0043380001067983 */ /* 0x000eb60000300a00 */
[----:B------:R-:W-:Y:S11]  /*467e0*/  @!UPT UIADD3 URZ, URZ, URZ, URZ ;  /* 0x0000003f3f3ff290 */ /* 0x000ff6000fffe03f */
[----:B------:R-:W-:Y:S01]  /*467f0*/  STL.64 [R1+0x1f0], R20 ;  /* 0x0001f01401007387 */ /* 0x000fe20000100a00 */
[----:B------:R0:W-:Y:S03]  /*46800*/  STL.64 [R1+0x1f8], R22 ;  /* 0x0001f81601007387 */ /* 0x0001e60000100a00 */
[----:B0-----:R-:W2:Y:S01]  /*46810*/  LDL.LU.64 R22, [R1+0x4330] ;  /* 0x0043300001167983 */ /* 0x001ea20000300a00 */
[----:B------:R-:W2:Y:S02]  /*46820*/  LDL.LU.64 R20, [R1+0x4328] ;  /* 0x0043280001147983 */ /* 0x000ea40000300a00 */
[----:B------:R-:W-:Y:S01]  /*46830*/  IMAD.MOV.U32 R14, RZ, RZ, R16 ;  /* 0x000000ffff0e7224 */ /* 0x000fe200078e0010 */
[C---:B---3--:R-:W-:Y:S08]  /*46840*/  HMMA.16816.F32 R24, R8.reuse, R18, R24 ;  /* 0x000000120818723c */ /* 0x048ff00000001818 */
[C---:B--2---:R-:W-:Y:S01]  /*46850*/  HMMA.16816.F32 R4, R8.reuse, R6, R20 ;  /* 0x000000060804723c */ /* 0x044fe20000001814 */
[----:B------:R-:W2:Y:S01]  /*46860*/  LDL.LU.64 R22, [R1+0x4320] ;  /* 0x0043200001167983 */ /* 0x000ea20000300a00 */
[----:B------:R-:W2:Y:S11]  /*46870*/  LDL.LU.64 R20, [R1+0x4318] ;  /* 0x0043180001147983 */ /* 0x000eb60000300a00 */
[----:B------:R-:W-:Y:S10]  /*46880*/  @!UPT UIADD3 URZ, URZ, URZ, URZ ;  /* 0x0000003f3f3ff290 */ /* 0x000ff4000fffe03f */
[----:B------:R-:W-:Y:S01]  /*46890*/  STL.64 [R1+0x520], R4 ;  /* 0x0005200401007387 */ /* 0x000fe20000100a00 */
[----:B------:R0:W-:Y:S03]  /*468a0*/  STL.64 [R1+0x528], R6 ;  /* 0x0005280601007387 */ /* 0x0001e60000100a00 */
[----:B0-----:R-:W3:Y:S01]  /*468b0*/  LDL.LU.64 R6, [R1+0x4310] ;  /* 0x0043100001067983 */ /* 0x001ee20000300a00 */
[----:B------:R-:W3:Y:S02]  /*468c0*/  LDL.LU.64 R4, [R1+0x4308] ;  /* 0x0043080001047983 */ /* 0x000ee40000300a00 */
[----:B------:R2:W-:Y:S02]  /*468d0*/  STL.64 [R1+0x4298], R18 ;  /* 0x0042981201007387 */ /* 0x0005e40000100a00 */
[----:B------:R-:W-:Y:S01]  /*468e0*/  STL.64 [R1+0x5d0], R24 ;  /* 0x0005d01801007387 */ /* 0x000fe20000100a00 */
[----:B------:R-:W-:Y:S01]  /*468f0*/  STL.64 [R1+0x5d8], R26 ;  /* 0x0005d81a01007387 */ /* 0x000fe20000100a00 */
[----:B------:R-:W-:Y:S01]  /*46900*/  STL.64 [R1+0x42b0], R14 ;  /* 0x0042b00e01007387 */ /* 0x000fe20000100a00 */
[----:B--2---:R-:W-:Y:S02]  /*46910*/  HMMA.16816.F32 R16, R8, R14, R20 ;  /* 0x0000000e0810723c */ /* 0x004fe40000001814 */
[----:B------:R-:W2:Y:S11]  /*46920*/  LDL.LU R8, [R1+0x420] ;  /* 0x0004200001087983 */ /* 0x000eb60000300800 */
[----:B------:R-:W-:Y:S10]  /*46930*/  @!UPT UIADD3 URZ, URZ, URZ, URZ ;  /* 0x0000003f3f3ff290 */ /* 0x000ff4000fffe03f */
[----:B------:R-:W-:Y:S01]  /*46940*/  STL.64 [R1+0x5c0], R16 ;  /* 0x0005c01001007387 */ /* 0x000fe20000100a00 */
[----:B------:R-:W-:Y:S02]  /*46950*/  STL.64 [R1+0x5c8], R18 ;  /* 0x0005c81201007387 */ /* 0x000fe40000100a00 */
[----:B------:R-:W2:Y:S02]  /*46960*/  LDL.LU R9, [R1+0x424] ;  /* 0x0004240001097983 */ /* 0x000ea40000300800 */
[----:B------:R-:W4:Y:S01]  /*46970*/  LDL.LU R10, [R1+0x428] ;  /* 0x00042800010a7983 */ /* 0x000f220000300800 */
[----:B------:R-:W4:Y:S04]  /*46980*/  LDL.LU R11, [R1+0x42c] ;  /* 0x00042c00010b7983 */ /* 0x000f280000300800 */
[----:B----4-:R-:W-:Y:S01]  /*46990*/  STL.64 [R1+0x4228], R10 ;  /* 0x0042280a01007387 */ /* 0x010fe20000100a00 */
[----:B--2---:R0:W-:Y:S03]  /*469a0*/  STL.64 [R1+0x4220], R8 ;  /* 0x0042200801007387 */ /* 0x0041e60000100a00 */
[----:B0-----:R-:W2:Y:S01]  /*469b0*/  LDL.LU R8, [R1+0x3f0] ;  /* 0x0003f00001087983 */ /* 0x001ea20000300800 */
[----:B------:R-:W2:Y:S02]  /*469c0*/  LDL.LU R9, [R1+0x3f4] ;  /* 0x0003f40001097983 */ /* 0x000ea40000300800 */
[----:B------:R-:W4:Y:S02]  /*469d0*/  LDL.LU R10, [R1+0x3f8] ;  /* 0x0003f800010a7983 */ /* 0x000f240000300800 */
[----:B------:R-:W4:Y:S02]  /*469e0*/  LDL.LU R11, [R1+0x3fc] ;  /* 0x0003fc00010b7983 */ /* 0x000f240000300800 */
[----:B----4-:R0:W-:Y:S01]  /*469f0*/  STL.64 [R1+0x4238], R10 ;  /* 0x0042380a01007387 */ /* 0x0101e20000100a00 */
[----:B--2---:R-:W-:Y:S02]  /*46a00*/  STL.64 [R1+0x4230], R8 ;  /* 0x0042300801007387 */ /* 0x004fe40000100a00 */
[----:B0-----:R-:W-:-:S02]  /*46a10*/  IMAD.MOV.U32 R10, RZ, RZ, R12 ;  /* 0x000000ffff0a7224 */ /* 0x001fc400078e000c */
[----:B------:R-:W-:-:S05]  /*46a20*/  IMAD.MOV.U32 R11, RZ, RZ, R2 ;  /* 0x000000ffff0b7224 */ /* 0x000fca00078e0002 */
[----:B------:R-:W-:Y:S01]  /*46a30*/  STL.64 [R1+0x4300], R10 ;  /* 0x0043000a01007387 */ /* 0x000fe20000100a00 */
[----:B------:R-:W2:Y:S02]  /*46a40*/  LDL.LU R20, [R1+0x340] ;  /* 0x0003400001147983 */ /* 0x000ea40000300800 */
[----:B------:R-:W2:Y:S02]  /*46a50*/  LDL.LU R21, [R1+0x344] ;  /* 0x0003440001157983 */ /* 0x000ea40000300800 */
[----:B------:R-:W4:Y:S01]  /*46a60*/  LDL.LU R22, [R1+0x348] ;  /* 0x0003480001167983 */ /* 0x000f220000300800 */
[----:B------:R-:W4:Y:S01]  /*46a70*/  LDL.LU R23, [R1+0x34c] ;  /* 0x00034c0001177983 */ /* 0x000f220000300800 */
[----:B------:R-:W2:Y:S03]  /*46a80*/  LDL.LU.64 R26, [R1+0x8] ;  /* 0x00000800011a7983 */ /* 0x000ea60000300a00 */
[----:B--2---:R0:W-:Y:S01]  /*46a90*/  STL.64 [R1+0x42e8], R26 ;  /* 0x0042e81a01007387 */ /* 0x0041e20000100a00 */
[----:B------:R-:W2:Y:S02]  /*46aa0*/  LDL.LU R16, [R1+0x370] ;  /* 0x0003700001107983 */ /* 0x000ea40000300800 */
[----:B------:R-:W2:Y:S02]  /*46ab0*/  LDL.LU R17, [R1+0x374] ;  /* 0x0003740001117983 */ /* 0x000ea40000300800 */
[----:B------:R-:W2:Y:S01]  /*46ac0*/  LDL.LU R18, [R1+0x378] ;  /* 0x0003780001127983 */ /* 0x000ea20000300800 */
[----:B------:R-:W2:Y:S01]  /*46ad0*/  LDL.LU R19, [R1+0x37c] ;  /* 0x00037c0001137983 */ /* 0x000ea20000300800 */
[----:B------:R-:W2:Y:S02]  /*46ae0*/  LDL.LU R24, [R1+0x3b0] ;  /* 0x0003b00001187983 */ /* 0x000ea40000300800 */
[----:B------:R-:W2:Y:S01]  /*46af0*/  LDL.LU R25, [R1+0x3b4] ;  /* 0x0003b40001197983 */ /* 0x000ea20000300800 */
[----:B0-----:R-:W2:Y:S01]  /*46b00*/  LDL.LU R26, [R1+0x3b8] ;  /* 0x0003b800011a7983 */ /* 0x001ea20000300800 */
[----:B------:R-:W2:Y:S02]  /*46b10*/  LDL.LU R27, [R1+0x3bc] ;  /* 0x0003bc00011b7983 */ /* 0x000ea40000300800 */
[----:B------:R-:W3:Y:S02]  /*46b20*/  LDL.LU R8, [R1+0x3c0] ;  /* 0x0003c00001087983 */ /* 0x000ee40000300800 */
[----:B------:R-:W3:Y:S01]  /*46b30*/  LDL.LU R9, [R1+0x3c4] ;  /* 0x0003c40001097983 */ /* 0x000ee20000300800 */
[----:B------:R-:W3:Y:S01]  /*46b40*/  LDL.LU R10, [R1+0x3c8] ;  /* 0x0003c800010a7983 */ /* 0x000ee20000300800 */
[----:B------:R-:W3:Y:S03]  /*46b50*/  LDL.LU R11, [R1+0x3cc] ;  /* 0x0003cc00010b7983 */ /* 0x000ee60000300800 */
[----:B--2---:R0:W-:Y:S01]  /*46b60*/  STL.64 [R1+0x42f8], R26 ;  /* 0x0042f81a01007387 */ /* 0x0041e20000100a00 */
[----:B------:R-:W-:Y:S03]  /*46b70*/  STL.64 [R1+0x42f0], R24 ;  /* 0x0042f01801007387 */ /* 0x000fe60000100a00 */
[----:B0-----:R-:W3:Y:S01]  /*46b80*/  LDL.LU.64 R26, [R1+0x28] ;  /* 0x00002800011a7983 */ /* 0x001ee20000300a00 */
[----:B------:R-:W2:Y:S02]  /*46b90*/  LDL.LU R12, [R1+0x380] ;  /* 0x00038000010c7983 */ /* 0x000ea40000300800 */
[----:B------:R-:W2:Y:S02]  /*46ba0*/  LDL.LU R13, [R1+0x384] ;  /* 0x00038400010d7983 */ /* 0x000ea40000300800 */
[----:B------:R-:W2:Y:S01]  /*46bb0*/  LDL.LU R14, [R1+0x388] ;  /* 0x00038800010e7983 */ /* 0x000ea20000300800 */
[----:B------:R-:W2:Y:S04]  /*46bc0*/  LDL.LU R15, [R1+0x38c] ;  /* 0x00038c00010f7983 */ /* 0x000ea80000300800 */
[----:B--2---:R-:W-:Y:S01]  /*46bd0*/  STL.64 [R1+0x42c0], R14 ;  /* 0x0042c00e01007387 */ /* 0x004fe20000100a00 */
[----:B------:R0:W-:Y:S03]  /*46be0*/  STL.64 [R1+0x42b8], R12 ;  /* 0x0042b80c01007387 */ /* 0x0001e60000100a00 */
[----:B0-----:R-:W2:Y:S01]  /*46bf0*/  LDL.LU R12, [R1+0x390] ;  /* 0x00039000010c7983 */ /* 0x001ea20000300800 */
[----:B------:R-:W2:Y:S02]  /*46c00*/  LDL.LU R13, [R1+0x394] ;  /* 0x00039400010d7983 */ /* 0x000ea40000300800 */
[----:B------:R-:W2:Y:S02]  /*46c10*/  LDL.LU R14, [R1+0x398] ;  /* 0x00039800010e7983 */ /* 0x000ea40000300800 */
[----:B------:R-:W2:Y:S01]  /*46c20*/  LDL.LU R15, [R1+0x39c] ;  /* 0x00039c00010f7983 */ /* 0x000ea20000300800 */
[C---:B---3--:R-:W-:Y:S01]  /*46c30*/  HMMA.16816.F32 R8, R4.reuse, R26, R8 ;  /* 0x0000001a0408723c */ /* 0x048fe20000001808 */
[----:B--2---:R-:W-:Y:S01]  /*46c40*/  STL.64 [R1+0x42e0], R14 ;  /* 0x0042e00e01007387 */ /* 0x004fe20000100a00 */
[----:B------:R0:W-:Y:S03]  /*46c50*/  STL.64 [R1+0x42d8], R12 ;  /* 0x0042d80c01007387 */ /* 0x0001e60000100a00 */
[----:B0-----:R-:W2:Y:S01]  /*46c60*/  LDL.LU R12, [R1+0x3a0] ;  /* 0x0003a000010c7983 */ /* 0x001ea20000300800 */
[----:B------:R-:W2:Y:S02]  /*46c70*/  LDL.LU R13, [R1+0x3a4] ;  /* 0x0003a400010d7983 */ /* 0x000ea40000300800 */
[----:B------:R-:W2:Y:S02]  /*46c80*/  LDL.LU R14, [R1+0x3a8] ;  /* 0x0003a800010e7983 */ /* 0x000ea40000300800 */
[----:B------:R-:W2:Y:S01]  /*46c90*/  LDL.LU R15, [R1+0x3ac] ;  /* 0x0003ac00010f7983 */ /* 0x000ea20000300800 */
[----:B------:R0:W-:Y:S01]  /*46ca0*/  STL.64 [R1+0x42a8], R18 ;  /* 0x0042a81201007387 */ /* 0x0001e20000100a00 */
[----:B------:R-:W-:Y:S03]  /*46cb0*/  STL.64 [R1+0x42a0], R16 ;  /* 0x0042a01001007387 */ /* 0x000fe60000100a00 */
[----:B0-----:R-:W3:Y:S01]  /*46cc0*/  LDL.LU.64 R18, [R1+0x38] ;  /* 0x0000380001127983 */ /* 0x001ee20000300a00 */
[----:B----4-:R-:W-:Y:S02]  /*46cd0*/  STL.64 [R1+0x4280], R22 ;  /* 0x0042801601007387 */ /* 0x010fe40000100a00 */
[----:B------:R0:W-:Y:S02]  /*46ce0*/  STL.64 [R1+0x4278], R20 ;  /* 0x0042781401007387 */ /* 0x0001e40000100a00 */
[----:B0-----:R-:W4:Y:S01]  /*46cf0*/  LDL.LU R20, [R1+0x360] ;  /* 0x0003600001147983 */ /* 0x001f220000300800 */
[----:B------:R-:W4:Y:S02]  /*46d00*/  LDL.LU R21, [R1+0x364] ;  /* 0x0003640001157983 */ /* 0x000f240000300800 */
[----:B------:R-:W2:Y:S02]  /*46d10*/  LDL.LU R22, [R1+0x368] ;  /* 0x0003680001167983 */ /* 0x000ea40000300800 */
[----:B------:R-:W2:Y:S02]  /*46d20*/  LDL.LU R23, [R1+0x36c] ;  /* 0x00036c0001177983 */ /* 0x000ea40000300800 */
[----:B------:R-:W-:Y:S01]  /*46d30*/  IMAD.MOV.U32 R2, RZ, RZ, R27 ;  /* 0x000000ffff027224 */ /* 0x000fe200078e001b */
[----:B--2---:R0:W-:Y:S01]  /*46d40*/  STL.64 [R1+0x4290], R22 ;  /* 0x0042901601007387 */ /* 0x0041e20000100a00 */
[----:B----4-:R-:W-:Y:S03]  /*46d50*/  STL.64 [R1+0x4288], R20 ;  /* 0x0042881401007387 */ /* 0x010fe60000100a00 */
[----:B0-----:R-:W2:Y:S01]  /*46d60*/  LDL.LU.64 R22, [R1+0x48] ;  /* 0x0000480001167983 */ /* 0x001ea20000300a00 */
[----:B------:R0:W-:Y:S02]  /*46d70*/  STL.64 [R1+0x670], R8 ;  /* 0x0006700801007387 */ /* 0x0001e40000100a00 */
[----:B------:R1:W-:Y:S02]  /*46d80*/  STL.64 [R1+0x678], R10 ;  /* 0x0006780a01007387 */ /* 0x0003e40000100a00 */
[----:B0-----:R-:W-:Y:S01]  /*46d90*/  IMAD.MOV.U32 R8, RZ, RZ, R26 ;  /* 0x000000ffff087224 */ /* 0x001fe200078e001a */
[----:B-1----:R-:W4:Y:S01]  /*46da0*/  LDL.LU.64 R10, [R1+0x4300] ;  /* 0x00430000010a7983 */ /* 0x002f220000300a00 */
[----:B------:R-:W4:Y:S02]  /*46db0*/  LDL.LU.64 R26, [R1+0x42f8] ;  /* 0x0042f800011a7983 */ /* 0x000f240000300a00 */
[----:B------:R-:W4:Y:S02]  /*46dc0*/  LDL.LU.64 R24, [R1+0x42f0] ;  /* 0x0042f00001187983 */ /* 0x000f240000300a00 */
[C---:B----4-:R-:W-:Y:S11]  /*46dd0*/  HMMA.16816.F32 R24, R4.reuse, R10, R24 ;  /* 0x0000000a0418723c */ /* 0x050ff60000001818 */
[----:B------:R-:W-:Y:S11]  /*46de0*/  @!UPT UIADD3 URZ, URZ, URZ, URZ ;  /* 0x0000003f3f3ff290 */ /* 0x000ff6000fffe03f */
[----:B------:R-:W-:Y:S01]  /*46df0*/  @!UPT UIADD3 URZ, URZ, URZ, URZ ;  /* 0x0000003f3f3ff290 */ /* 0x000fe2000fffe03f */
[----:B------:R-:W-:Y:S01]  /*46e00*/  STL.64 [R1+0x660], R24 ;  /* 0x0006601801007387 */ /* 0x000fe20000100a00 */
[----:B------:R0:W-:Y:S03]  /*46e10*/  STL.64 [R1+0x668], R26 ;  /* 0x0006681a01007387 */ /* 0x0001e60000100a00 */
[----:B0-----:R-:W4:Y:S01]  /*46e20*/  LDL.LU.64 R26, [R1+0x42e8] ;  /* 0x0042e800011a7983 */ /* 0x001f220000300a00 */
[----:B------:R0:W-:Y:S02]  /*46e30*/  STL.64 [R1+0x4250], R10 ;  /* 0x0042500a01007387 */ /* 0x0001e40000100a00 */
[----:B0-----:R-:W-:Y:S02]  /*46e40*/  IMAD.MOV.U32 R10, RZ, RZ, R8 ;  /* 0x000000ffff0a7224 */ /* 0x001fe400078e0008 */
[----:B------:R-:W-:Y:S01]  /*46e50*/  IMAD.MOV.U32 R11, RZ, RZ, R2 ;  /* 0x000000ffff0b7224 */ /* 0x000fe200078e0002 */
        /* <DEDUP_REMOVED lines=9> */
[----:B------:R-:W2:Y:S01]  /*46ef0*/  LDL.LU.64 R24, [R1+0x42c8] ;  /* 0x0042c80001187983 */ /* 0x000ea20000300a00 */
[C---:B----4-:R-:W-:Y:S11]  /*46f00*/  HMMA.16816.F32 R12, R4.reuse, R26, R12 ;  /* 0x0000001a040c723c */ /* 0x050ff6000000180c */
[----:B------:R-:W-:Y:S11]  /*46f10*/  @!UPT UIADD3 URZ, URZ, URZ, URZ ;  /* 0x0000003f3f3ff290 */ /* 0x000ff6000fffe03f */
[----:B------:R-:W-:Y:S01]  /*46f20*/  @!UPT UIADD3 URZ, URZ, URZ, URZ ;  /* 0x0000003f3f3ff290 */ /* 0x000fe2000fffe03f */
[----:B------:R-:W-:Y:S01]  /*46f30*/  STL.64 [R1+0x640], R12 ;  /* 0x0006400c01007387 */ /* 0x000fe20000100a00 */
[----:B------:R0:W-:Y:S03]  /*46f40*/  STL.64 [R1+0x648], R14 ;  /* 0x0006480e01007387 */ /* 0x0001e60000100a00 */
[----:B0-----:R-:W4:Y:S01]  /*46f50*/  LDL.LU.64 R14, [R1+0x42c0] ;  /* 0x0042c000010e7983 */ /* 0x001f220000300a00 */
[----:B------:R-:W4:Y:S02]  /*46f60*/  LDL.LU.64 R12, [R1+0x42b8] ;  /* 0x0042b800010c7983 */ /* 0x000f240000300a00 */
[----:B------:R-:W-:Y:S02]  /*46f70*/  STL.64 [R1+0x4248], R26 ;  /* 0x0042481a01007387 */ /* 0x000fe40000100a00 */
[----:B--2---:R0:W-:Y:S02]  /*46f80*/  STL.64 [R1+0x4240], R24 ;  /* 0x0042401801007387 */ /* 0x0041e40000100a00 */
[----:B0-----:R-:W2:Y:S01]  /*46f90*/  LDL.LU R24, [R1+0x320] ;  /* 0x0003200001187983 */ /* 0x001ea20000300800 */
[----:B------:R-:W2:Y:S02]  /*46fa0*/  LDL.LU R25, [R1+0x324] ;  /* 0x0003240001197983 */ /* 0x000ea40000300800 */
[----:B------:R-:W2:Y:S02]  /*46fb0*/  LDL.LU R26, [R1+0x328] ;  /* 0x00032800011a7983 */ /* 0x000ea40000300800 */
[----:B------:R-:W2:Y:S02]  /*46fc0*/  LDL.LU R27, [R1+0x32c] ;  /* 0x00032c00011b7983 */ /* 0x000ea40000300800 */
[----:B---3--:R-:W-:Y:S01]  /*46fd0*/  IMAD.MOV.U32 R9, RZ, RZ, R19 ;  /* 0x000000ffff097224 */ /* 0x008fe200078e0013 */
        /* <DEDUP_REMOVED lines=8> */
[----:B------:R0:W-:Y:S01]  /*47060*/  STL.64 [R1+0x630], R12 ;  /* 0x0006300c01007387 */ /* 0x0001e20000100a00 */
[----:B------:R1:W-:Y:S02]  /*47070*/  STL.64 [R1+0x638], R14 ;  /* 0x0006380e01007387 */ /* 0x0003e40000100a00 */
[----:B0-----:R-:W-:Y:S01]  /*47080*/  IMAD.MOV.U32 R12, RZ, RZ, R18 ;  /* 0x000000ffff0c7224 */ /* 0x001fe200078e0012 */
[----:B-1----:R-:W3:Y:S01]  /*47090*/  LDL.LU.64 R14, [R1+0x42b0] ;  /* 0x0042b000010e7983 */ /* 0x002ee20000300a00 */
[----:B------:R-:W4:Y:S02]  /*470a0*/  LDL.LU.64 R18, [R1+0x42a8] ;  /* 0x0042a80001127983 */ /* 0x000f240000300a00 */
[----:B------:R-:W4:Y:S02]  /*470b0*/  LDL.LU.64 R16, [R1+0x42a0] ;  /* 0x0042a00001107983 */ /* 0x000f240000300a00 */
[----:B------:R-:W-:Y:S01]  /*470c0*/  IMAD.MOV.U32 R13, RZ, RZ, R23 ;  /* 0x000000ffff0d7224 */ /* 0x000fe200078e0017 */
[C---:B----4-:R-:W-:Y:S11]  /*470d0*/  HMMA.16816.F32 R16, R4.reuse, R22, R16 ;  /* 0x000000160410723c */ /* 0x050ff60000001810 */
[----:B------:R-:W-:Y:S11]  /*470e0*/  @!UPT UIADD3 URZ, URZ, URZ, URZ ;  /* 0x0000003f3f3ff290 */ /* 0x000ff6000fffe03f */
[----:B------:R-:W-:Y:S01]  /*470f0*/  @!UPT UIADD3 URZ, URZ, URZ, URZ ;  /* 0x0000003f3f3ff290 */ /* 0x000fe2000fffe03f */
[----:B------:R0:W-:Y:S01]  /*47100*/  STL.64 [R1+0x620], R16 ;  /* 0x0006201001007387 */ /* 0x0001e20000100a00 */
[----:B------:R1:W-:Y:S02]  /*47110*/  STL.64 [R1+0x628], R18 ;  /* 0x0006281201007387 */ /* 0x0003e40000100a00 */
[----:B0-----:R-:W-:Y:S01]  /*47120*/  IMAD.MOV.U32 R16, RZ, RZ, R22 ;  /* 0x000000ffff107224 */ /* 0x001fe200078e0016 */
[----:B-1----:R-:W4:Y:S01]  /*47130*/  LDL.LU.64 R18, [R1+0x4298] ;  /* 0x0042980001127983 */ /* 0x002f220000300a00 */
[----:B------:R-:W4:Y:S02]  /*47140*/  LDL.LU.64 R22, [R1+0x4290] ;  /* 0x0042900001167983 */ /* 0x000f240000300a00 */
[----:B------:R-:W4:Y:S02]  /*47150*/  LDL.LU.64 R20, [R1+0x4288] ;  /* 0x0042880001147983 */ /* 0x000f240000300a00 */
[----:B----4-:R-:W-:Y:S11]  /*47160*/  HMMA.16816.F32 R20, R4, R18, R20 ;  /* 0x000000120414723c */ /* 0x010ff60000001814 */
[----:B------:R-:W-:Y:S11]  /*47170*/  @!UPT UIADD3 URZ, URZ, URZ, URZ ;  /* 0x0000003f3f3ff290 */ /* 0x000ff6000fffe03f */
[----:B------:R-:W-:Y:S01]  /*47180*/  @!UPT UIADD3 URZ, URZ, URZ, URZ ;  /* 0x0000003f3f3ff290 */ /* 0x000fe2000fffe03f */
[----:B------:R-:W-:Y:S01]  /*47190*/  STL.64 [R1+0x610], R20 ;  /* 0x0006101401007387 */ /* 0x000fe20000100a00 */
[----:B------:R0:W-:Y:S03]  /*471a0*/  STL.64 [R1+0x618], R22 ;  /* 0x0006181601007387 */ /* 0x0001e60000100a00 */
[----:B0-----:R-:W3:Y:S01]  /*471b0*/  LDL.LU.64 R22, [R1+0x4280] ;  /* 0x0042800001167983 */ /* 0x001ee20000300a00 */
[----:B------:R-:W3:Y:S02]  /*471c0*/  LDL.LU.64 R20, [R1+0x4278] ;  /* 0x0042780001147983 */ /* 0x000ee40000300a00 */
[----:B------:R0:W-:Y:S02]  /*471d0*/  STL.64 [R1+0x41f8], R18 ;  /* 0x0041f81201007387 */ /* 0x0001e40000100a00 */
[----:B0-----:R-:W-:Y:S02]  /*471e0*/  IMAD.MOV.U32 R18, RZ, RZ, R16 ;  /* 0x000000ffff127224 */ /* 0x001fe400078e0010 */
[----:B------:R-:W-:-:S05]  /*471f0*/  IMAD.MOV.U32 R19, RZ, RZ, R13 ;  /* 0x000000ffff137224 */ /* 0x000fca00078e000d */
[----:B------:R0:W-:Y:S01]  /*47200*/  STL.64 [R1+0x4208], R18 ;  /* 0x0042081201007387 */ /* 0x0001e20000100a00 */
[----:B---3--:R-:W-:Y:S03]  /*47210*/  HMMA.16816.F32 R4, R4, R14, R20 ;  /* 0x0000000e0404723c */ /* 0x008fe60000001814 */
[----:B------:R-:W2:Y:S01]  /*47220*/  LDL.LU.64 R22, [R1+0x4270] ;  /* 0x0042700001167983 */ /* 0x000ea20000300a00 */
[----:B------:R-:W2:Y:S02]  /*47230*/  LDL.LU.64 R20, [R1+0x4268] ;  /* 0x0042680001147983 */ /* 0x000ea40000300a00 */
[----:B0-----:R-:W-:Y:S11]  /*47240*/  IMAD.MOV.U32 R19, RZ, RZ, R9 ;  /* 0x000000ffff137224 */ /* 0x001ff600078e0009 */
[----:B------:R-:W-:Y:S06]  /*47250*/  @!UPT UIADD3 URZ, URZ, URZ, URZ ;  /* 0x0000003f3f3ff290 */ /* 0x000fec000fffe03f */
[----:B------:R-:W-:Y:S01]  /*47260*/  STL.64 [R1+0x540], R4 ;  /* 0x0005400401007387 */ /* 0x000fe20000100a00 */
[----:B------:R0:W-:Y:S02]  /*47270*/  STL.64 [R1+0x548], R6 ;  /* 0x0005480601007387 */ /* 0x0001e40000100a00 */
[----:B0-----:R-:W-:Y:S02]  /*47280*/  IMAD.MOV.U32 R6, RZ, RZ, R8 ;  /* 0x000000ffff067224 */ /* 0x001fe400078e0008 */
[C---:B--2---:R-:W-:Y:S01]  /*47290*/  HMMA.16816.F32 R8, R20.reuse, R10, R24 ;  /* 0x0000000a1408723c */ /* 0x044fe20000001818 */
[----:B------:R-:W2:Y:S01]  /*472a0*/  LDL.LU.64 R26, [R1+0x4260] ;  /* 0x00426000011a7983 */ /* 0x000ea20000300a00 */
[----:B------:R-:W2:Y:S11]  /*472b0*/  LDL.LU.64 R24, [R1+0x4258] ;  /* 0x0042580001187983 */ /* 0x000eb60000300a00 */
[----:B------:R-:W-:Y:S10]  /*472c0*/  @!UPT UIADD3 URZ, URZ, URZ, URZ ;  /* 0x0000003f3f3ff290 */ /* 0x000ff4000fffe03f */
[----:B------:R-:W-:Y:S01]  /*472d0*/  STL.64 [R1+0x340], R8 ;  /* 0x0003400801007387 */ /* 0x000fe20000100a00 */
[----:B------:R0:W-:Y:S03]  /*472e0*/  STL.64 [R1+0x348], R10 ;  /* 0x0003480a01007387 */ /* 0x0001e60000100a00 */
[----:B0-----:R-:W2:Y:S02]  /*472f0*/  LDL.LU.64 R10, [R1+0x4250] ;  /* 0x00425000010a7983 */ /* 0x001ea40000300a00 */
[----:B--2---:R-:W-:Y:S02]  /*47300*/  HMMA.16816.F32 R8, R20, R10, R24 ;  /* 0x0000000a1408723c */ /* 0x004fe40000001818 */
[----:B------:R-:W2:Y:S01]  /*47310*/  LDL.LU.64 R26, [R1+0x4248] ;  /* 0x00424800011a7983 */ /* 0x000ea20000300a00 */
[----:B------:R-:W3:Y:S11]  /*47320*/  LDL.LU.64 R24, [R1+0x4240] ;  /* 0x0042400001187983 */ /* 0x000ef60000300a00 */
[----:B------:R-:W-:Y:S09]  /*47330*/  @!UPT UIADD3 URZ, URZ, URZ, URZ ;  /* 0x0000003f3f3ff290 */ /* 0x000ff2000fffe03f */
[----:B------:R-:W-:Y:S01]  /*47340*/  STL.64 [R1+0x330], R8 ;  /* 0x0003300801007387 */ /* 0x000fe20000100a00 */
[----:B------:R0:W-:Y:S03]  /*47350*/  STL.64 [R1+0x338], R10 ;  /* 0x0003380a01007387 */ /* 0x0001e60000100a00 */
[----:B0-----:R-:W4:Y:S01]  /*47360*/  LDL.LU.64 R10, [R1+0x4238] ;  /* 0x00423800010a7983 */ /* 0x001f220000300a00 */
[----:B------:R-:W4:Y:S02]  /*47370*/  LDL.LU.64 R8, [R1+0x4230] ;  /* 0x0042300001087983 */ /* 0x000f240000300a00 */
[----:B------:R-:W-:-:S07]  /*47380*/  IMAD.MOV.U32 R7, RZ, RZ, R2 ;  /* 0x000000ffff077224 */ /* 0x000fce00078e0002 */
[C---:B----4-:R-:W-:Y:S01]  /*47390*/  HMMA.16816.F32 R4, R20.reuse, R6, R8 ;  /* 0x000000061404723c */ /* 0x050fe20000001808 */
[----:B------:R-:W2:Y:S01]  /*473a0*/  LDL.LU.64 R10, [R1+0x4228] ;  /* 0x00422800010a7983 */ /* 0x000ea20000300a00 */
[----:B------:R-:W2:Y:S11]  /*473b0*/  LDL.LU.64 R8, [R1+0x4220] ;  /* 0x0042200001087983 */ /* 0x000eb60000300a00 */
[----:B------:R-:W-:Y:S10]  /*473c0*/  @!UPT UIADD3 URZ, URZ, URZ, URZ ;  /* 0x0000003f3f3ff290 */ /* 0x000ff4000fffe03f */
[----:B------:R-:W-:Y:S01]  /*473d0*/  STL.64 [R1+0x320], R4 ;  /* 0x0003200401007387 */ /* 0x000fe20000100a00 */
[----:B------:R-:W-:Y:S02]  /*473e0*/  STL.64 [R1+0x328], R6 ;  /* 0x0003280601007387 */ /* 0x000fe40000100a00 */
[----:B---3--:R0:W-:Y:S02]  /*473f0*/  STL.64 [R1+0x4200], R24 ;  /* 0x0042001801007387 */ /* 0x0081e40000100a00 */
[----:B0-----:R-:W3:Y:S01]  /*47400*/  LDL.LU R24, [R1+0x440] ;  /* 0x0004400001187983 */ /* 0x001ee20000300800 */
[----:B--2---:R-:W-:Y:S11]  /*47410*/  HMMA.16816.F32 R4, R20, R26, R8 ;  /* 0x0000001a1404723c */ /* 0x004ff60000001808 */
[----:B------:R-:W-:Y:S11]  /*47420*/  @!UPT UIADD3 URZ, URZ, URZ, URZ ;  /* 0x0000003f3f3ff290 */ /* 0x000ff6000fffe03f */
[----:B------:R-:W-:Y:S01]  /*47430*/  @!UPT UIADD3 URZ, URZ, URZ, URZ ;  /* 0x0000003f3f3ff290 */ /* 0x000fe2000fffe03f */
[----:B------:R-:W-:Y:S01]  /*47440*/  STL.64 [R1+0x310], R4 ;  /* 0x0003100401007387 */ /* 0x000fe20000100a00 */
[----:B------:R-:W-:Y:S02]  /*47450*/  STL.64 [R1+0x318], R6 ;  /* 0x0003180601007387 */ /* 0x000fe40000100a00 */
[----:B------:R-:W3:Y:S02]  /*47460*/  LDL.LU R25, [R1+0x444] ;  /* 0x0004440001197983 */ /* 0x000ee40000300800 */
[----:B------:R-:W2:Y:S01]  /*47470*/  LDL.LU R26, [R1+0x448] ;  /* 0x00044800011a7983 */ /* 0x000ea20000300800 */
[----:B------:R-:W2:Y:S04]  /*47480*/  LDL.LU R27, [R1+0x44c] ;  /* 0x00044c00011b7983 */ /* 0x000ea80000300800 */
[----:B------:R-:W0:Y:S04]  /*47490*/  S2R R2, SR_TID.X ;  /* 0x0000000000027919 */ /* 0x000e280000002100 */
[----:B------:R-:W1:Y:S04]  /*474a0*/  LDSM.16.MT88.4 R4, [R3+0x4000] ;  /* 0x004000000304783b */ /* 0x000e680000004200 */
[----:B--2---:R-:W-:Y:S01]  /*474b0*/  STL.64 [R1+0x4218], R26 ;  /* 0x0042181a01007387 */ /* 0x004fe20000100a00 */
[----:B---3--:R2:W-:Y:S03]  /*474c0*/  STL.64 [R1+0x4210], R24 ;  /* 0x0042101801007387 */ /* 0x0085e60000100a00 */
[----:B--2---:R-:W2:Y:S01]  /*474d0*/  LDL.LU R24, [R1+0x430] ;  /* 0x0004300001187983 */ /* 0x004ea20000300800 */
[----:B------:R-:W2:Y:S02]  /*474e0*/  LDL.LU R25, [R1+0x434] ;  /* 0x0004340001197983 */ /* 0x000ea40000300800 */
[----:B------:R-:W2:Y:S02]  /*474f0*/  LDL.LU R26, [R1+0x438] ;  /* 0x00043800011a7983 */ /* 0x000ea40000300800 */
[----:B------:R-:W2:Y:S01]  /*47500*/  LDL.LU R27, [R1+0x43c] ;  /* 0x00043c00011b7983 */ /* 0x000ea20000300800 */
[----:B0-----:R-:W-:Y:S01]  /*47510*/  LOP3.LUT R29, R2, 0x7, RZ, 0xc0, !PT ;  /* 0x00000007021d7812 */ /* 0x001fe200078ec0ff */
[----:B------:R-:W-:-:S02]  /*47520*/  IMAD.MOV.U32 R18, RZ, RZ, R12 ;  /* 0x000000ffff127224 */ /* 0x000fc400078e000c */
[----:B------:R-:W-:Y:S02]  /*47530*/  IMAD.SHL.U32 R17, R2, 0x2, RZ ;  /* 0x0000000202117824 */ /* 0x000fe400078e00ff */
[----:B------:R-:W-:-:S05]  /*47540*/  IMAD R29, R29, 0x210, RZ ;  /* 0x000002101d1d7824 */ /* 0x000fca00078e02ff */
[----:B------:R-:W-:Y:S01]  /*47550*/  LOP3.LUT R13, R29, 0x30, R17, 0x78, !PT ;  /* 0x000000301d0d7812 */ /* 0x000fe200078e7811 */
[----:B------:R-:W-:Y:S01]  /*47560*/  IMAD.SHL.U32 R2, R2, 0x80, RZ ;  /* 0x0000008002027824 */ /* 0x000fe200078e00ff */
[----:B-1----:R-:W-:Y:S01]  /*47570*/  STL.64 [R1+0x41e8], R6 ;  /* 0x0041e80601007387 */ /* 0x002fe20000100a00 */
[----:B------:R0:W-:Y:S03]  /*47580*/  STL.64 [R1+0x41e0], R4 ;  /* 0x0041e00401007387 */ /* 0x0001e60000100a00 */
[----:B------:R-:W-:-:S04]  /*47590*/  LOP3.LUT R13, R13, 0x1000, R2, 0xf8, !PT ;  /* 0x000010000d0d7812 */ /* 0x000fc800078ef802 */
[----:B------:R-:W-:Y:S01]  /*475a0*/  LOP3.LUT R13, R13, 0x40, RZ, 0x3c, !PT ;  /* 0x000000400d0d7812 */ /* 0x000fe200078e3cff */
[----:B0-----:R-:W3:Y:S01]  /*475b0*/  LDL.LU R4, [R1+0x450] ;  /* 0x0004500001047983 */ /* 0x001ee20000300800 */
[----:B------:R-:W3:Y:S02]  /*475c0*/  LDL.LU R5, [R1+0x454] ;  /* 0x0004540001057983 */ /* 0x000ee40000300800 */
[----:B------:R-:W3:Y:S02]  /*475d0*/  LDL.LU R6, [R1+0x458] ;  /* 0x0004580001067983 */ /* 0x000ee40000300800 */
[----:B------:R-:W3:Y:S01]  /*475e0*/  LDL.LU R7, [R1+0x45c] ;  /* 0x00045c0001077983 */ /* 0x000ee20000300800 */
[----:B------:R-:W-:Y:S01]  /*475f0*/  LDSM.16.M88.4 R8, [R13+0x20000] ;  /* 0x020000000d08783b */ /* 0x000fe20000000200 */
[----:B--2---:R-:W-:Y:S03]  /*47600*/  HMMA.16816.F32 R16, R20, R18, R24 ;  /* 0x000000121410723c */ /* 0x004fe60000001818 */
[----:B------:R-:W2:Y:S01]  /*47610*/  LDL.LU.64 R26, [R1+0x4218] ;  /* 0x00421800011a7983 */ /* 0x000ea20000300a00 */
[----:B------:R-:W2:Y:S11]  /*47620*/  LDL.LU.64 R24, [R1+0x4210] ;  /* 0x0042100001187983 */ /* 0x000eb60000300a00 */
[----:B------:R-:W-:Y:S08]  /*47630*/  @!UPT UIADD3 URZ, URZ, URZ, URZ ;  /* 0x0000003f3f3ff290 */ /* 0x000ff0000fffe03f */
[----:B------:R-:W-:Y:S01]  /*47640*/  STL.64 [R1+0x300], R16 ;  /* 0x0003001001007387 */ /* 0x000fe20000100a00 */
[----:B------:R-:W-:Y:S02]  /*47650*/  STL.64 [R1+0x308], R18 ;  /* 0x0003081201007387 */ /* 0x000fe40000100a00 */
[----:B------:R-:W0:Y:S02]  /*47660*/  LDSM.16.M88.4 R16, [R13+0x22000] ;  /* 0x022000000d10783b */ /* 0x000e240000000200 */
[----:B0-----:R-:W-:Y:S02]  /*47670*/  STL.64 [R1+0x20], R16 ;  /* 0x0000201001007387 */ /* 0x001fe40000100a00 */
[----:B------:R0:W-:Y:S02]  /*47680*/  STL.64 [R1+0x28], R18 ;  /* 0x0000281201007387 */ /* 0x0001e40000100a00 */
[----:B0-----:R-:W2:Y:S01]  /*47690*/  LDL.LU.64 R18, [R1+0x4208] ;  /* 0x0042080001127983 */ /* 0x001ea20000300a00 */
[----:B------:R-:W-:-:S02]  /*476a0*/  IMAD.MOV.U32 R12, RZ, RZ, R16 ;  /* 0x000000ffff0c7224 */ /* 0x000fc400078e0010 */
[----:B------:R-:W-:Y:S02]  /*476b0*/  IMAD.MOV.U32 R2, RZ, RZ, R17 ;  /* 0x000000ffff027224 */ /* 0x000fe400078e0011 */
[----:B--2---:R-:W-:Y:S01]  /*476c0*/  HMMA.16816.F32 R16, R20, R18, R24 ;  /* 0x000000121410723c */ /* 0x004fe20000001818 */
[----:B------:R-:W2:Y:S01]  /*476d0*/  LDL.LU.64 R24, [R1+0x4200] ;  /* 0x0042000001187983 */ /* 0x000ea20000300a00 */
[----:B------:R-:W-:Y:S02]  /*476e0*/  STL.64 [R1+0x50], R8 ;  /* 0x0000500801007387 */ /* 0x000fe40000100a00 */
[----:B------:R-:W-:Y:S11]  /*476f0*/  STL.64 [R1+0x58], R10 ;  /* 0x0000580a01007387 */ /* 0x000ff60000100a00 */
[----:B------:R-:W-:Y:S08]  /*47700*/  @!UPT UIADD3 URZ, URZ, URZ, URZ ;  /* 0x0000003f3f3ff290 */ /* 0x000ff0000fffe03f */
[----:B------:R-:W-:Y:S01]  /*47710*/  STL.64 [R1+0x2f0], R16 ;  /* 0x0002f01001007387 */ /* 0x000fe20000100a00 */
[----:B------:R-:W-:Y:S02]  /*47720*/  STL.64 [R1+0x2f8], R18 ;  /* 0x0002f81201007387 */ /* 0x000fe40000100a00 */
[----:B------:R-:W0:Y:S02]  /*47730*/  LDSM.16.M88.4 R16, [R13+0x24000] ;  /* 0x024000000d10783b */ /* 0x000e240000000200 */
[----:B0-----:R-:W-:Y:S02]  /*47740*/  STL.64 [R1+0x10], R16 ;  /* 0x0000101001007387 */ /* 0x001fe40000100a00 */
[----:B------:R-:W-:Y:S02]  /*47750*/  IMAD.MOV.U32 R11, RZ, RZ, R16 ;  /* 0x000000ffff0b7224 */ /* 0x000fe400078e0010 */
[----:B------:R-:W-:Y:S02]  /*47760*/  STL.64 [R1+0x18], R18 ;  /* 0x0000181201007387 */ /* 0x000fe40000100a00 */
[----:B------:R-:W-:-:S02]  /*47770*/  IMAD.MOV.U32 R10, RZ, RZ, R17 ;  /* 0x000000ffff0a7224 */ /* 0x000fc400078e0011 */
[----:B------:R-:W0:Y:S04]  /*47780*/  LDSM.16.M88.4 R16, [R13+0x26000] ;  /* 0x026000000d10783b */ /* 0x000e280000000200 */
[----:B0-----:R-:W-:Y:S01]  /*47790*/  STL.64 [R1], R16 ;  /* 0x0000001001007387 */ /* 0x001fe20000100a00 */
[----:B------:R0:W-:Y:S03]  /*477a0*/  STL.64 [R1+0x8], R18 ;  /* 0x0000081201007387 */ /* 0x0001e60000100a00 */
[----:B0-----:R-:W3:Y:S01]  /*477b0*/  LDL.LU.64 R18, [R1+0x41f8] ;  /* 0x0041f80001127983 */ /* 0x001ee20000300a00 */
[----:B------:R-:W4:Y:S01]  /*477c0*/  LDL.LU R16, [R1+0x4b0] ;  /* 0x0004b00001107983 */ /* 0x000f220000300800 */
[----:B---3--:R-:W-:Y:S11]  /*477d0*/  HMMA.16816.F32 R4, R20, R18, R4 ;  /* 0x000000121404723c */ /* 0x008ff60000001804 */
[----:B------:R-:W-:Y:S11]  /*477e0*/  @!UPT UIADD3 URZ, URZ, URZ, URZ ;  /* 0x0000003f3f3ff290 */ /* 0x000ff6000fffe03f */
[----:B------:R-:W-:Y:S01]  /*477f0*/  @!UPT UIADD3 URZ, URZ, URZ, URZ ;  /* 0x0000003f3f3ff290 */ /* 0x000fe2000fffe03f */
[----:B------:R0:W-:Y:S01]  /*47800*/  STL.64 [R1+0x2d0], R4 ;  /* 0x0002d00401007387 */ /* 0x0001e20000100a00 */
[----:B------:R1:W-:Y:S02]  /*47810*/  STL.64 [R1+0x2d8], R6 ;  /* 0x0002d80601007387 */ /* 0x0003e40000100a00 */
[----:B------:R-:W4:Y:S02]  /*47820*/  LDL.LU R17, [R1+0x4b4] ;  /* 0x0004b40001117983 */ /* 0x000f240000300800 */
[----:B------:R-:W3:Y:S01]  /*47830*/  LDL.LU R18, [R1+0x4b8] ;  /* 0x0004b80001127983 */ /* 0x000ee20000300800 */
[----:B------:R-:W3:Y:S04]  /*47840*/  LDL.LU R19, [R1+0x4bc] ;  /* 0x0004bc0001137983 */ /* 0x000ee80000300800 */
[----:B0-----:R-:W2:Y:S01]  /*47850*/  LDL.LU R4, [R1+0x460] ;  /* 0x0004600001047983 */ /* 0x001ea20000300800 */
[----:B------:R-:W2:Y:S02]  /*47860*/  LDL.LU R5, [R1+0x464] ;  /* 0x0004640001057983 */ /* 0x000ea40000300800 */
[----:B-1----:R-:W2:Y:S02]  /*47870*/  LDL.LU R6, [R1+0x468] ;  /* 0x0004680001067983 */ /* 0x002ea40000300800 */
[----:B------:R-:W2:Y:S01]  /*47880*/  LDL.LU R7, [R1+0x46c] ;  /* 0x00046c0001077983 */ /* 0x000ea20000300800 */
[----:B---3--:R-:W-:Y:S01]  /*47890*/  STL.64 [R1+0x4190], R18 ;  /* 0x0041901201007387 */ /* 0x008fe20000100a00 */
[----:B----4-:R0:W-:Y:S03]  /*478a0*/  STL.64 [R1+0x4188], R16 ;  /* 0x0041881001007387 */ /* 0x0101e60000100a00 */
[----:B0-----:R-:W3:Y:S01]  /*478b0*/  LDL.LU R17, [R1+0x494] ;  /* 0x0004940001117983 */ /* 0x001ee20000300800 */
[----:B--2---:R-:W-:-:S02]  /*478c0*/  IMAD.MOV.U32 R16, RZ, RZ, R25 ;  /* 0x000000ffff107224 */ /* 0x004fc400078e0019 */
[----:B------:R-:W0:Y:S02]  /*478d0*/  S2R R25, SR_TID.X ;  /* 0x0000000000197919 */ /* 0x000e240000002100 */
[----:B------:R-:W-:Y:S02]  /*478e0*/  IMAD.MOV.U32 R19, RZ, RZ, R24 ;  /* 0x000000ffff137224 */ /* 0x000fe400078e0018 */
[----:B------:R-:W-:Y:S02]  /*478f0*/  IMAD.MOV.U32 R18, RZ, RZ, R28 ;  /* 0x000000ffff127224 */ /* 0x000fe400078e001c */
[----:B------:R-:W2:Y:S03]  /*47900*/  LDL.LU R28, [R1+0x41f0] ;  /* 0x0041f000011c7983 */ /* 0x000ea60000300800 */
[----:B------:R1:W-:Y:S01]  /*47910*/  STL.64 [R1+0x41a0], R18 ;  /* 0x0041a01201007387 */ /* 0x0003e20000100a00 */
[C---:B0-----:R-:W-:Y:S01]  /*47920*/  LOP3.LUT R24, R25.reuse, 0x7, RZ, 0xc0, !PT ;  /* 0x0000000719187812 */ /* 0x041fe200078ec0ff */
[----:B------:R-:W-:-:S04]  /*47930*/  IMAD.SHL.U32 R29, R25, 0x2, RZ ;  /* 0x00000002191d7824 */ /* 0x000fc800078e00ff */
[----:B------:R-:W-:Y:S02]  /*47940*/  IMAD R24, R24, 0x210, RZ ;  /* 0x0000021018187824 */ /* 0x000fe400078e02ff */
[----:B------:R-:W-:-:S03]  /*47950*/  IMAD.SHL.U32 R25, R25, 0x80, RZ ;  /* 0x0000008019197824 */ /* 0x000fc600078e00ff */
[----:B-1----:R-:W-:-:S04]  /*47960*/  LOP3.LUT R19, R24, 0x30, R29, 0x78, !PT ;  /* 0x0000003018137812 */ /* 0x002fc800078e781d */
[----:B------:R-:W-:-:S04]  /*47970*/  LOP3.LUT R19, R19, 0x1000, R25, 0xf8, !PT ;  /* 0x0000100013137812 */ /* 0x000fc800078ef819 */
[----:B------:R-:W-:-:S05]  /*47980*/  LOP3.LUT R19, R19, 0x40, RZ, 0x3c, !PT ;  /* 0x0000004013137812 */ /* 0x000fca00078e3cff */
[----:B------:R-:W0:Y:S04]  /*47990*/  LDSM.16.M88.4 R24, [R19+0x28000] ;  /* 0x028000001318783b */ /* 0x000e280000000200 */
[----:B---3--:R1:W-:Y:S02]  /*479a0*/  STL.64 [R1+0x4198], R16 ;  /* 0x0041981001007387 */ /* 0x0083e40000100a00 */
[----:B-1----:R-:W-:Y:S02]  /*479b0*/  IMAD.MOV.U32 R16, RZ, RZ, R11 ;  /* 0x000000ffff107224 */ /* 0x002fe400078e000b */
[----:B------:R-:W-:-:S05]  /*479c0*/  IMAD.MOV.U32 R17, RZ, RZ, R10 ;  /* 0x000000ffff117224 */ /* 0x000fca00078e000a */
[----:B------:R-:W-:Y:S01]  /*479d0*/  STL.64 [R1+0x41b8], R16 ;  /* 0x0041b81001007387 */ /* 0x000fe20000100a00 */
[----:B0-----:R-:W-:Y:S02]  /*479e0*/  STL.64 [R1+0x41b0], R26 ;  /* 0x0041b01a01007387 */ /* 0x001fe40000100a00 */
[----:B------:R0:W-:Y:S02]  /*479f0*/  STL.64 [R1+0x41a8], R24 ;  /* 0x0041a81801007387 */ /* 0x0001e40000100a00 */
[----:B0-----:R-:W3:Y:S01]  /*47a00*/  LDL.LU R24, [R1+0x4a0] ;  /* 0x0004a00001187983 */ /* 0x001ee20000300800 */
[----:B------:R-:W3:Y:S02]  /*47a10*/  LDL.LU R25, [R1+0x4a4] ;  /* 0x0004a40001197983 */ /* 0x000ee40000300800 */
[----:B------:R-:W4:Y:S02]  /*47a20*/  LDL.LU R26, [R1+0x4a8] ;  /* 0x0004a800011a7983 */ /* 0x000f240000300800 */
[----:B------:R-:W4:Y:S02]  /*47a30*/  LDL.LU R27, [R1+0x4ac] ;  /* 0x0004ac00011b7983 */ /* 0x000f240000300800 */
[----:B----4-:R-:W-:Y:S01]  /*47a40*/  STL.64 [R1+0x41c8], R26 ;  /* 0x0041c81a01007387 */ /* 0x010fe20000100a00 */
[----:B---3--:R0:W-:Y:S02]  /*47a50*/  STL.64 [R1+0x41c0], R24 ;  /* 0x0041c01801007387 */ /* 0x0081e40000100a00 */
[----:B0-----:R-:W-:-:S02]  /*47a60*/  IMAD.MOV.U32 R24, RZ, RZ, R12 ;  /* 0x000000ffff187224 */ /* 0x001fc400078e000c */
[----:B------:R-:W-:Y:S01]  /*47a70*/  IMAD.MOV.U32 R25, RZ, RZ, R2 ;  /* 0x000000ffff197224 */ /* 0x000fe200078e0002 */
[----:B------:R-:W-:Y:S04]  /*47a80*/  HMMA.16816.F32 R12, R20, R14, R4 ;  /* 0x0000000e140c723c */ /* 0x000fe80000001804 */
[----:B------:R0:W-:Y:S04]  /*47a90*/  STL.64 [R1+0x41d8], R24 ;  /* 0x0041d81801007387 */ /* 0x0001e80000100a00 */
[----:B0-----:R-:W3:Y:S01]  /*47aa0*/  LDL.LU R24, [R1+0x470] ;  /* 0x0004700001187983 */ /* 0x001ee20000300800 */
[----:B------:R-:W3:Y:S02]  /*47ab0*/  LDL.LU R25, [R1+0x474] ;  /* 0x0004740001197983 */ /* 0x000ee40000300800 */
[----:B------:R-:W3:Y:S02]  /*47ac0*/  LDL.LU R26, [R1+0x478] ;  /* 0x00047800011a7983 */ /* 0x000ee40000300800 */
[----:B------:R-:W3:Y:S01]  /*47ad0*/  LDL.LU R27, [R1+0x47c] ;  /* 0x00047c00011b7983 */ /* 0x000ee20000300800 */
[----:B------:R-:W3:Y:S01]  /*47ae0*/  LDL.LU.64 R6, [R1+0x41e8] ;  /* 0x0041e80001067983 */ /* 0x000ee20000300a00 */
[----:B------:R-:W3:Y:S02]  /*47af0*/  LDL.LU.64 R4, [R1+0x41e0] ;  /* 0x0041e00001047983 */ /* 0x000ee40000300a00 */
[----:B------:R-:W4:Y:S01]  /*47b00*/  LDL.64 R20, [R1] ;  /* 0x0000000001147983 */ /* 0x000f220000100a00 */
[----:B---3--:R-:W-:Y:S01]  /*47b10*/  HMMA.16816.F32 R24, R4, R8, R24 ;  /* 0x000000080418723c */ /* 0x008fe20000001818 */
[----:B----4-:R0:W-:Y:S04]  /*47b20*/  STL.64 [R1+0x41d0], R20 ;  /* 0x0041d01401007387 */ /* 0x0101e80000100a00 */
[----:B------:R-:W-:Y:S02]  /*47b30*/  STL.64 [R1+0x190], R12 ;  /* 0x0001900c01007387 */ /* 0x000fe40000100a00 */
[----:B------:R-:W-:Y:S02]  /*47b40*/  STL.64 [R1+0x198], R14 ;  /* 0x0001980e01007387 */ /* 0x000fe40000100a00 */
[----:B------:R-:W-:-:S02]  /*47b50*/  IMAD.MOV.U32 R2, RZ, RZ, R8 ;  /* 0x000000ffff027224 */ /* 0x000fc400078e0008 */
[----:B------:R-:W-:Y:S01]  /*47b60*/  IMAD.MOV.U32 R29, RZ, RZ, R9 ;  /* 0x000000ffff1d7224 */ /* 0x000fe200078e0009 */
[----:B------:R-:W1:Y:S04]  /*47b70*/  LDSM.16.M88.4 R12, [R19+0x2a000] ;  /* 0x02a00000130c783b */ /* 0x000e680000000200 */
[----:B------:R-:W3:Y:S02]  /*47b80*/  LDSM.16.M88.4 R8, [R19+0x2c000] ;  /* 0x02c000001308783b */ /* 0x000ee40000000200 */
[----:B------:R-:W4:Y:S02]  /*47b90*/  LDSM.16.M88.4 R16, [R19+0x2e000] ;  /* 0x02e000001310783b */ /* 0x000f240000000200 */
[----:B0-----:R-:W4:Y:S02]  /*47ba0*/  LDL.LU R20, [R1+0x480] ;  /* 0x0004800001147983 */ /* 0x001f240000300800 */
[----:B------:R-:W4:Y:S02]  /*47bb0*/  LDL.LU R21, [R1+0x484] ;  /* 0x0004840001157983 */ /* 0x000f240000300800 */
[----:B------:R-:W4:Y:S01]  /*47bc0*/  LDL.LU R22, [R1+0x488] ;  /* 0x0004880001167983 */ /* 0x000f220000300800 */
[----:B------:R0:W-:Y:S01]  /*47bd0*/  STL.64 [R1+0x180], R24 ;  /* 0x0001801801007387 */ /* 0x0001e20000100a00 */
[----:B------:R4:W-:Y:S03]  /*47be0*/  STL.64 [R1+0x188], R26 ;  /* 0x0001881a01007387 */ /* 0x0009e60000100a00 */
[----:B0-----:R-:W4:Y:S01]  /*47bf0*/  LDL.LU.64 R24, [R1+0x41d8] ;  /* 0x0041d80001187983 */ /* 0x001f220000300a00 */
[----:B--2---:R-:W-:-:S03]  /*47c00*/  IMAD.MOV.U32 R23, RZ, RZ, R28 ;  /* 0x000000ffff177224 */ /* 0x004fc600078e001c */
[----:B-1----:R-:W-:Y:S01]  /*47c10*/  STL.64 [R1+0x30], R12 ;  /* 0x0000300c01007387 */ /* 0x002fe20000100a00 */
[----:B---3--:R-:W-:Y:S02]  /*47c20*/  IMAD.MOV.U32 R28, RZ, RZ, R11 ;  /* 0x000000ffff1c7224 */ /* 0x008fe400078e000b */
[----:B------:R-:W-:Y:S02]  /*47c30*/  STL.64 [R1+0x38], R14 ;  /* 0x0000380e01007387 */ /* 0x000fe40000100a00 */
[----:B------:R-:W-:Y:S01]  /*47c40*/  STL [R1+0x4174], R29 ;  /* 0x0041741d01007387 */ /* 0x000fe20000100800 */
[----:B------:R-:W-:Y:S01]  /*47c50*/  STL [R1+0x4170], R2 ;  /* 0x0041700201007387 */ /* 0x000fe20000100800 */
[----:B------:R-:W-:Y:S01]  /*47c60*/  STL [R1+0x3e70], R28 ;  /* 0x003e701c01007387 */ /* 0x000fe20000100800 */
[----:B----4-:R-:W-:Y:S02]  /*47c70*/  HMMA.16816.F32 R24, R4, R24, R20 ;  /* 0x000000180418723c */ /* 0x010fe40000001814 */
[----:B------:R-:W2:Y:S11]  /*47c80*/  LDL.LU.64 R20, [R1+0x41d0] ;  /* 0x0041d00001147983 */ /* 0x000eb60000300a00 */
[----:B------:R-:W-:Y:S10]  /*47c90*/  @!UPT UIADD3 URZ, URZ, URZ, URZ ;  /* 0x0000003f3f3ff290 */ /* 0x000ff4000fffe03f */
[----:B------:R-:W-:Y:S01]  /*47ca0*/  STL.64 [R1+0x170], R24 ;  /* 0x0001701801007387 */ /* 0x000fe20000100a00 */
[----:B------:R0:W-:Y:S03]  /*47cb0*/  STL.64 [R1+0x178], R26 ;  /* 0x0001781a01007387 */ /* 0x0001e60000100a00 */
[----:B0-----:R-:W3:Y:S01]  /*47cc0*/  LDL.LU.64 R26, [R1+0x41c8] ;  /* 0x0041c800011a7983 */ /* 0x001ee20000300a00 */
[----:B------:R-:W3:Y:S02]  /*47cd0*/  LDL.LU.64 R24, [R1+0x41c0] ;  /* 0x0041c00001187983 */ /* 0x000ee40000300a00 */
[----:B------:R-:W-:Y:S02]  /*47ce0*/  STL.64 [R1+0x40], R8 ;  /* 0x0000400801007387 */ /* 0x000fe40000100a00 */
[----:B------:R0:W-:Y:S01]  /*47cf0*/  STL.64 [R1+0x48], R10 ;  /* 0x0000480a01007387 */ /* 0x0001e20000100a00 */
[----:B------:R1:W-:Y:S01]  /*47d00*/  STL.64 [R1+0x60], R16 ;  /* 0x0000601001007387 */ /* 0x0003e20000100a00 */
[----:B------:R3:W-:Y:S02]  /*47d10*/  STL.64 [R1+0x68], R18 ;  /* 0x0000681201007387 */ /* 0x0007e40000100a00 */
[----:B0-----:R-:W-:-:S02]  /*47d20*/  IMAD.MOV.U32 R11, RZ, RZ, R16 ;  /* 0x000000ffff0b7224 */ /* 0x001fc400078e0010 */
[----:B------:R-:W-:Y:S02]  /*47d30*/  IMAD.MOV.U32 R10, RZ, RZ, R17 ;  /* 0x000000ffff0a7224 */ /* 0x000fe400078e0011 */
[----:B-1----:R-:W3:Y:S02]  /*47d40*/  LDL.LU.64 R16, [R1+0x41b8] ;  /* 0x0041b80001107983 */ /* 0x002ee40000300a00 */
[C---:B---3--:R-:W-:Y:S02]  /*47d50*/  HMMA.16816.F32 R16, R4.reuse, R16, R24 ;  /* 0x000000100410723c */ /* 0x048fe40000001818 */
[----:B------:R-:W3:Y:S01]  /*47d60*/  LDL.LU.64 R26, [R1+0x41b0] ;  /* 0x0041b000011a7983 */ /* 0x000ee20000300a00 */
[----:B------:R-:W4:Y:S11]  /*47d70*/  LDL.LU.64 R24, [R1+0x41a8] ;  /* 0x0041a80001187983 */ /* 0x000f360000300a00 */
        /* <DEDUP_REMOVED lines=12> */
[----:B------:R-:W-:Y:S02]  /*47e40*/  IMAD.MOV.U32 R29, RZ, RZ, R20 ;  /* 0x000000ffff1d7224 */ /* 0x000fe400078e0014 */
[----:B------:R-:W-:Y:S02]  /*47e50*/  IMAD.MOV.U32 R2, RZ, RZ, R21 ;  /* 0x000000ffff027224 */ /* 0x000fe400078e0015 */
[----:B------:R-:W0:Y:S04]  /*47e60*/  LDSM.16.MT88.4 R20, [R3+0x4080] ;  /* 0x004080000314783b */ /* 0x000e280000004200 */
[----:B0-----:R-:W-:Y:S01]  /*47e70*/  STL.64 [R1+0x4180], R22 ;  /* 0x0041801601007387 */ /* 0x001fe20000100a00 */
[----:B------:R0:W-:Y:S03]  /*47e80*/  STL.64 [R1+0x4178], R20 ;  /* 0x0041781401007387 */ /* 0x0001e60000100a00 */
[----:B0-----:R-:W2:Y:S01]  /*47e90*/  LDL.LU R20, [R1+0x600] ;  /* 0x0006000001147983 */ /* 0x001ea20000300800 */
[----:B------:R-:W2:Y:S02]  /*47ea0*/  LDL.LU R21, [R1+0x604] ;  /* 0x0006040001157983 */ /* 0x000ea40000300800 */
[----:B------:R-:W2:Y:S02]  /*47eb0*/  LDL.LU R22, [R1+0x608] ;  /* 0x0006080001167983 */ /* 0x000ea40000300800 */
[----:B------:R-:W2:Y:S01]  /*47ec0*/  LDL.LU R23, [R1+0x60c] ;  /* 0x00060c0001177983 */ /* 0x000ea20000300800 */
[----:B---3--:R-:W-:Y:S01]  /*47ed0*/  STL.64 [R1+0x4120], R26 ;  /* 0x0041201a01007387 */ /* 0x008fe20000100a00 */
[----:B----4-:R0:W-:Y:S01]  /*47ee0*/  STL.64 [R1+0x4118], R24 ;  /* 0x0041181801007387 */ /* 0x0101e20000100a00 */
[C---:B--2---:R-:W-:Y:S11]  /*47ef0*/  HMMA.16816.F32 R16, R4.reuse, R24, R16 ;  /* 0x000000180410723c */ /* 0x044ff60000001810 */
[----:B------:R-:W-:Y:S11]  /*47f00*/  @!UPT UIADD3 URZ, URZ, URZ, URZ ;  /* 0x0000003f3f3ff290 */ /* 0x000ff6000fffe03f */
[----:B------:R-:W-:Y:S01]  /*47f10*/  @!UPT UIADD3 URZ, URZ, URZ, URZ ;  /* 0x0000003f3f3ff290 */ /* 0x000fe2000fffe03f */
[----:B------:R-:W-:Y:S01]  /*47f20*/  STL.64 [R1+0x140], R16 ;  /* 0x0001401001007387 */ /* 0x000fe20000100a00 */
[----:B------:R-:W-:Y:S02]  /*47f30*/  STL.64 [R1+0x148], R18 ;  /* 0x0001481201007387 */ /* 0x000fe40000100a00 */
[----:B0-----:R-:W2:Y:S02]  /*47f40*/  LDL.LU R24, [R1+0x530] ;  /* 0x0005300001187983 */ /* 0x001ea40000300800 */
[----:B------:R-:W2:Y:S01]  /*47f50*/  LDL.LU R25, [R1+0x534] ;  /* 0x0005340001197983 */ /* 0x000ea20000300800 */
[----:B------:R-:W2:Y:S01]  /*47f60*/  LDL.LU R26, [R1+0x538] ;  /* 0x00053800011a7983 */ /* 0x000ea20000300800 */
[----:B------:R-:W2:Y:S03]  /*47f70*/  LDL.LU R27, [R1+0x53c] ;  /* 0x00053c00011b7983 */ /* 0x000ea60000300800 */
[----:B------:R-:W0:Y:S04]  /*47f80*/  LDSM.16.MT88.4 R16, [R3+0x4100] ;  /* 0x004100000310783b */ /* 0x000e280000004200 */
[----:B0-----:R-:W-:Y:S01]  /*47f90*/  STL.64 [R1+0x40d8], R18 ;  /* 0x0040d81201007387 */ /* 0x001fe20000100a00 */
[----:B------:R-:W-:Y:S01]  /*47fa0*/  STL.64 [R1+0x40d0], R16 ;  /* 0x0040d01001007387 */ /* 0x000fe20000100a00 */
[----:B--2---:R-:W-:Y:S11]  /*47fb0*/  HMMA.16816.F32 R24, R4, R12, R24 ;  /* 0x0000000c0418723c */ /* 0x004ff60000001818 */
[----:B------:R-:W-:Y:S11]  /*47fc0*/  @!UPT UIADD3 URZ, URZ, URZ, URZ ;  /* 0x0000003f3f3ff290 */ /* 0x000ff6000fffe03f */
[----:B------:R-:W-:Y:S01]  /*47fd0*/  @!UPT UIADD3 URZ, URZ, URZ, URZ ;  /* 0x0000003f3f3ff290 */ /* 0x000fe2000fffe03f */
[----:B------:R0:W-:Y:S02]  /*47fe0*/  STL.64 [R1+0x130], R24 ;  /* 0x0001301801007387 */ /* 0x0001e40000100a00 */
[----:B0-----:R-:W-:Y:S02]  /*47ff0*/  IMAD.MOV.U32 R25, RZ, RZ, R12 ;  /* 0x000000ffff197224 */ /* 0x001fe400078e000c */
[----:B------:R-:W-:Y:S02]  /*48000*/  IMAD.MOV.U32 R24, RZ, RZ, R13 ;  /* 0x000000ffff187224 */ /* 0x000fe400078e000d */
[----:B------:R-:W0:Y:S04]  /*48010*/  LDSM.16.MT88.4 R12, [R3+0x4180] ;  /* 0x00418000030c783b */ /* 0x000e280000004200 */
[----:B------:R-:W-:Y:S04]  /*48020*/  STL.64 [R1+0x138], R26 ;  /* 0x0001381a01007387 */ /* 0x000fe80000100a00 */
[----:B0-----:R-:W-:Y:S01]  /*48030*/  STL.64 [R1+0x4070], R14 ;  /* 0x0040700e01007387 */ /* 0x001fe20000100a00 */
[----:B------:R0:W-:Y:S03]  /*48040*/  STL.64 [R1+0x4068], R12 ;  /* 0x0040680c01007387 */ /* 0x0001e60000100a00 */
[----:B0-----:R-:W2:Y:S01]  /*48050*/  LDL.LU R12, [R1+0x5f0] ;  /* 0x0005f000010c7983 */ /* 0x001ea20000300800 */
[----:B------:R-:W2:Y:S02]  /*48060*/  LDL.LU R13, [R1+0x5f4] ;  /* 0x0005f400010d7983 */ /* 0x000ea40000300800 */
[----:B------:R-:W2:Y:S02]  /*48070*/  LDL.LU R14, [R1+0x5f8] ;  /* 0x0005f800010e7983 */ /* 0x000ea40000300800 */
[----:B------:R-:W2:Y:S01]  /*48080*/  LDL.LU R15, [R1+0x5fc] ;  /* 0x0005fc00010f7983 */ /* 0x000ea20000300800 */
[----:B------:R0:W-:Y:S01]  /*48090*/  STL [R1+0x3f20], R3 ;  /* 0x003f200301007387 */ /* 0x0001e20000100800 */
[----:B------:R-:W-:-:S02]  /*480a0*/  IMAD.MOV.U32 R16, RZ, RZ, R11 ;  /* 0x000000ffff107224 */ /* 0x000fc400078e000b */
[----:B------:R-:W-:Y:S01]  /*480b0*/  IMAD.MOV.U32 R17, RZ, RZ, R10 ;  /* 0x000000ffff117224 */ /* 0x000fe200078e000a */
[C---:B------:R-:W-:Y:S01]  /*480c0*/  HMMA.16816.F32 R20, R4.reuse, R8, R20 ;  /* 0x000000080414723c */ /* 0x040fe20000001814 */
[----:B------:R-:W-:Y:S02]  /*480d0*/  IMAD.MOV.U32 R26, RZ, RZ, R8 ;  /* 0x000000ffff1a7224 */ /* 0x000fe400078e0008 */
[----:B0-----:R-:W-:Y:S02]  /*480e0*/  IMAD.MOV.U32 R3, RZ, RZ, R9 ;  /* 0x000000ffff037224 */ /* 0x001fe400078e0009 */
[----:B------:R-:W0:Y:S11]  /*480f0*/  LDSM.16.MT88.4 R8, [R0+0x4000] ;  /* 0x004000000008783b */ /* 0x000e360000004200 */
[----:B------:R-:W-:Y:S07]  /*48100*/  @!UPT UIADD3 URZ, URZ, URZ, URZ ;  /* 0x0000003f3f3ff290 */ /* 0x000fee000fffe03f */
[----:B------:R-:W-:Y:S01]  /*48110*/  STL.64 [R1+0x120], R20 ;  /* 0x0001201401007387 */ /* 0x000fe20000100a00 */
[----:B------:R1:W-:Y:S03]  /*48120*/  STL.64 [R1+0x128], R22 ;  /* 0x0001281601007387 */ /* 0x0003e60000100a00 */
[----:B-1----:R-:W3:Y:S01]  /*48130*/  LDL.LU.64 R22, [R1+0x4180] ;  /* 0x0041800001167983 */ /* 0x002ee20000300a00 */
[----:B------:R-:W3:Y:S03]  /*48140*/  LDL.LU.64 R20, [R1+0x4178] ;  /* 0x0041780001147983 */ /* 0x000ee60000300a00 */
[----:B0-----:R-:W-:Y:S01]  /*48150*/  STL.64 [R1+0x3fe0], R10 ;  /* 0x003fe00a01007387 */ /* 0x001fe20000100a00 */
[----:B------:R0:W-:Y:S01]  /*48160*/  STL.64 [R1+0x3fd8], R8 ;  /* 0x003fd80801007387 */ /* 0x0001e20000100a00 */
[----:B--2---:R-:W-:Y:S11]  /*48170*/  HMMA.16816.F32 R4, R4, R16, R12 ;  /* 0x000000100404723c */ /* 0x004ff6000000180c */
[----:B------:R-:W-:Y:S11]  /*48180*/  @!UPT UIADD3 URZ, URZ, URZ, URZ ;  /* 0x0000003f3f3ff290 */ /* 0x000ff6000fffe03f */
[----:B------:R-:W-:Y:S01]  /*48190*/  @!UPT UIADD3 URZ, URZ, URZ, URZ ;  /* 0x0000003f3f3ff290 */ /* 0x000fe2000fffe03f */
[----:B------:R-:W-:Y:S01]  /*481a0*/  STL [R1+0x110], R4 ;  /* 0x0001100401007387 */ /* 0x000fe20000100800 */
[----:B------:R-:W-:Y:S02]  /*481b0*/  STL.64 [R1+0x118], R6 ;  /* 0x0001180601007387 */ /* 0x000fe40000100a00 */
[----:B0-----:R-:W2:Y:S02]  /*481c0*/  LDL.LU R8, [R1+0x580] ;  /* 0x0005800001087983 */ /* 0x001ea40000300800 */
[----:B------:R-:W2:Y:S01]  /*481d0*/  LDL.LU R9, [R1+0x584] ;  /* 0x0005840001097983 */ /* 0x000ea20000300800 */
[----:B------:R-:W4:Y:S01]  /*481e0*/  LDL.LU R10, [R1+0x588] ;  /* 0x00058800010a7983 */ /* 0x000f220000300800 */
[----:B------:R-:W4:Y:S03]  /*481f0*/  LDL.LU R11, [R1+0x58c] ;  /* 0x00058c00010b7983 */ /* 0x000f260000300800 */
[----:B----4-:R-:W-:Y:S01]  /*48200*/  STL.64 [R1+0x4098], R10 ;  /* 0x0040980a01007387 */ /* 0x010fe20000100a00 */
[----:B--2---:R0:W-:Y:S03]  /*48210*/  STL.64 [R1+0x4090], R8 ;  /* 0x0040900801007387 */ /* 0x0041e60000100a00 */
[----:B0-----:R-:W2:Y:S04]  /*48220*/  LDL R8, [R1+0x10] ;  /* 0x0000100001087983 */ /* 0x001ea80000100800 */
[----:B------:R-:W2:Y:S04]  /*48230*/  LDL R9, [R1+0x14] ;  /* 0x0000140001097983 */ /* 0x000ea80000100800 */
[----:B--2---:R-:W-:Y:S01]  /*48240*/  STL.64 [R1+0x4140], R8 ;  /* 0x0041400801007387 */ /* 0x004fe20000100a00 */
[----:B------:R-:W2:Y:S02]  /*48250*/  LDL.LU R12, [R1+0x570] ;  /* 0x00057000010c7983 */ /* 0x000ea40000300800 */
[----:B------:R-:W2:Y:S02]  /*48260*/  LDL.LU R13, [R1+0x574] ;  /* 0x00057400010d7983 */ /* 0x000ea40000300800 */
[----:B------:R-:W4:Y:S01]  /*48270*/  LDL.LU R14, [R1+0x578] ;  /* 0x00057800010e7983 */ /* 0x000f220000300800 */
[----:B------:R-:W4:Y:S01]  /*48280*/  LDL.LU R15, [R1+0x57c] ;  /* 0x00057c00010f7983 */ /* 0x000f220000300800 */
[----:B------:R-:W2:Y:S02]  /*48290*/  LDL.LU R16, [R1+0x5e0] ;  /* 0x0005e00001107983 */ /* 0x000ea40000300800 */
[----:B------:R-:W2:Y:S02]  /*482a0*/  LDL.LU R17, [R1+0x5e4] ;  /* 0x0005e40001117983 */ /* 0x000ea40000300800 */
[----:B------:R-:W2:Y:S01]  /*482b0*/  LDL.LU R18, [R1+0x5e8] ;  /* 0x0005e80001127983 */ /* 0x000ea20000300800 */
[----:B------:R-:W2:Y:S04]  /*482c0*/  LDL.LU R19, [R1+0x5ec] ;  /* 0x0005ec0001137983 */ /* 0x000ea80000300800 */
[----:B--2---:R-:W-:Y:S01]  /*482d0*/  STL.64 [R1+0x40e8], R18 ;  /* 0x0040e81201007387 */ /* 0x004fe20000100a00 */
[----:B------:R0:W-:Y:S02]  /*482e0*/  STL.64 [R1+0x40e0], R16 ;  /* 0x0040e01001007387 */ /* 0x0001e40000100a00 */
[----:B0-----:R-:W-:-:S02]  /*482f0*/  IMAD.MOV.U32 R16, RZ, RZ, R26 ;  /* 0x000000ffff107224 */ /* 0x001fc400078e001a */
[----:B------:R-:W-:-:S05]  /*48300*/  IMAD.MOV.U32 R17, RZ, RZ, R3 ;  /* 0x000000ffff117224 */ /* 0x000fca00078e0003 */
[----:B------:R0:W-:Y:S02]  /*48310*/  STL.64 [R1+0x40f8], R16 ;  /* 0x0040f81001007387 */ /* 0x0001e40000100a00 */
[----:B0-----:R-:W-:Y:S02]  /*48320*/  IMAD.MOV.U32 R16, RZ, RZ, R25 ;  /* 0x000000ffff107224 */ /* 0x001fe400078e0019 */
[----:B------:R-:W-:-:S05]  /*48330*/  IMAD.MOV.U32 R17, RZ, RZ, R24 ;  /* 0x000000ffff117224 */ /* 0x000fca00078e0018 */
[----:B------:R0:W-:Y:S04]  /*48340*/  STL.64 [R1+0x4110], R16 ;  /* 0x0041101001007387 */ /* 0x0001e80000100a00 */
[----:B0-----:R-:W2:Y:S01]  /*48350*/  LDL.LU R16, [R1+0x6a0] ;  /* 0x0006a00001107983 */ /* 0x001ea20000300800 */
[----:B------:R-:W2:Y:S02]  /*48360*/  LDL.LU R17, [R1+0x6a4] ;  /* 0x0006a40001117983 */ /* 0x000ea40000300800 */
[----:B------:R-:W2:Y:S02]  /*48370*/  LDL.LU R18, [R1+0x6a8] ;  /* 0x0006a80001127983 */ /* 0x000ea40000300800 */
[----:B------:R-:W2:Y:S02]  /*48380*/  LDL.LU R19, [R1+0x6ac] ;  /* 0x0006ac0001137983 */ /* 0x000ea40000300800 */
[----:B------:R-:W-:-:S02]  /*48390*/  IMAD.MOV.U32 R24, RZ, RZ, R29 ;  /* 0x000000ffff187224 */ /* 0x000fc400078e001d */
[----:B------:R-:W-:Y:S01]  /*483a0*/  IMAD.MOV.U32 R25, RZ, RZ, R2 ;  /* 0x000000ffff197224 */ /* 0x000fe200078e0002 */
[----:B--2---:R-:W-:Y:S01]  /*483b0*/  STL.64 [R1+0x4130], R18 ;  /* 0x0041301201007387 */ /* 0x004fe20000100a00 */
[----:B------:R-:W-:Y:S02]  /*483c0*/  STL.64 [R1+0x4128], R16 ;  /* 0x0041281001007387 */ /* 0x000fe40000100a00 */
[----:B------:R-:W2:Y:S02]  /*483d0*/  LDL.LU R29, [R1+0x4174] ;  /* 0x00417400011d7983 */ /* 0x000ea40000300800 */
[----:B------:R-:W2:Y:S01]  /*483e0*/  LDL.LU R2, [R1+0x4170] ;  /* 0x0041700001027983 */ /* 0x000ea20000300800 */
[----:B------:R-:W2:Y:S01]  /*483f0*/  LDL.LU R8, [R1+0x6d0] ;  /* 0x0006d00001087983 */ /* 0x000ea20000300800 */
[----:B------:R-:W2:Y:S02]  /*48400*/  LDL.LU R9, [R1+0x6d4] ;  /* 0x0006d40001097983 */ /* 0x000ea40000300800 */
[----:B------:R-:W2:Y:S02]  /*48410*/  LDL.LU R10, [R1+0x6d8] ;  /* 0x0006d800010a7983 */ /* 0x000ea40000300800 */
[----:B------:R-:W2:Y:S02]  /*48420*/  LDL.LU R11, [R1+0x6dc] ;  /* 0x0006dc00010b7983 */ /* 0x000ea40000300800 */
[----:B--2---:R-:W-:Y:S01]  /*48430*/  STL.64 [R1+0x4150], R10 ;  /* 0x0041500a01007387 */ /* 0x004fe20000100a00 */
[----:B------:R0:W-:Y:S02]  /*48440*/  STL.64 [R1+0x4148], R8 ;  /* 0x0041480801007387 */ /* 0x0001e40000100a00 */
[----:B0-----:R-:W-:-:S02]  /*48450*/  IMAD.MOV.U32 R8, RZ, RZ, R2 ;  /* 0x000000ffff087224 */ /* 0x001fc400078e0002 */
[----:B------:R-:W-:Y:S01]  /*48460*/  IMAD.MOV.U32 R9, RZ, RZ, R29 ;  /* 0x000000ffff097224 */ /* 0x000fe200078e001d */
[----:B------:R-:W2:Y:S01]  /*48470*/  LDL.LU R2, [R1+0x416c] ;  /* 0x00416c0001027983 */ /* 0x000ea20000300800 */
[----:B------:R-:W2:Y:S02]  /*48480*/  LDL.LU R29, [R1+0x4168] ;  /* 0x00416800011d7983 */ /* 0x000ea40000300800 */
[----:B------:R0:W-:Y:S02]  /*48490*/  STL.64 [R1+0x4138], R24 ;  /* 0x0041381801007387 */ /* 0x0001e40000100a00 */
[----:B0-----:R-:W2:Y:S01]  /*484a0*/  LDL.LU R24, [R1+0x6c0] ;  /* 0x0006c00001187983 */ /* 0x001ea20000300800 */
[----:B------:R-:W2:Y:S02]  /*484b0*/  LDL.LU R25, [R1+0x6c4] ;  /* 0x0006c40001197983 */ /* 0x000ea40000300800 */
[----:B------:R-:W2:Y:S02]  /*484c0*/  LDL.LU R26, [R1+0x6c8] ;  /* 0x0006c800011a7983 */ /* 0x000ea40000300800 */
[----:B------:R-:W2:Y:S02]  /*484d0*/  LDL.LU R27, [R1+0x6cc] ;  /* 0x0006cc00011b7983 */ /* 0x000ea40000300800 */
[----:B------:R-:W-:-:S02]  /*484e0*/  IMAD.MOV.U32 R28, RZ, RZ, R5 ;  /* 0x000000ffff1c7224 */ /* 0x000fc400078e0005 */
[----:B------:R-:W0:Y:S04]  /*484f0*/  LDSM.16.MT88.4 R4, [R0+0x4080] ;  /* 0x004080000004783b */ /* 0x000e280000004200 */
[----:B--2---:R-:W-:Y:S01]  /*48500*/  STL.64 [R1+0x4160], R26 ;  /* 0x0041601a01007387 */ /* 0x004fe20000100a00 */
[----:B------:R1:W-:Y:S03]  /*48510*/  STL.64 [R1+0x4158], R24 ;  /* 0x0041581801007387 */ /* 0x0003e60000100a00 */
[----:B-1----:R-:W3:Y:S01]  /*48520*/  LDL.LU R24, [R1+0x6e0] ;  /* 0x0006e00001187983 */ /* 0x002ee20000300800 */
[----:B------:R-:W3:Y:S02]  /*48530*/  LDL.LU R25, [R1+0x6e4] ;  /* 0x0006e40001197983 */ /* 0x000ee40000300800 */
[----:B------:R-:W3:Y:S02]  /*48540*/  LDL.LU R26, [R1+0x6e8] ;  /* 0x0006e800011a7983 */ /* 0x000ee40000300800 */
[----:B------:R-:W3:Y:S01]  /*48550*/  LDL.LU R27, [R1+0x6ec] ;  /* 0x0006ec00011b7983 */ /* 0x000ee20000300800 */
[----:B------:R-:W2:Y:S01]  /*48560*/  LDL.LU R16, [R1+0x6b0] ;  /* 0x0006b00001107983 */ /* 0x000ea20000300800 */
[----:B------:R-:W2:Y:S02]  /*48570*/  LDL.LU R17, [R1+0x6b4] ;  /* 0x0006b40001117983 */ /* 0x000ea40000300800 */
[----:B------:R-:W2:Y:S02]  /*48580*/  LDL.LU R18, [R1+0x6b8] ;  /* 0x0006b80001127983 */ /* 0x000ea40000300800 */
[----:B------:R-:W2:Y:S01]  /*48590*/  LDL.LU R19, [R1+0x6bc] ;  /* 0x0006bc0001137983 */ /* 0x000ea20000300800 */
[----:B----4-:R-:W-:Y:S01]  /*485a0*/  STL.64 [R1+0x40a8], R14 ;  /* 0x0040a80e01007387 */ /* 0x010fe20000100a00 */
[----:B------:R1:W-:Y:S03]  /*485b0*/  STL.64 [R1+0x40a0], R12 ;  /* 0x0040a00c01007387 */ /* 0x0003e60000100a00 */
[----:B-1----:R-:W4:Y:S01]  /*485c0*/  LDL.LU R12, [R1+0x590] ;  /* 0x00059000010c7983 */ /* 0x002f220000300800 */
[----:B------:R-:W4:Y:S02]  /*485d0*/  LDL.LU R13, [R1+0x594] ;  /* 0x00059400010d7983 */ /* 0x000f240000300800 */
[----:B------:R-:W2:Y:S02]  /*485e0*/  LDL.LU R14, [R1+0x598] ;  /* 0x00059800010e7983 */ /* 0x000ea40000300800 */
[----:B------:R-:W2:Y:S02]  /*485f0*/  LDL.LU R15, [R1+0x59c] ;  /* 0x00059c00010f7983 */ /* 0x000ea40000300800 */
[----:B--2---:R-:W-:Y:S01]  /*48600*/  STL.64 [R1+0x40b8], R14 ;  /* 0x0040b80e01007387 */ /* 0x004fe20000100a00 */
[----:B----4-:R1:W-:Y:S03]  /*48610*/  STL.64 [R1+0x40b0], R12 ;  /* 0x0040b00c01007387 */ /* 0x0103e60000100a00 */
[----:B-1----:R-:W2:Y:S01]  /*48620*/  LDL.64 R12, [R1+0x20] ;  /* 0x00002000010c7983 */ /* 0x002ea20000100a00 */
[----:B0-----:R-:W-:Y:S02]  /*48630*/  STL.64 [R1+0x3f78], R6 ;  /* 0x003f780601007387 */ /* 0x001fe40000100a00 */
[----:B------:R0:W-:Y:S02]  /*48640*/  STL.64 [R1+0x3f70], R4 ;  /* 0x003f700401007387 */ /* 0x0001e40000100a00 */
[----:B0-----:R-:W4:Y:S01]  /*48650*/  LDL.64 R4, [R1+0x60] ;  /* 0x0000600001047983 */ /* 0x001f220000100a00 */
[C---:B---3--:R-:W-:Y:S03]  /*48660*/  HMMA.16816.F32 R8, R20.reuse, R8, R24 ;  /* 0x000000081408723c */ /* 0x048fe60000001818 */
[----:B----4-:R0:W-:Y:S04]  /*48670*/  STL.64 [R1+0x40f0], R4 ;  /* 0x0040f00401007387 */ /* 0x0101e80000100a00 */
[----:B0-----:R-:W3:Y:S01]  /*48680*/  LDL.LU R4, [R1+0x680] ;  /* 0x0006800001047983 */ /* 0x001ee20000300800 */
[----:B------:R-:W3:Y:S02]  /*48690*/  LDL.LU R5, [R1+0x684] ;  /* 0x0006840001057983 */ /* 0x000ee40000300800 */
[----:B------:R-:W4:Y:S02]  /*486a0*/  LDL.LU R6, [R1+0x688] ;  /* 0x0006880001067983 */ /* 0x000f240000300800 */
[----:B------:R-:W4:Y:S02]  /*486b0*/  LDL.LU R7, [R1+0x68c] ;  /* 0x00068c0001077983 */ /* 0x000f240000300800 */
[----:B----4-:R-:W-:Y:S01]  /*486c0*/  STL.64 [R1+0x4108], R6 ;  /* 0x0041080601007387 */ /* 0x010fe20000100a00 */
[----:B---3--:R0:W-:Y:S03]  /*486d0*/  STL.64 [R1+0x4100], R4 ;  /* 0x0041000401007387 */ /* 0x0081e60000100a00 */
[----:B0-----:R-:W3:Y:S01]  /*486e0*/  LDL.LU R4, [R1+0x690] ;  /* 0x0006900001047983 */ /* 0x001ee20000300800 */
[----:B------:R-:W3:Y:S02]  /*486f0*/  LDL.LU R5, [R1+0x694] ;  /* 0x0006940001057983 */ /* 0x000ee40000300800 */
[----:B------:R-:W3:Y:S02]  /*48700*/  LDL.LU R6, [R1+0x698] ;  /* 0x0006980001067983 */ /* 0x000ee40000300800 */
[----:B------:R-:W3:Y:S01]  /*48710*/  LDL.LU R7, [R1+0x69c] ;  /* 0x00069c0001077983 */ /* 0x000ee20000300800 */
[----:B------:R-:W4:Y:S01]  /*48720*/  LDL.LU.64 R26, [R1+0x4160] ;  /* 0x00416000011a7983 */ /* 0x000f220000300a00 */
[----:B------:R-:W4:Y:S02]  /*48730*/  LDL.LU.64 R24, [R1+0x4158] ;  /* 0x0041580001187983 */ /* 0x000f240000300a00 */
[----:B------:R-:W-:Y:S02]  /*48740*/  STL.64 [R1+0x100], R8 ;  /* 0x0001000801007387 */ /* 0x000fe40000100a00 */
[----:B------:R0:W-:Y:S02]  /*48750*/  STL.64 [R1+0x108], R10 ;  /* 0x0001080a01007387 */ /* 0x0001e40000100a00 */
[----:B0-----:R-:W2:Y:S01]  /*48760*/  LDL.LU.64 R10, [R1+0x4150] ;  /* 0x00415000010a7983 */ /* 0x001ea20000300a00 */
[----:B------:R-:W2:Y:S02]  /*48770*/  LDL.LU.64 R8, [R1+0x4148] ;  /* 0x0041480001087983 */ /* 0x000ea40000300a00 */
[C---:B--2---:R-:W-:Y:S11]  /*48780*/  HMMA.16816.F32 R8, R20.reuse, R12, R8 ;  /* 0x0000000c1408723c */ /* 0x044ff60000001808 */
[----:B------:R-:W-:Y:S11]  /*48790*/  @!UPT UIADD3 URZ, URZ, URZ, URZ ;  /* 0x0000003f3f3ff290 */ /* 0x000ff6000fffe03f */
[----:B------:R-:W-:Y:S01]  /*487a0*/  @!UPT UIADD3 URZ, URZ, URZ, URZ ;  /* 0x0000003f3f3ff290 */ /* 0x000fe2000fffe03f */
[----:B------:R0:W-:Y:S01]  /*487b0*/  STL.64 [R1+0xf0], R8 ;  /* 0x0000f00801007387 */ /* 0x0001e20000100a00 */
[----:B------:R-:W-:Y:S03]  /*487c0*/  STL.64 [R1+0xf8], R10 ;  /* 0x0000f80a01007387 */ /* 0x000fe60000100a00 */
[----:B0-----:R-:W4:Y:S01]  /*487d0*/  LDL.LU.64 R8, [R1+0x4140] ;  /* 0x0041400001087983 */ /* 0x001f220000300a00 */
[----:B------:R0:W-:Y:S03]  /*487e0*/  STL.64 [R1+0x40c8], R12 ;  /* 0x0040c80c01007387 */ /* 0x0001e60000100a00 */
[----:B0-----:R-:W2:Y:S01]  /*487f0*/  LDL.64 R12, [R1+0x50] ;  /* 0x00005000010c7983 */ /* 0x001ea20000100a00 */
[C---:B----4-:R-:W-:Y:S11]  /*48800*/  HMMA.16816.F32 R24, R20.reuse, R8, R24 ;  /* 0x000000081418723c */ /* 0x050ff60000001818 */
[----:B------:R-:W-:Y:S11]  /*48810*/  @!UPT UIADD3 URZ, URZ, URZ, URZ ;  /* 0x0000003f3f3ff290 */ /* 0x000ff6000fffe03f */
[----:B------:R-:W-:Y:S01]  /*48820*/  @!UPT UIADD3 URZ, URZ, URZ, URZ ;  /* 0x0000003f3f3ff290 */ /* 0x000fe2000fffe03f */
[----:B------:R0:W-:Y:S01]  /*48830*/  STL.64 [R1+0xe0], R24 ;  /* 0x0000e01801007387 */ /* 0x0001e20000100a00 */
[----:B------:R-:W-:Y:S03]  /*48840*/  STL.64 [R1+0xe8], R26 ;  /* 0x0000e81a01007387 */ /* 0x000fe60000100a00 */
[----:B0-----:R-:W4:Y:S01]  /*48850*/  LDL.LU.64 R24, [R1+0x4138] ;  /* 0x0041380001187983 */ /* 0x001f220000300a00 */
[----:B------:R0:W-:Y:S03]  /*48860*/  STL.64 [R1+0x40c0], R8 ;  /* 0x0040c00801007387 */ /* 0x0001e60000100a00 */
[----:B0-----:R-:W2:Y:S01]  /*48870*/  LDL.LU R8, [R1+0x5a0] ;  /* 0x0005a00001087983 */ /* 0x001ea20000300800 */
[----:B------:R-:W2:Y:S01]  /*48880*/  LDL.LU R9, [R1+0x5a4] ;  /* 0x0005a40001097983 */ /* 0x000ea20000300800 */
[C---:B----4-:R-:W-:Y:S02]  /*48890*/  HMMA.16816.F32 R24, R20.reuse, R24, R16 ;  /* 0x000000181418723c */ /* 0x050fe40000001810 */
[----:B------:R-:W4:Y:S01]  /*488a0*/  LDL.LU.64 R18, [R1+0x4130] ;  /* 0x0041300001127983 */ /* 0x000f220000300a00 */
[----:B------:R-:W4:Y:S11]  /*488b0*/  LDL.LU.64 R16, [R1+0x4128] ;  /* 0x0041280001107983 */ /* 0x000f360000300a00 */
[----:B------:R-:W-:Y:S09]  /*488c0*/  @!UPT UIADD3 URZ, URZ, URZ, URZ ;  /* 0x0000003f3f3ff290 */ /* 0x000ff2000fffe03f */
[----:B------:R-:W-:Y:S01]  /*488d0*/  STL.64 [R1+0xd0], R24 ;  /* 0x0000d01801007387 */ /* 0x000fe20000100a00 */
[----:B------:R0:W-:Y:S03]  /*488e0*/  STL.64 [R1+0xd8], R26 ;  /* 0x0000d81a01007387 */ /* 0x0001e60000100a00 */
[----:B0-----:R-:W2:Y:S01]  /*488f0*/  LDL.LU.64 R26, [R1+0x4120] ;  /* 0x00412000011a7983 */ /* 0x001ea20000300a00 */
[----:B------:R-:W4:Y:S02]  /*48900*/  LDL.LU.64 R24, [R1+0x4118] ;  /* 0x0041180001187983 */ /* 0x000f240000300a00 */
[C---:B----4-:R-:W-:Y:S11]  /*48910*/  HMMA.16816.F32 R16, R20.reuse, R24, R16 ;  /* 0x000000181410723c */ /* 0x050ff60000001810 */
[----:B------:R-:W-:Y:S11]  /*48920*/  @!UPT UIADD3 URZ, URZ, URZ, URZ ;  /* 0x0000003f3f3ff290 */ /* 0x000ff6000fffe03f */
[----:B------:R-:W-:Y:S01]  /*48930*/  @!UPT UIADD3 URZ, URZ, URZ, URZ ;  /* 0x0000003f3f3ff290 */ /* 0x000fe2000fffe03f */
[----:B------:R0:W-:Y:S01]  /*48940*/  STL.64 [R1+0xc0], R16 ;  /* 0x0000c01001007387 */ /* 0x0001e20000100a00 */
[----:B------:R3:W-:Y:S03]  /*48950*/  STL.64 [R1+0xc8], R18 ;  /* 0x0000c81201007387 */ /* 0x0007e60000100a00 */
[----:B0-----:R-:W3:Y:S02]  /*48960*/  LDL.LU.64 R16, [R1+0x4110] ;  /* 0x0041100001107983 */ /* 0x001ee40000300a00 */
[C---:B---3--:R-:W-:Y:S02]  /*48970*/  HMMA.16816.F32 R16, R20.reuse, R16, R4 ;  /* 0x000000101410723c */ /* 0x048fe40000001804 */
[----:B------:R-:W3:Y:S01]  /*48980*/  LDL.LU.64 R6, [R1+0x4108] ;  /* 0x0041080001067983 */ /* 0x000ee20000300a00 */
[----:B------:R-:W3:Y:S11]  /*48990*/  LDL.LU.64 R4, [R1+0x4100] ;  /* 0x0041000001047983 */ /* 0x000ef60000300a00 */
[----:B------:R-:W-:Y:S09]  /*489a0*/  @!UPT UIADD3 URZ, URZ, URZ, URZ ;  /* 0x0000003f3f3ff290 */ /* 0x000ff2000fffe03f */
[----:B------:R0:W-:Y:S01]  /*489b0*/  STL.64 [R1+0xb0], R16 ;  /* 0x0000b01001007387 */ /* 0x0001e20000100a00 */
[----:B------:R3:W-:Y:S03]  /*489c0*/  STL.64 [R1+0xb8], R18 ;  /* 0x0000b81201007387 */ /* 0x0007e60000100a00 */
[----:B0-----:R-:W3:Y:S01]  /*489d0*/  LDL.LU.64 R16, [R1+0x40f8] ;  /* 0x0040f80001107983 */ /* 0x001ee20000300a00 */
[----:B------:R-:W-:Y:S02]  /*489e0*/  IMAD.MOV.U32 R10, RZ, RZ, R29 ;  /* 0x000000ffff0a7224 */ /* 0x000fe400078e001d */
[----:B------:R-:W-:Y:S01]  /*489f0*/  IMAD.MOV.U32 R11, RZ, RZ, R2 ;  /* 0x000000ffff0b7224 */ /* 0x000fe200078e0002 */
[C---:B---3--:R-:W-:Y:S01]  /*48a00*/  HMMA.16816.F32 R16, R20.reuse, R16, R4 ;  /* 0x000000101410723c */ /* 0x048fe20000001804 */
[----:B------:R-:W3:Y:S11]  /*48a10*/  LDL.LU.64 R4, [R1+0x40f0] ;  /* 0x0040f00001047983 */ /* 0x000ef60000300a00 */
[----:B------:R-:W-:Y:S11]  /*48a20*/  @!UPT UIADD3 URZ, URZ, URZ, URZ ;  /* 0x0000003f3f3ff290 */ /* 0x000ff6000fffe03f */
[----:B------:R0:W-:Y:S01]  /*48a30*/  STL.64 [R1+0xa0], R16 ;  /* 0x0000a01001007387 */ /* 0x0001e20000100a00 */
[----:B------:R-:W-:Y:S02]  /*48a40*/  IMAD.MOV.U32 R29, RZ, RZ, R18 ;  /* 0x000000ffff1d7224 */ /* 0x000fe400078e0012 */
[----:B------:R-:W-:Y:S02]  /*48a50*/  IMAD.MOV.U32 R2, RZ, RZ, R19 ;  /* 0x000000ffff027224 */ /* 0x000fe400078e0013 */
[----:B------:R-:W3:Y:S04]  /*48a60*/  LDL.LU.64 R18, [R1+0x40e8] ;  /* 0x0040e80001127983 */ /* 0x000ee80000300a00 */
[----:B0-----:R-:W3:Y:S01]  /*48a70*/  LDL.LU.64 R16, [R1+0x40e0] ;  /* 0x0040e00001107983 */ /* 0x001ee20000300a00 */
[----:B------:R-:W-:Y:S02]  /*48a80*/  STL [R1+0x3d4c], R2 ;  /* 0x003d4c0201007387 */ /* 0x000fe40000100800 */
[----:B------:R-:W-:Y:S01]  /*48a90*/  STL [R1+0x3d48], R29 ;  /* 0x003d481d01007387 */ /* 0x000fe20000100800 */
[----:B---3--:R-:W-:Y:S01]  /*48aa0*/  HMMA.16816.F32 R20, R20, R4, R16 ;  /* 0x000000041414723c */ /* 0x008fe20000001810 */
[----:B------:R-:W3:Y:S01]  /*48ab0*/  LDL.LU.64 R18, [R1+0x40d8] ;  /* 0x0040d80001127983 */ /* 0x000ee20000300a00 */
[----:B------:R-:W3:Y:S02]  /*48ac0*/  LDL.LU.64 R16, [R1+0x40d0] ;  /* 0x0040d00001107983 */ /* 0x000ee40000300a00 */
[----:B------:R0:W-:Y:S02]  /*48ad0*/  STL.64 [R1+0x4078], R4 ;  /* 0x0040780401007387 */ /* 0x0001e40000100a00 */
[----:B0-----:R-:W3:Y:S11]  /*48ae0*/  LDL.LU R4, [R1+0x5b0] ;  /* 0x0005b00001047983 */ /* 0x001ef60000300800 */
[----:B------:R-:W-:Y:S06]  /*48af0*/  @!UPT UIADD3 URZ, URZ, URZ, URZ ;  /* 0x0000003f3f3ff290 */ /* 0x000fec000fffe03f */
[----:B------:R0:W-:Y:S01]  /*48b00*/  STL.64 [R1+0x90], R20 ;  /* 0x0000901401007387 */ /* 0x0001e20000100a00 */
[----:B------:R-:W-:Y:S02]  /*48b10*/  STL.64 [R1+0x98], R22 ;  /* 0x0000981601007387 */ /* 0x000fe40000100a00 */
[----:B------:R-:W3:Y:S02]  /*48b20*/  LDL.LU R5, [R1+0x5b4] ;  /* 0x0005b40001057983 */ /* 0x000ee40000300800 */
[----:B------:R-:W3:Y:S01]  /*48b30*/  LDL.LU R6, [R1+0x5b8] ;  /* 0x0005b80001067983 */ /* 0x000ee20000300800 */
[----:B------:R-:W3:Y:S01]  /*48b40*/  LDL.LU R7, [R1+0x5bc] ;  /* 0x0005bc0001077983 */ /* 0x000ee20000300800 */
[----:B--2---:R-:W-:-:S03]  /*48b50*/  IMAD.MOV.U32 R3, RZ, RZ, R13 ;  /* 0x000000ffff037224 */ /* 0x004fc600078e000d */
[----:B0-----:R-:W2:Y:S01]  /*48b60*/  LDL.64 R20, [R1] ;  /* 0x0000000001147983 */ /* 0x001ea20000100a00 */
[C---:B---3--:R-:W-:Y:S11]  /*48b70*/  HMMA.16816.F32 R4, R16.reuse, R12, R4 ;  /* 0x0000000c1004723c */ /* 0x048ff60000001804 */
[----:B------:R-:W-:Y:S11]  /*48b80*/  @!UPT UIADD3 URZ, URZ, URZ, URZ ;  /* 0x0000003f3f3ff290 */ /* 0x000ff6000fffe03f */
[----:B------:R-:W-:Y:S01]  /*48b90*/  @!UPT UIADD3 URZ, URZ, URZ, URZ ;  /* 0x0000003f3f3ff290 */ /* 0x000fe2000fffe03f */
[----:B------:R-:W-:Y:S01]  /*48ba0*/  STL.64 [R1+0x80], R4 ;  /* 0x0000800401007387 */ /* 0x000fe20000100a00 */
[----:B------:R0:W-:Y:S02]  /*48bb0*/  STL.64 [R1+0x88], R6 ;  /* 0x0000880601007387 */ /* 0x0001e40000100a00 */
[----:B0-----:R-:W-:Y:S02]  /*48bc0*/  IMAD.MOV.U32 R6, RZ, RZ, R12 ;  /* 0x000000ffff067224 */ /* 0x001fe400078e000c */
[----:B------:R-:W3:Y:S02]  /*48bd0*/  LDL.LU.64 R12, [R1+0x40c8] ;  /* 0x0040c800010c7983 */ /* 0x000ee40000300a00 */
[C---:B---3--:R-:W-:Y:S01]  /*48be0*/  HMMA.16816.F32 R8, R16.reuse, R12, R8 ;  /* 0x0000000c1008723c */ /* 0x048fe20000001808 */
[----:B------:R-:W-:Y:S02]  /*48bf0*/  IMAD.MOV.U32 R22, RZ, RZ, R12 ;  /* 0x000000ffff167224 */ /* 0x000fe400078e000c */
[----:B------:R-:W-:Y:S11]  /*48c00*/  IMAD.MOV.U32 R7, RZ, RZ, R13 ;  /* 0x000000ffff077224 */ /* 0x000ff600078e000d */
[----:B------:R-:W-:Y:S09]  /*48c10*/  @!UPT UIADD3 URZ, URZ, URZ, URZ ;  /* 0x0000003f3f3ff290 */ /* 0x000ff2000fffe03f */
[----:B------:R0:W-:Y:S01]  /*48c20*/  STL.64 [R1+0x70], R8 ;  /* 0x0000700801007387 */ /* 0x0001e20000100a00 */
[----:B------:R1:W-:Y:S03]  /*48c30*/  STL.64 [R1+0x78], R10 ;  /* 0x0000780a01007387 */ /* 0x0003e60000100a00 */
[----:B0-----:R-:W1:Y:S01]  /*48c40*/  LDL.LU.64 R8, [R1+0x40c0] ;  /* 0x0040c00001087983 */ /* 0x001e620000300a00 */
[----:B------:R-:W1:Y:S02]  /*48c50*/  LDL.LU.64 R14, [R1+0x40b8] ;  /* 0x0040b800010e7983 */ /* 0x000e640000300a00 */
[----:B------:R-:W1:Y:S02]  /*48c60*/  LDL.LU.64 R12, [R1+0x40b0] ;  /* 0x0040b000010c7983 */ /* 0x000e640000300a00 */
[C---:B-1----:R-:W-:Y:S01]  /*48c70*/  HMMA.16816.F32 R8, R16.reuse, R8, R12 ;  /* 0x000000081008723c */ /* 0x042fe2000000180c */
[----:B------:R-:W3:Y:S01]  /*48c80*/  LDL.LU.64 R14, [R1+0x40a8] ;  /* 0x0040a800010e7983 */ /* 0x000ee20000300a00 */
[----:B------:R-:W3:Y:S11]  /*48c90*/  LDL.LU.64 R12, [R1+0x40a0] ;  /* 0x0040a000010c7983 */ /* 0x000ef60000300a00 */
[----:B------:R-:W-:Y:S10]  /*48ca0*/  @!UPT UIADD3 URZ, URZ, URZ, URZ ;  /* 0x0000003f3f3ff290 */ /* 0x000ff4000fffe03f */
[----:B------:R0:W-:Y:S01]  /*48cb0*/  STL.64 [R1+0x270], R8 ;  /* 0x0002700801007387 */ /* 0x0001e20000100a00 */
[----:B------:R-:W-:Y:S02]  /*48cc0*/  IMAD.MOV.U32 R2, RZ, RZ, R10 ;  /* 0x000000ffff027224 */ /* 0x000fe400078e000a */
[----:B------:R-:W-:Y:S02]  /*48cd0*/  IMAD.MOV.U32 R29, RZ, RZ, R11 ;  /* 0x000000ffff1d7224 */ /* 0x000fe400078e000b */
[----:B------:R-:W4:Y:S04]  /*48ce0*/  LDL.LU.64 R10, [R1+0x4098] ;  /* 0x00409800010a7983 */ /* 0x000f280000300a00 */
[----:B0-----:R-:W4:Y:S01]  /*48cf0*/  LDL.LU.64 R8, [R1+0x4090] ;  /* 0x0040900001087983 */ /* 0x001f220000300a00 */
[----:B------:R-:W-:Y:S02]  /*48d00*/  STL [R1+0x3e0c], R29 ;  /* 0x003e0c1d01007387 */ /* 0x000fe40000100800 */
[----:B------:R-:W-:Y:S02]  /*48d10*/  STL [R1+0x3e08], R2 ;  /* 0x003e080201007387 */ /* 0x000fe40000100800 */
[----:B--2---:R-:W-:Y:S01]  /*48d20*/  STL.64 [R1+0x4020], R20 ;  /* 0x0040201401007387 */ /* 0x004fe20000100a00 */
[C---:B----4-:R-:W-:Y:S11]  /*48d30*/  HMMA.16816.F32 R8, R16.reuse, R20, R8 ;  /* 0x000000141008723c */ /* 0x050ff60000001808 */
[----:B------:R-:W-:Y:S11]  /*48d40*/  @!UPT UIADD3 URZ, URZ, URZ, URZ ;  /* 0x0000003f3f3ff290 */ /* 0x000ff6000fffe03f */
[----:B------:R-:W-:Y:S01]  /*48d50*/  @!UPT UIADD3 URZ, URZ, URZ, URZ ;  /* 0x0000003f3f3ff290 */ /* 0x000fe2000fffe03f */
[----:B------:R-:W-:Y:S01]  /*48d60*/  STL.64 [R1+0x290], R8 ;  /* 0x0002900801007387 */ /* 0x000fe20000100a00 */
[----:B------:R3:W-:Y:S02]  /*48d70*/  STL.64 [R1+0x298], R10 ;  /* 0x0002980a01007387 */ /* 0x0007e40000100a00 */
[----:B---3--:R-:W-:Y:S01]  /*48d80*/  HMMA.16816.F32 R8, R16, R24, R12 ;  /* 0x000000181008723c */ /* 0x008fe2000000180c */
[----:B------:R-:W2:Y:S11]  /*48d90*/  LDL.LU R12, [R1+0x550] ;  /* 0x00055000010c7983 */ /* 0x000eb60000300800 */
[----:B------:R-:W-:Y:S11]  /*48da0*/  @!UPT UIADD3 URZ, URZ, URZ, URZ ;  /* 0x0000003f3f3ff290 */ /* 0x000ff6000fffe03f */
[----:B------:R-:W-:Y:S01]  /*48db0*/  STL.64 [R1+0x350], R8 ;  /* 0x0003500801007387 */ /* 0x000fe20000100a00 */
[----:B------:R-:W-:Y:S02]  /*48dc0*/  STL.64 [R1+0x358], R10 ;  /* 0x0003580a01007387 */ /* 0x000fe40000100a00 */
[----:B------:R-:W2:Y:S02]  /*48dd0*/  LDL.LU R13, [R1+0x554] ;  /* 0x00055400010d7983 */ /* 0x000ea40000300800 */
[----:B------:R-:W3:Y:S01]  /*48de0*/  LDL.LU R14, [R1+0x558] ;  /* 0x00055800010e7983 */ /* 0x000ee20000300800 */
[----:B------:R-:W3:Y:S04]  /*48df0*/  LDL.LU R15, [R1+0x55c] ;  /* 0x00055c00010f7983 */ /* 0x000ee80000300800 */
[----:B---3--:R-:W-:Y:S01]  /*48e00*/  STL.64 [R1+0x4088], R14 ;  /* 0x0040880e01007387 */ /* 0x008fe20000100a00 */
[----:B--2---:R0:W-:Y:S03]  /*48e10*/  STL.64 [R1+0x4080], R12 ;  /* 0x0040800c01007387 */ /* 0x0041e60000100a00 */
[----:B0-----:R-:W2:Y:S01]  /*48e20*/  LDL.LU R12, [R1+0x560] ;  /* 0x00056000010c7983 */ /* 0x001ea20000300800 */
[----:B------:R-:W2:Y:S02]  /*48e30*/  LDL.LU R13, [R1+0x564] ;  /* 0x00056400010d7983 */ /* 0x000ea40000300800 */
[----:B------:R-:W2:Y:S02]  /*48e40*/  LDL.LU R14, [R1+0x568] ;  /* 0x00056800010e7983 */ /* 0x000ea40000300800 */
[----:B------:R-:W2:Y:S01]  /*48e50*/  LDL.LU R15, [R1+0x56c] ;  /* 0x00056c00010f7983 */ /* 0x000ea20000300800 */
[----:B------:R-:W2:Y:S01]  /*48e60*/  LDL.64 R4, [R1+0x30] ;  /* 0x0000300001047983 */ /* 0x000ea20000100a00 */
[----:B------:R-:W-:Y:S02]  /*48e70*/  STL.64 [R1+0x4030], R26 ;  /* 0x0040301a01007387 */ /* 0x000fe40000100a00 */
[----:B------:R0:W-:Y:S02]  /*48e80*/  STL.64 [R1+0x4028], R24 ;  /* 0x0040281801007387 */ /* 0x0001e40000100a00 */
[----:B------:R-:W3:Y:S01]  /*48e90*/  LDL.LU R8, [R1+0x280] ;  /* 0x0002800001087983 */ /* 0x000ee20000300800 */
[----:B------:R-:W3:Y:S01]  /*48ea0*/  LDL.LU R9, [R1+0x284] ;  /* 0x0002840001097983 */ /* 0x000ee20000300800 */
[----:B------:R-:W4:Y:S02]  /*48eb0*/  LDL.LU R10, [R1+0x288] ;  /* 0x00028800010a7983 */ /* 0x000f240000300800 */
[----:B------:R-:W4:Y:S01]  /*48ec0*/  LDL.LU R11, [R1+0x28c] ;  /* 0x00028c00010b7983 */ /* 0x000f220000300800 */
[----:B0-----:R-:W2:Y:S01]  /*48ed0*/  LDL.LU R24, [R1+0x4e0] ;  /* 0x0004e00001187983 */ /* 0x001ea20000300800 */
[----:B------:R-:W2:Y:S02]  /*48ee0*/  LDL.LU R25, [R1+0x4e4] ;  /* 0x0004e40001197983 */ /* 0x000ea40000300800 */
[----:B------:R-:W2:Y:S02]  /*48ef0*/  LDL.LU R26, [R1+0x4e8] ;  /* 0x0004e800011a7983 */ /* 0x000ea40000300800 */
[----:B------:R-:W2:Y:S02]  /*48f00*/  LDL.LU R27, [R1+0x4ec] ;  /* 0x0004ec00011b7983 */ /* 0x000ea40000300800 */
[----:B--2---:R-:W-:Y:S01]  /*48f10*/  STL.64 [R1+0x4040], R26 ;  /* 0x0040401a01007387 */ /* 0x004fe20000100a00 */
[----:B------:R0:W-:Y:S02]  /*48f20*/  STL.64 [R1+0x4038], R24 ;  /* 0x0040381801007387 */ /* 0x0001e40000100a00 */
[----:B0-----:R-:W-:-:S02]  /*48f30*/  IMAD.MOV.U32 R24, RZ, RZ, R22 ;  /* 0x000000ffff187224 */ /* 0x001fc400078e0016 */
[----:B------:R-:W-:-:S05]  /*48f40*/  IMAD.MOV.U32 R25, RZ, RZ, R7 ;  /* 0x000000ffff197224 */ /* 0x000fca00078e0007 */
[----:B------:R-:W-:Y:S01]  /*48f50*/  STL.64 [R1+0x4050], R24 ;  /* 0x0040501801007387 */ /* 0x000fe20000100a00 */
[----:B------:R-:W2:Y:S01]  /*48f60*/  LDL.64 R20, [R1+0x10] ;  /* 0x0000100001147983 */ /* 0x000ea20000100a00 */
[----:B------:R-:W-:Y:S02]  /*48f70*/  HMMA.16816.F32 R12, R16, R4, R12 ;  /* 0x00000004100c723c */ /* 0x000fe4000000180c */
[----:B--2---:R0:W-:Y:S04]  /*48f80*/  STL.64 [R1+0x4048], R20 ;  /* 0x0040481401007387 */ /* 0x0041e80000100a00 */
        /* <DEDUP_REMOVED lines=9> */
[----:B------:R-:W2:Y:S01]  /*49020*/  LDL.LU R23, [R1+0x50c] ;  /* 0x00050c0001177983 */ /* 0x000ea20000300800 */
[----:B----4-:R-:W-:Y:S01]  /*49030*/  STL.64 [R1+0x3ff0], R10 ;  /* 0x003ff00a01007387 */ /* 0x010fe20000100a00 */
[----:B---3--:R0:W-:Y:S03]  /*49040*/  STL.64 [R1+0x3fe8], R8 ;  /* 0x003fe80801007387 */ /* 0x0081e60000100a00 */
[----:B0-----:R-:W3:Y:S01]  /*49050*/  LDL.64 R8, [R1+0x40] ;  /* 0x0000400001087983 */ /* 0x001ee20000100a00 */
[----:B------:R-:W-:Y:S02]  /*49060*/  STL.64 [R1+0x380], R12 ;  /* 0x0003800c01007387 */ /* 0x000fe40000100a00 */
[----:B------:R0:W-:Y:S02]  /*49070*/  STL.64 [R1+0x388], R14 ;  /* 0x0003880e01007387 */ /* 0x0001e40000100a00 */
[----:B0-----:R-:W3:Y:S01]  /*49080*/  LDL.LU.64 R14, [R1+0x4088] ;  /* 0x00408800010e7983 */ /* 0x001ee20000300a00 */
[----:B------:R-:W3:Y:S02]  /*49090*/  LDL.LU.64 R12, [R1+0x4080] ;  /* 0x00408000010c7983 */ /* 0x000ee40000300a00 */
[----:B------:R-:W-:-:S02]  /*490a0*/  IMAD.MOV.U32 R25, RZ, RZ, R3 ;  /* 0x000000ffff197224 */ /* 0x000fc400078e0003 */
[----:B------:R-:W-:Y:S02]  /*490b0*/  IMAD.MOV.U32 R3, RZ, RZ, R4 ;  /* 0x000000ffff037224 */ /* 0x000fe400078e0004 */
[----:B------:R-:W-:Y:S02]  /*490c0*/  IMAD.MOV.U32 R2, RZ, RZ, R5 ;  /* 0x000000ffff027224 */ /* 0x000fe400078e0005 */
[----:B------:R-:W4:Y:S01]  /*490d0*/  LDL.LU.64 R4, [R1+0x4078] ;  /* 0x0040780001047983 */ /* 0x000f220000300a00 */
[----:B---3--:R-:W-:Y:S11]  /*490e0*/  HMMA.16816.F32 R12, R16, R8, R12 ;  /* 0x00000008100c723c */ /* 0x008ff6000000180c */
[----:B------:R-:W-:Y:S11]  /*490f0*/  @!UPT UIADD3 URZ, URZ, URZ, URZ ;  /* 0x0000003f3f3ff290 */ /* 0x000ff6000fffe03f */
[----:B------:R-:W-:Y:S01]  /*49100*/  @!UPT UIADD3 URZ, URZ, URZ, URZ ;  /* 0x0000003f3f3ff290 */ /* 0x000fe2000fffe03f */
[----:B------:R-:W-:Y:S01]  /*49110*/  STL.64 [R1+0x3a0], R12 ;  /* 0x0003a00c01007387 */ /* 0x000fe20000100a00 */
[----:B------:R0:W-:Y:S03]  /*49120*/  STL.64 [R1+0x3a8], R14 ;  /* 0x0003a80e01007387 */ /* 0x0001e60000100a00 */
[----:B0-----:R-:W2:Y:S01]  /*49130*/  LDL.LU.64 R14, [R1+0x4070] ;  /* 0x00407000010e7983 */ /* 0x001ea20000300a00 */
[----:B------:R-:W2:Y:S02]  /*49140*/  LDL.LU.64 R12, [R1+0x4068] ;  /* 0x00406800010c7983 */ /* 0x000ea40000300a00 */
[----:B------:R0:W-:Y:S02]  /*49150*/  STL.64 [R1+0x4000], R8 ;  /* 0x0040000801007387 */ /* 0x0001e40000100a00 */
[----:B0-----:R-:W-:Y:S02]  /*49160*/  IMAD.MOV.U32 R8, RZ, RZ, R3 ;  /* 0x000000ffff087224 */ /* 0x001fe400078e0003 */
[----:B------:R-:W-:-:S05]  /*49170*/  IMAD.MOV.U32 R9, RZ, RZ, R2 ;  /* 0x000000ffff097224 */ /* 0x000fca00078e0002 */
[----:B------:R0:W-:Y:S04]  /*49180*/  STL.64 [R1+0x4018], R8 ;  /* 0x0040180801007387 */ /* 0x0001e80000100a00 */
[----:B0-----:R-:W4:Y:S01]  /*49190*/  LDL.LU R8, [R1+0x510] ;  /* 0x0005100001087983 */ /* 0x001f220000300800 */
[----:B------:R-:W4:Y:S02]  /*491a0*/  LDL.LU R9, [R1+0x514] ;  /* 0x0005140001097983 */ /* 0x000f240000300800 */
[----:B------:R-:W4:Y:S02]  /*491b0*/  LDL.LU R10, [R1+0x518] ;  /* 0x00051800010a7983 */ /* 0x000f240000300800 */
[----:B------:R-:W4:Y:S02]  /*491c0*/  LDL.LU R11, [R1+0x51c] ;  /* 0x00051c00010b7983 */ /* 0x000f240000300800 */
[----:B------:R-:W-:Y:S01]  /*491d0*/  IMAD.MOV.U32 R24, RZ, RZ, R6 ;  /* 0x000000ffff187224 */ /* 0x000fe200078e0006 */
[----:B----4-:R-:W-:Y:S01]  /*491e0*/  HMMA.16816.F32 R8, R16, R4, R8 ;  /* 0x000000041008723c */ /* 0x010fe20000001808 */
[----:B------:R-:W3:Y:S11]  /*491f0*/  LDL.LU R16, [R1+0x4d0] ;  /* 0x0004d00001107983 */ /* 0x000ef60000300800 */
[----:B------:R-:W-:Y:S11]  /*49200*/  @!UPT UIADD3 URZ, URZ, URZ, URZ ;  /* 0x0000003f3f3ff290 */ /* 0x000ff6000fffe03f */
[----:B------:R0:W-:Y:S01]  /*49210*/  STL.64 [R1+0x3c0], R8 ;  /* 0x0003c00801007387 */ /* 0x0001e20000100a00 */
[----:B------:R1:W-:Y:S02]  /*49220*/  STL.64 [R1+0x3c8], R10 ;  /* 0x0003c80a01007387 */ /* 0x0003e40000100a00 */
[----:B------:R-:W3:Y:S02]  /*49230*/  LDL.LU R17, [R1+0x4d4] ;  /* 0x0004d40001117983 */ /* 0x000ee40000300800 */
[----:B------:R-:W3:Y:S01]  /*49240*/  LDL.LU R18, [R1+0x4d8] ;  /* 0x0004d80001127983 */ /* 0x000ee20000300800 */
[----:B------:R-:W3:Y:S04]  /*49250*/  LDL.LU R19, [R1+0x4dc] ;  /* 0x0004dc0001137983 */ /* 0x000ee80000300800 */
[----:B0-----:R-:W4:Y:S01]  /*49260*/  LDL.LU R8, [R1+0x4c0] ;  /* 0x0004c00001087983 */ /* 0x001f220000300800 */
[----:B------:R-:W4:Y:S02]  /*49270*/  LDL.LU R9, [R1+0x4c4] ;  /* 0x0004c40001097983 */ /* 0x000f240000300800 */
[----:B-1----:R-:W4:Y:S02]  /*49280*/  LDL.LU R10, [R1+0x4c8] ;  /* 0x0004c800010a7983 */ /* 0x002f240000300800 */
[----:B------:R-:W4:Y:S01]  /*49290*/  LDL.LU R11, [R1+0x4cc] ;  /* 0x0004cc00010b7983 */ /* 0x000f220000300800 */
[----:B------:R0:W-:Y:S04]  /*492a0*/  STL.64 [R1+0x3ff8], R4 ;  /* 0x003ff80401007387 */ /* 0x0001e80000100a00 */
[----:B0-----:R-:W3:Y:S01]  /*492b0*/  LDL.LU R4, [R1+0x2a0] ;  /* 0x0002a00001047983 */ /* 0x001ee20000300800 */
[----:B------:R-:W3:Y:S02]  /*492c0*/  LDL.LU R5, [R1+0x2a4] ;  /* 0x0002a40001057983 */ /* 0x000ee40000300800 */
[----:B------:R-:W3:Y:S02]  /*492d0*/  LDL.LU R6, [R1+0x2a8] ;  /* 0x0002a80001067983 */ /* 0x000ee40000300800 */
[----:B------:R-:W3:Y:S01]  /*492e0*/  LDL.LU R7, [R1+0x2ac] ;  /* 0x0002ac0001077983 */ /* 0x000ee20000300800 */
[C---:B--2---:R-:W-:Y:S01]  /*492f0*/  HMMA.16816.F32 R24, R12.reuse, R24, R20 ;  /* 0x000000180c18723c */ /* 0x044fe20000001814 */
[----:B---3--:R-:W-:Y:S01]  /*49300*/  STL.64 [R1+0x4010], R6 ;  /* 0x0040100601007387 */ /* 0x008fe20000100a00 */
[----:B------:R0:W-:Y:S03]  /*49310*/  STL.64 [R1+0x4008], R4 ;  /* 0x0040080401007387 */ /* 0x0001e60000100a00 */
[----:B0-----:R-:W2:Y:S01]  /*49320*/  LDL.LU R4, [R1+0x2b0] ;  /* 0x0002b00001047983 */ /* 0x001ea20000300800 */
[----:B------:R-:W2:Y:S02]  /*49330*/  LDL.LU R5, [R1+0x2b4] ;  /* 0x0002b40001057983 */ /* 0x000ea40000300800 */
[----:B------:R-:W2:Y:S02]  /*49340*/  LDL.LU R6, [R1+0x2b8] ;  /* 0x0002b80001067983 */ /* 0x000ea40000300800 */
[----:B------:R-:W2:Y:S01]  /*49350*/  LDL.LU R7, [R1+0x2bc] ;  /* 0x0002bc0001077983 */ /* 0x000ea20000300800 */
[----:B------:R-:W3:Y:S01]  /*49360*/  LDL.LU.64 R22, [R1+0x4060] ;  /* 0x0040600001167983 */ /* 0x000ee20000300a00 */
[----:B------:R-:W3:Y:S11]  /*49370*/  LDL.LU.64 R20, [R1+0x4058] ;  /* 0x0040580001147983 */ /* 0x000ef60000300a00 */
[----:B------:R0:W-:Y:S02]  /*49380*/  STL.64 [R1+0x3e0], R24 ;  /* 0x0003e01801007387 */ /* 0x0001e40000100a00 */
[----:B------:R3:W-:Y:S01]  /*49390*/  STL.64 [R1+0x3e8], R26 ;  /* 0x0003e81a01007387 */ /* 0x0007e20000100a00 */
[----:B0-----:R-:W3:Y:S02]  /*493a0*/  LDL.LU.64 R24, [R1+0x4050] ;  /* 0x0040500001187983 */ /* 0x001ee40000300a00 */
[C---:B---3--:R-:W-:Y:S02]  /*493b0*/  HMMA.16816.F32 R24, R12.reuse, R24, R20 ;  /* 0x000000180c18723c */ /* 0x048fe40000001814 */
[----:B------:R-:W3:Y:S11]  /*493c0*/  LDL.LU.64 R20, [R1+0x4048] ;  /* 0x0040480001147983 */ /* 0x000ef60000300a00 */
[----:B------:R-:W-:Y:S10]  /*493d0*/  @!UPT UIADD3 URZ, URZ, URZ, URZ ;  /* 0x0000003f3f3ff290 */ /* 0x000ff4000fffe03f */
[----:B------:R-:W-:Y:S01]  /*493e0*/  STL.64 [R1+0x3f0], R24 ;  /* 0x0003f01801007387 */ /* 0x000fe20000100a00 */
[----:B------:R0:W-:Y:S03]  /*493f0*/  STL.64 [R1+0x3f8], R26 ;  /* 0x0003f81a01007387 */ /* 0x0001e60000100a00 */
[----:B0-----:R-:W2:Y:S01]  /*49400*/  LDL.LU.64 R26, [R1+0x4040] ;  /* 0x00404000011a7983 */ /* 0x001ea20000300a00 */
[----:B------:R-:W2:Y:S02]  /*49410*/  LDL.LU.64 R24, [R1+0x4038] ;  /* 0x0040380001187983 */ /* 0x000ea40000300a00 */
[----:B---3--:R-:W-:Y:S02]  /*49420*/  IMAD.MOV.U32 R3, RZ, RZ, R20 ;  /* 0x000000ffff037224 */ /* 0x008fe400078e0014 */
        /* <DEDUP_REMOVED lines=8> */
[----:B------:R-:W3:Y:S02]  /*494b0*/  LDL.LU.64 R20, [R1+0x4020] ;  /* 0x0040200001147983 */ /* 0x000ee40000300a00 */
[C---:B---3--:R-:W-:Y:S01]  /*494c0*/  HMMA.16816.F32 R16, R12.reuse, R20, R16 ;  /* 0x000000140c10723c */ /* 0x048fe20000001810 */
[----:B------:R0:W-:Y:S04]  /*494d0*/  STL.64 [R1+0x3fc8], R20 ;  /* 0x003fc81401007387 */ /* 0x0001e80000100a00 */
[----:B0-----:R-:W3:Y:S11]  /*494e0*/  LDL.64 R20, [R1+0x50] ;  /* 0x0000500001147983 */ /* 0x001ef60000100a00 */
[----:B------:R-:W-:Y:S07]  /*494f0*/  @!UPT UIADD3 URZ, URZ, URZ, URZ ;  /* 0x0000003f3f3ff290 */ /* 0x000fee000fffe03f */
[----:B------:R0:W-:Y:S01]  /*49500*/  STL.64 [R1+0x420], R16 ;  /* 0x0004201001007387 */ /* 0x0001e20000100a00 */
[----:B------:R1:W-:Y:S03]  /*49510*/  STL.64 [R1+0x428], R18 ;  /* 0x0004281201007387 */ /* 0x0003e60000100a00 */
[----:B0-----:R-:W2:Y:S01]  /*49520*/  LDL.LU R16, [R1+0x1f0] ;  /* 0x0001f00001107983 */ /* 0x001ea20000300800 */
[----:B------:R-:W2:Y:S02]  /*49530*/  LDL.LU R17, [R1+0x1f4] ;  /* 0x0001f40001117983 */ /* 0x000ea40000300800 */
[----:B-1----:R-:W2:Y:S02]  /*49540*/  LDL.LU R18, [R1+0x1f8] ;  /* 0x0001f80001127983 */ /* 0x002ea40000300800 */
[----:B------:R-:W2:Y:S01]  /*49550*/  LDL.LU R19, [R1+0x1fc] ;  /* 0x0001fc0001137983 */ /* 0x000ea20000300800 */
[----:B----4-:R-:W-:Y:S01]  /*49560*/  HMMA.16816.F32 R8, R12, R24, R8 ;  /* 0x000000180c08723c */ /* 0x010fe20000001808 */
[----:B--2---:R-:W-:Y:S01]  /*49570*/  STL.64 [R1+0x3f30], R18 ;  /* 0x003f301201007387 */ /* 0x004fe20000100a00 */
[----:B------:R0:W-:Y:S02]  /*49580*/  STL.64 [R1+0x3f28], R16 ;  /* 0x003f281001007387 */ /* 0x0001e40000100a00 */
[----:B0-----:R-:W-:-:S02]  /*49590*/  IMAD.MOV.U32 R16, RZ, RZ, R3 ;  /* 0x000000ffff107224 */ /* 0x001fc400078e0003 */
[----:B------:R-:W-:-:S05]  /*495a0*/  IMAD.MOV.U32 R17, RZ, RZ, R2 ;  /* 0x000000ffff117224 */ /* 0x000fca00078e0002 */
[----:B------:R0:W-:Y:S04]  /*495b0*/  STL.64 [R1+0x3fd0], R16 ;  /* 0x003fd01001007387 */ /* 0x0001e80000100a00 */
[----:B0-----:R-:W2:Y:S01]  /*495c0*/  LDL.LU R16, [R1+0x260] ;  /* 0x0002600001107983 */ /* 0x001ea20000300800 */
[----:B------:R-:W2:Y:S02]  /*495d0*/  LDL.LU R17, [R1+0x264] ;  /* 0x0002640001117983 */ /* 0x000ea40000300800 */
[----:B------:R-:W2:Y:S02]  /*495e0*/  LDL.LU R18, [R1+0x268] ;  /* 0x0002680001127983 */ /* 0x000ea40000300800 */
[----:B------:R-:W2:Y:S03]  /*495f0*/  LDL.LU R19, [R1+0x26c] ;  /* 0x00026c0001137983 */ /* 0x000ea60000300800 */
[----:B------:R0:W-:Y:S01]  /*49600*/  STL.64 [R1+0x4b0], R8 ;  /* 0x0004b00801007387 */ /* 0x0001e20000100a00 */
[----:B------:R-:W-:Y:S03]  /*49610*/  STL.64 [R1+0x4b8], R10 ;  /* 0x0004b80a01007387 */ /* 0x000fe60000100a00 */
[----:B0-----:R-:W4:Y:S01]  /*49620*/  LDL.LU.64 R8, [R1+0x4018] ;  /* 0x0040180001087983 */ /* 0x001f220000300a00 */
[----:B------:R-:W-:Y:S02]  /*49630*/  STL.64 [R1+0x3fc0], R26 ;  /* 0x003fc01a01007387 */ /* 0x000fe40000100a00 */
[----:B------:R0:W-:Y:S02]  /*49640*/  STL.64 [R1+0x3fb8], R24 ;  /* 0x003fb81801007387 */ /* 0x0001e40000100a00 */
[----:B0-----:R-:W2:Y:S01]  /*49650*/  LDL.64 R24, [R1+0x20] ;  /* 0x0000200001187983 */ /* 0x001ea20000100a00 */
[C---:B----4-:R-:W-:Y:S03]  /*49660*/  HMMA.16816.F32 R8, R12.reuse, R8, R4 ;  /* 0x000000080c08723c */ /* 0x050fe60000001804 */
[----:B------:R-:W4:Y:S01]  /*49670*/  LDL.LU.64 R6, [R1+0x4010] ;  /* 0x0040100001067983 */ /* 0x000f220000300a00 */
[----:B------:R-:W4:Y:S11]  /*49680*/  LDL.LU.64 R4, [R1+0x4008] ;  /* 0x0040080001047983 */ /* 0x000f360000300a00 */
[----:B------:R-:W-:Y:S08]  /*49690*/  @!UPT UIADD3 URZ, URZ, URZ, URZ ;  /* 0x0000003f3f3ff290 */ /* 0x000ff0000fffe03f */
[----:B------:R0:W-:Y:S01]  /*496a0*/  STL.64 [R1+0x440], R8 ;  /* 0x0004400801007387 */ /* 0x0001e20000100a00 */
[----:B------:R-:W-:Y:S03]  /*496b0*/  STL.64 [R1+0x448], R10 ;  /* 0x0004480a01007387 */ /* 0x000fe60000100a00 */
[----:B0-----:R-:W4:Y:S02]  /*496c0*/  LDL.LU.64 R8, [R1+0x4000] ;  /* 0x0040000001087983 */ /* 0x001f240000300a00 */
        /* <DEDUP_REMOVED lines=8> */
[----:B------:R-:W4:Y:S01]  /*49750*/  LDL.LU.64 R10, [R1+0x3ff0] ;  /* 0x003ff000010a7983 */ /* 0x000f220000300a00 */
[----:B------:R-:W4:Y:S02]  /*49760*/  LDL.LU.64 R8, [R1+0x3fe8] ;  /* 0x003fe80001087983 */ /* 0x000f240000300a00 */
[----:B----4-:R-:W-:Y:S02]  /*49770*/  HMMA.16816.F32 R12, R12, R4, R8 ;  /* 0x000000040c0c723c */ /* 0x010fe40000001808 */
[----:B------:R-:W2:Y:S01]  /*49780*/  LDL.LU.64 R10, [R1+0x3fe0] ;  /* 0x003fe000010a7983 */ /* 0x000ea20000300a00 */
[----:B------:R-:W2:Y:S11]  /*49790*/  LDL.LU.64 R8, [R1+0x3fd8] ;  /* 0x003fd80001087983 */ /* 0x000eb60000300a00 */
[----:B------:R-:W-:Y:S09]  /*497a0*/  @!UPT UIADD3 URZ, URZ, URZ, URZ ;  /* 0x0000003f3f3ff290 */ /* 0x000ff2000fffe03f */
[----:B------:R0:W-:Y:S01]  /*497b0*/  STL.64 [R1+0x460], R12 ;  /* 0x0004600c01007387 */ /* 0x0001e20000100a00 */
[----:B------:R1:W-:Y:S03]  /*497c0*/  STL.64 [R1+0x468], R14 ;  /* 0x0004680e01007387 */ /* 0x0003e60000100a00 */
[----:B0-----:R-:W4:Y:S01]  /*497d0*/  LDL.LU R12, [R1+0x250] ;  /* 0x00025000010c7983 */ /* 0x001f220000300800 */
[----:B------:R-:W4:Y:S02]  /*497e0*/  LDL.LU R13, [R1+0x254] ;  /* 0x00025400010d7983 */ /* 0x000f240000300800 */
[----:B-1----:R-:W4:Y:S02]  /*497f0*/  LDL.LU R14, [R1+0x258] ;  /* 0x00025800010e7983 */ /* 0x002f240000300800 */
[----:B------:R-:W4:Y:S01]  /*49800*/  LDL.LU R15, [R1+0x25c] ;  /* 0x00025c00010f7983 */ /* 0x000f220000300800 */
[----:B------:R0:W-:Y:S01]  /*49810*/  STL.64 [R1+0x3f80], R4 ;  /* 0x003f800401007387 */ /* 0x0001e20000100a00 */
[----:B---3--:R-:W-:-:S02]  /*49820*/  IMAD.MOV.U32 R3, RZ, RZ, R20 ;  /* 0x000000ffff037224 */ /* 0x008fc400078e0014 */
[----:B------:R-:W-:Y:S02]  /*49830*/  IMAD.MOV.U32 R2, RZ, RZ, R21 ;  /* 0x000000ffff027224 */ /* 0x000fe400078e0015 */
[----:B0-----:R-:W-:Y:S02]  /*49840*/  IMAD.MOV.U32 R4, RZ, RZ, R7 ;  /* 0x000000ffff047224 */ /* 0x001fe400078e0007 */
[----:B------:R-:W-:Y:S01]  /*49850*/  IMAD.MOV.U32 R5, RZ, RZ, R6 ;  /* 0x000000ffff057224 */ /* 0x000fe200078e0006 */
[C---:B--2---:R-:W-:Y:S08]  /*49860*/  HMMA.16816.F32 R16, R8.reuse, R20, R16 ;  /* 0x000000140810723c */ /* 0x044ff00000001810 */
[----:B----4-:R-:W-:Y:S11]  /*49870*/  HMMA.16816.F32 R12, R8, R24, R12 ;  /* 0x00000018080c723c */ /* 0x010ff6000000180c */
[----:B------:R-:W-:Y:S04]  /*49880*/  @!UPT UIADD3 URZ, URZ, URZ, URZ ;  /* 0x0000003f3f3ff290 */ /* 0x000fe8000fffe03f */
[----:B------:R0:W-:Y:S01]  /*49890*/  STL.64 [R1+0x490], R16 ;  /* 0x0004901001007387 */ /* 0x0001e20000100a00 */
[----:B------:R1:W-:Y:S03]  /*498a0*/  STL.64 [R1+0x498], R18 ;  /* 0x0004981201007387 */ /* 0x0003e60000100a00 */
[----:B0-----:R-:W2:Y:S01]  /*498b0*/  LDL.LU.64 R16, [R1+0x3fd0] ;  /* 0x003fd00001107983 */ /* 0x001ea20000300a00 */
[----:B------:R-:W2:Y:S02]  /*498c0*/  LDL.LU R20, [R1+0x240] ;  /* 0x0002400001147983 */ /* 0x000ea40000300800 */
[----:B------:R-:W2:Y:S02]  /*498d0*/  LDL.LU R21, [R1+0x244] ;  /* 0x0002440001157983 */ /* 0x000ea40000300800 */
[----:B------:R-:W2:Y:S01]  /*498e0*/  LDL.LU R22, [R1+0x248] ;  /* 0x0002480001167983 */ /* 0x000ea20000300800 */
[----:B------:R-:W2:Y:S01]  /*498f0*/  LDL.LU R23, [R1+0x24c] ;  /* 0x00024c0001177983 */ /* 0x000ea20000300800 */
[----:B-1----:R-:W-:-:S02]  /*49900*/  IMAD.MOV.U32 R19, RZ, RZ, R24 ;  /* 0x000000ffff137224 */ /* 0x002fc400078e0018 */
[----:B------:R-:W-:Y:S01]  /*49910*/  IMAD.MOV.U32 R18, RZ, RZ, R25 ;  /* 0x000000ffff127224 */ /* 0x000fe200078e0019 */
[----:B------:R0:W-:Y:S01]  /*49920*/  STL.64 [R1+0x4a0], R12 ;  /* 0x0004a00c01007387 */ /* 0x0001e20000100a00 */
[----:B------:R1:W-:Y:S02]  /*49930*/  STL.64 [R1+0x4a8], R14 ;  /* 0x0004a80e01007387 */ /* 0x0003e40000100a00 */
[----:B------:R-:W3:Y:S02]  /*49940*/  LDL.LU R24, [R1+0x230] ;  /* 0x0002300001187983 */ /* 0x000ee40000300800 */
[----:B------:R-:W3:Y:S01]  /*49950*/  LDL.LU R25, [R1+0x234] ;  /* 0x0002340001197983 */ /* 0x000ee20000300800 */
[----:B------:R-:W3:Y:S01]  /*49960*/  LDL.LU R26, [R1+0x238] ;  /* 0x00023800011a7983 */ /* 0x000ee20000300800 */
[----:B------:R-:W3:Y:S02]  /*49970*/  LDL.LU R27, [R1+0x23c] ;  /* 0x00023c00011b7983 */ /* 0x000ee40000300800 */
[----:B------:R4:W-:Y:S01]  /*49980*/  STL.64 [R1+0x3f98], R4 ;  /* 0x003f980401007387 */ /* 0x0009e20000100a00 */
[----:B0-----:R-:W2:Y:S01]  /*49990*/  LDL.LU R12, [R1+0x1e0] ;  /* 0x0001e000010c7983 */ /* 0x001ea20000300800 */
[----:B------:R-:W2:Y:S02]  /*499a0*/  LDL.LU R13, [R1+0x1e4] ;  /* 0x0001e400010d7983 */ /* 0x000ea40000300800 */
[----:B-1----:R-:W2:Y:S02]  /*499b0*/  LDL.LU R14, [R1+0x1e8] ;  /* 0x0001e800010e7983 */ /* 0x002ea40000300800 */
[----:B------:R-:W2:Y:S01]  /*499c0*/  LDL.LU R15, [R1+0x1ec] ;  /* 0x0001ec00010f7983 */ /* 0x000ea20000300800 */
[----:B----4-:R-:W4:Y:S04]  /*499d0*/  LDL.64 R4, [R1+0x30] ;  /* 0x0000300001047983 */ /* 0x010f280000100a00 */
[----:B----4-:R-:W-:Y:S01]  /*499e0*/  STL.64 [R1+0x3fb0], R4 ;  /* 0x003fb00401007387 */ /* 0x010fe20000100a00 */
[----:B--2---:R-:W-:Y:S02]  /*499f0*/  STL.64 [R1+0x3f90], R14 ;  /* 0x003f900e01007387 */ /* 0x004fe40000100a00 */
[----:B------:R0:W-:Y:S02]  /*49a00*/  STL.64 [R1+0x3f88], R12 ;  /* 0x003f880c01007387 */ /* 0x0001e40000100a00 */
[----:B0-----:R-:W2:Y:S01]  /*49a10*/  LDL.LU R12, [R1+0x200] ;  /* 0x00020000010c7983 */ /* 0x001ea20000300800 */
[----:B------:R-:W2:Y:S02]  /*49a20*/  LDL.LU R13, [R1+0x204] ;  /* 0x00020400010d7983 */ /* 0x000ea40000300800 */
[----:B------:R-:W4:Y:S02]  /*49a30*/  LDL.LU R14, [R1+0x208] ;  /* 0x00020800010e7983 */ /* 0x000f240000300800 */
[----:B------:R-:W4:Y:S01]  /*49a40*/  LDL.LU R15, [R1+0x20c] ;  /* 0x00020c00010f7983 */ /* 0x000f220000300800 */
[----:B------:R-:W-:Y:S01]  /*49a50*/  HMMA.16816.F32 R20, R8, R16, R20 ;  /* 0x000000100814723c */ /* 0x000fe20000001814 */
[----:B------:R-:W3:Y:S01]  /*49a60*/  LDL.LU R4, [R1+0x220] ;  /* 0x0002200001047983 */ /* 0x000ee20000300800 */
[----:B------:R-:W3:Y:S02]  /*49a70*/  LDL.LU R5, [R1+0x224] ;  /* 0x0002240001057983 */ /* 0x000ee40000300800 */
[----:B------:R-:W3:Y:S02]  /*49a80*/  LDL.LU R6, [R1+0x228] ;  /* 0x0002280001067983 */ /* 0x000ee40000300800 */
[----:B------:R-:W3:Y:S01]  /*49a90*/  LDL.LU R7, [R1+0x22c] ;  /* 0x00022c0001077983 */ /* 0x000ee20000300800 */
[----:B----4-:R-:W-:Y:S01]  /*49aa0*/  STL.64 [R1+0x3fa8], R14 ;  /* 0x003fa80e01007387 */ /* 0x010fe20000100a00 */
[----:B--2---:R0:W-:Y:S03]  /*49ab0*/  STL.64 [R1+0x3fa0], R12 ;  /* 0x003fa00c01007387 */ /* 0x0041e60000100a00 */
[----:B0-----:R-:W2:Y:S01]  /*49ac0*/  LDL.LU R12, [R1+0x210] ;  /* 0x00021000010c7983 */ /* 0x001ea20000300800 */
[----:B------:R-:W2:Y:S02]  /*49ad0*/  LDL.LU R13, [R1+0x214] ;  /* 0x00021400010d7983 */ /* 0x000ea40000300800 */
[----:B------:R-:W2:Y:S02]  /*49ae0*/  LDL.LU R14, [R1+0x218] ;  /* 0x00021800010e7983 */ /* 0x000ea40000300800 */
[----:B------:R-:W2:Y:S07]  /*49af0*/  LDL.LU R15, [R1+0x21c] ;  /* 0x00021c00010f7983 */ /* 0x000eae0000300800 */
[----:B------:R0:W-:Y:S01]  /*49b00*/  STL.64 [R1+0x480], R20 ;  /* 0x0004801401007387 */ /* 0x0001e20000100a00 */
[----:B------:R-:W-:Y:S03]  /*49b10*/  STL.64 [R1+0x488], R22 ;  /* 0x0004881601007387 */ /* 0x000fe60000100a00 */
[----:B0-----:R-:W3:Y:S01]  /*49b20*/  LDL.LU.64 R20, [R1+0x3fc8] ;  /* 0x003fc80001147983 */ /* 0x001ee20000300a00 */
[----:B------:R0:W-:Y:S02]  /*49b30*/  STL.64 [R1+0x3f40], R16 ;  /* 0x003f401001007387 */ /* 0x0001e40000100a00 */
[----:B0-----:R-:W-:-:S02]  /*49b40*/  IMAD.MOV.U32 R16, RZ, RZ, R19 ;  /* 0x000000ffff107224 */ /* 0x001fc400078e0013 */
[----:B------:R-:W-:-:S05]  /*49b50*/  IMAD.MOV.U32 R17, RZ, RZ, R18 ;  /* 0x000000ffff117224 */ /* 0x000fca00078e0012 */
[----:B------:R-:W-:Y:S01]  /*49b60*/  STL.64 [R1+0x3f58], R16 ;  /* 0x003f581001007387 */ /* 0x000fe20000100a00 */
[C---:B---3--:R-:W-:Y:S11]  /*49b70*/  HMMA.16816.F32 R24, R8.reuse, R20, R24 ;  /* 0x000000140818723c */ /* 0x048ff60000001818 */
[----:B------:R-:W-:Y:S11]  /*49b80*/  @!UPT UIADD3 URZ, URZ, URZ, URZ ;  /* 0x0000003f3f3ff290 */ /* 0x000ff6000fffe03f */
[----:B------:R-:W-:Y:S01]  /*49b90*/  @!UPT UIADD3 URZ, URZ, URZ, URZ ;  /* 0x0000003f3f3ff290 */ /* 0x000fe2000fffe03f */
[----:B------:R-:W-:Y:S01]  /*49ba0*/  STL.64 [R1+0x450], R24 ;  /* 0x0004501801007387 */ /* 0x000fe20000100a00 */
[----:B------:R0:W-:Y:S03]  /*49bb0*/  STL.64 [R1+0x458], R26 ;  /* 0x0004581a01007387 */ /* 0x0001e60000100a00 */
[----:B0-----:R-:W3:Y:S01]  /*49bc0*/  LDL.LU.64 R26, [R1+0x3fc0] ;  /* 0x003fc000011a7983 */ /* 0x001ee20000300a00 */
[----:B------:R-:W4:Y:S02]  /*49bd0*/  LDL.LU.64 R24, [R1+0x3fb8] ;  /* 0x003fb80001187983 */ /* 0x000f240000300a00 */
[----:B------:R0:W-:Y:S02]  /*49be0*/  STL.64 [R1+0x3f38], R20 ;  /* 0x003f381401007387 */ /* 0x0001e40000100a00 */
        /* <DEDUP_REMOVED lines=19> */
[----:B------:R-:W-:Y:S03]  /*49d20*/  STL.64 [R1+0x438], R6 ;  /* 0x0004380601007387 */ /* 0x000fe60000100a00 */
[----:B0-----:R-:W4:Y:S01]  /*49d30*/  LDL.LU.64 R4, [R1+0x3fb0] ;  /* 0x003fb00001047983 */ /* 0x001f220000300a00 */
[----:B------:R-:W-:Y:S01]  /*49d40*/  IMAD.MOV.U32 R16, RZ, RZ, R3 ;  /* 0x000000ffff107224 */ /* 0x000fe200078e0003 */
        /* <DEDUP_REMOVED lines=10> */
[----:B------:R-:W4:Y:S01]  /*49df0*/  LDL.LU.64 R14, [R1+0x3f90] ;  /* 0x003f9000010e7983 */ /* 0x000f220000300a00 */
[----:B------:R-:W4:Y:S11]  /*49e00*/  LDL.LU.64 R12, [R1+0x3f88] ;  /* 0x003f8800010c7983 */ /* 0x000f360000300a00 */
[----:B------:R-:W-:Y:S10]  /*49e10*/  @!UPT UIADD3 URZ, URZ, URZ, URZ ;  /* 0x0000003f3f3ff290 */ /* 0x000ff4000fffe03f */
[----:B------:R0:W-:Y:S01]  /*49e20*/  STL.64 [R1+0x3d0], R4 ;  /* 0x0003d00401007387 */ /* 0x0001e20000100a00 */
[----:B------:R1:W-:Y:S03]  /*49e30*/  STL.64 [R1+0x3d8], R6 ;  /* 0x0003d80601007387 */ /* 0x0003e60000100a00 */
[----:B0-----:R-:W4:Y:S02]  /*49e40*/  LDL.LU.64 R4, [R1+0x3f80] ;  /* 0x003f800001047983 */ /* 0x001f240000300a00 */
[----:B----4-:R-:W-:Y:S07]  /*49e50*/  HMMA.16816.F32 R8, R8, R4, R12 ;  /* 0x000000040808723c */ /* 0x010fee000000180c */
[----:B------:R-:W-:-:S02]  /*49e60*/  IMAD.MOV.U32 R13, RZ, RZ, R4 ;  /* 0x000000ffff0d7224 */ /* 0x000fc400078e0004 */
[----:B------:R-:W-:Y:S11]  /*49e70*/  IMAD.MOV.U32 R12, RZ, RZ, R5 ;  /* 0x000000ffff0c7224 */ /* 0x000ff600078e0005 */
[----:B------:R-:W-:Y:S03]  /*49e80*/  @!UPT UIADD3 URZ, URZ, URZ, URZ ;  /* 0x0000003f3f3ff290 */ /* 0x000fe6000fffe03f */
[----:B------:R0:W-:Y:S01]  /*49e90*/  STL.64 [R1+0x3b0], R8 ;  /* 0x0003b00801007387 */ /* 0x0001e20000100a00 */
[----:B------:R4:W-:Y:S02]  /*49ea0*/  STL.64 [R1+0x3b8], R10 ;  /* 0x0003b80a01007387 */ /* 0x0009e40000100a00 */
[----:B-1----:R-:W2:Y:S02]  /*49eb0*/  LDL.LU.64 R6, [R1+0x3f78] ;  /* 0x003f780001067983 */ /* 0x002ea40000300a00 */
[----:B------:R-:W2:Y:S02]  /*49ec0*/  LDL.LU.64 R4, [R1+0x3f70] ;  /* 0x003f700001047983 */ /* 0x000ea40000300a00 */
[----:B------:R-:W-:Y:S01]  /*49ed0*/  IMAD.MOV.U32 R17, RZ, RZ, R2 ;  /* 0x000000ffff117224 */ /* 0x000fe200078e0002 */
[----:B0-----:R-:W3:Y:S01]  /*49ee0*/  LDL.LU R8, [R1+0x1a0] ;  /* 0x0001a00001087983 */ /* 0x001ee20000300800 */
[----:B------:R-:W3:Y:S02]  /*49ef0*/  LDL.LU R9, [R1+0x1a4] ;  /* 0x0001a40001097983 */ /* 0x000ee40000300800 */
[----:B----4-:R-:W3:Y:S02]  /*49f00*/  LDL.LU R10, [R1+0x1a8] ;  /* 0x0001a800010a7983 */ /* 0x010ee40000300800 */
[----:B------:R-:W3:Y:S01]  /*49f10*/  LDL.LU R11, [R1+0x1ac] ;  /* 0x0001ac00010b7983 */ /* 0x000ee20000300800 */
[----:B------:R0:W-:Y:S04]  /*49f20*/  STL.64 [R1+0x3f18], R12 ;  /* 0x003f180c01007387 */ /* 0x0001e80000100a00 */
[----:B0-----:R-:W4:Y:S01]  /*49f30*/  LDL.LU R12, [R1+0x520] ;  /* 0x00052000010c7983 */ /* 0x001f220000300800 */
[----:B------:R-:W4:Y:S02]  /*49f40*/  LDL.LU R13, [R1+0x524] ;  /* 0x00052400010d7983 */ /* 0x000f240000300800 */
[----:B------:R-:W4:Y:S02]  /*49f50*/  LDL.LU R14, [R1+0x528] ;  /* 0x00052800010e7983 */ /* 0x000f240000300800 */
[----:B------:R-:W4:Y:S01]  /*49f60*/  LDL.LU R15, [R1+0x52c] ;  /* 0x00052c00010f7983 */ /* 0x000f220000300800 */
[C---:B--2---:R-:W-:Y:S01]  /*49f70*/  HMMA.16816.F32 R16, R4.reuse, R16, R20 ;  /* 0x000000100410723c */ /* 0x044fe20000001814 */
[----:B------:R-:W2:Y:S01]  /*49f80*/  LDL.LU.64 R22, [R1+0x3f68] ;  /* 0x003f680001167983 */ /* 0x000ea20000300a00 */
[----:B------:R-:W2:Y:S11]  /*49f90*/  LDL.LU.64 R20, [R1+0x3f60] ;  /* 0x003f600001147983 */ /* 0x000eb60000300a00 */
[----:B------:R-:W-:Y:S10]  /*49fa0*/  @!UPT UIADD3 URZ, URZ, URZ, URZ ;  /* 0x0000003f3f3ff290 */ /* 0x000ff4000fffe03f */
        /* <DEDUP_REMOVED lines=11> */
[----:B------:R-:W3:Y:S11]  /*4a060*/  LDL.LU.64 R20, [R1+0x3f38] ;  /* 0x003f380001147983 */ /* 0x000ef60000300a00 */
[----:B------:R-:W-:Y:S10]  /*4a070*/  @!UPT UIADD3 URZ, URZ, URZ, URZ ;  /* 0x0000003f3f3ff290 */ /* 0x000ff4000fffe03f */
[----:B------:R-:W-:Y:S01]  /*4a080*/  STL.64 [R1+0x360], R16 ;  /* 0x0003601001007387 */ /* 0x000fe20000100a00 */
[----:B------:R0:W-:Y:S03]  /*4a090*/  STL.64 [R1+0x368], R18 ;  /* 0x0003681201007387 */ /* 0x0001e60000100a00 */
[----:B0-----:R-:W2:Y:S01]  /*4a0a0*/  LDL.LU.64 R18, [R1+0x3f30] ;  /* 0x003f300001127983 */ /* 0x001ea20000300a00 */
[----:B------:R-:W2:Y:S01]  /*4a0b0*/  LDL.LU.64 R16, [R1+0x3f28] ;  /* 0x003f280001107983 */ /* 0x000ea20000300a00 */
[C---:B---3--:R-:W-:Y:S01]  /*4a0c0*/  HMMA.16816.F32 R8, R4.reuse, R20, R8 ;  /* 0x000000140408723c */ /* 0x048fe20000001808 */
[----:B------:R-:W-:Y:S11]  /*4a0d0*/  IMAD.MOV.U32 R2, RZ, RZ, R21 ;  /* 0x000000ffff027224 */ /* 0x000ff600078e0015 */
[----:B------:R-:W-:Y:S11]  /*4a0e0*/  @!UPT UIADD3 URZ, URZ, URZ, URZ ;  /* 0x0000003f3f3ff290 */ /* 0x000ff6000fffe03f */
[----:B------:R0:W-:Y:S02]  /*4a0f0*/  STL.64 [R1+0x2e0], R8 ;  /* 0x0002e00801007387 */ /* 0x0001e40000100a00 */
[----:B0-----:R-:W-:Y:S02]  /*4a100*/  IMAD.MOV.U32 R8, RZ, RZ, R20 ;  /* 0x000000ffff087224 */ /* 0x001fe400078e0014 */
[----:B------:R-:W0:Y:S01]  /*4a110*/  LDSM.16.MT88.4 R20, [R0+0x4100] ;  /* 0x004100000014783b */ /* 0x000e220000004200 */
[----:B--2---:R-:W-:Y:S03]  /*4a120*/  HMMA.16816.F32 R16, R4, R24, R16 ;  /* 0x000000180410723c */ /* 0x004fe60000001810 */
[----:B------:R-:W-:Y:S04]  /*4a130*/  STL.64 [R1+0x2e8], R10 ;  /* 0x0002e80a01007387 */ /* 0x000fe80000100a00 */
[----:B0-----:R-:W-:Y:S01]  /*4a140*/  STL.64 [R1+0x3f00], R22 ;  /* 0x003f001601007387 */ /* 0x001fe20000100a00 */
[----:B------:R0:W-:Y:S02]  /*4a150*/  STL.64 [R1+0x3ef8], R20 ;  /* 0x003ef81401007387 */ /* 0x0001e40000100a00 */
[----:B0-----:R-:W-:-:S02]  /*4a160*/  IMAD.MOV.U32 R20, RZ, RZ, R3 ;  /* 0x000000ffff147224 */ /* 0x001fc400078e0003 */
[----:B------:R-:W2:Y:S01]  /*4a170*/  LDL.LU R3, [R1+0x3f20] ;  /* 0x003f200001037983 */ /* 0x000ea20000300800 */
[----:B------:R-:W-:Y:S02]  /*4a180*/  STL.64 [R1+0x3eb0], R26 ;  /* 0x003eb01a01007387 */ /* 0x000fe40000100a00 */
[----:B------:R0:W-:Y:S08]  /*4a190*/  STL.64 [R1+0x3ea8], R24 ;  /* 0x003ea81801007387 */ /* 0x0001f00000100a00 */
[----:B------:R-:W-:Y:S01]  /*4a1a0*/  STL.64 [R1+0x2c0], R16 ;  /* 0x0002c01001007387 */ /* 0x000fe20000100a00 */
[----:B------:R-:W-:Y:S02]  /*4a1b0*/  STL.64 [R1+0x2c8], R18 ;  /* 0x0002c81201007387 */ /* 0x000fe40000100a00 */
[----:B------:R-:W1:Y:S04]  /*4a1c0*/  LDSM.16.MT88.4 R16, [R0+0x4180] ;  /* 0x004180000010783b */ /* 0x000e680000004200 */
[----:B------:R-:W-:Y:S01]  /*4a1d0*/  IMAD.MOV.U32 R21, RZ, RZ, R29 ;  /* 0x000000ffff157224 */ /* 0x000fe200078e001d */
[----:B0-----:R-:W3:Y:S01]  /*4a1e0*/  LDL.LU R24, [R1+0x5d0] ;  /* 0x0005d00001187983 */ /* 0x001ee20000300800 */
[----:B------:R-:W3:Y:S02]  /*4a1f0*/  LDL.LU R25, [R1+0x5d4] ;  /* 0x0005d40001197983 */ /* 0x000ee40000300800 */
[----:B------:R-:W3:Y:S02]  /*4a200*/  LDL.LU R26, [R1+0x5d8] ;  /* 0x0005d800011a7983 */ /* 0x000ee40000300800 */
[----:B------:R-:W3:Y:S01]  /*4a210*/  LDL.LU R27, [R1+0x5dc] ;  /* 0x0005dc00011b7983 */ /* 0x000ee20000300800 */
[C---:B----4-:R-:W-:Y:S01]  /*4a220*/  HMMA.16816.F32 R20, R4.reuse, R20, R12 ;  /* 0x000000140414723c */ /* 0x050fe2000000180c */
[----:B-1----:R-:W-:Y:S01]  /*4a230*/  STL.64 [R1+0x3e80], R18 ;  /* 0x003e801201007387 */ /* 0x002fe20000100a00 */
[----:B------:R0:W-:Y:S03]  /*4a240*/  STL.64 [R1+0x3e78], R16 ;  /* 0x003e781001007387 */ /* 0x0001e60000100a00 */
[----:B0-----:R-:W3:Y:S01]  /*4a250*/  LDL.LU.64 R16, [R1+0x40] ;  /* 0x0000400001107983 */ /* 0x001ee20000300a00 */
[----:B------:R-:W4:Y:S11]  /*4a260*/  LDL.LU.64 R12, [R1+0x3f18] ;  /* 0x003f1800010c7983 */ /* 0x000f360000300a00 */
[----:B------:R-:W-:Y:S06]  /*4a270*/  @!UPT UIADD3 URZ, URZ, URZ, URZ ;  /* 0x0000003f3f3ff290 */ /* 0x000fec000fffe03f */
[----:B------:R4:W-:Y:S02]  /*4a280*/  STL.64 [R1+0x2b0], R20 ;  /* 0x0002b01401007387 */ /* 0x0009e40000100a00 */
[----:B------:R-:W-:Y:S02]  /*4a290*/  STL.64 [R1+0x2b8], R22 ;  /* 0x0002b81601007387 */ /* 0x000fe40000100a00 */
[----:B----4-:R-:W-:Y:S02]  /*4a2a0*/  IMAD.MOV.U32 R20, RZ, RZ, R13 ;  /* 0x000000ffff147224 */ /* 0x010fe400078e000d */
[----:B------:R-:W-:Y:S02]  /*4a2b0*/  IMAD.MOV.U32 R21, RZ, RZ, R12 ;  /* 0x000000ffff157224 */ /* 0x000fe400078e000c */
[----:B--2---:R-:W0:Y:S04]  /*4a2c0*/  LDSM.16.MT88.4 R12, [R3+0x6000] ;  /* 0x00600000030c783b */ /* 0x004e280000004200 */
[----:B0-----:R-:W-:Y:S01]  /*4a2d0*/  STL.64 [R1+0x3df0], R14 ;  /* 0x003df00e01007387 */ /* 0x001fe20000100a00 */
[----:B------:R3:W-:Y:S02]  /*4a2e0*/  STL.64 [R1+0x3de8], R12 ;  /* 0x003de80c01007387 */ /* 0x0007e40000100a00 */
[----:B---3--:R-:W-:Y:S01]  /*4a2f0*/  HMMA.16816.F32 R12, R4, R16, R24 ;  /* 0x00000010040c723c */ /* 0x008fe20000001818 */
[----:B------:R-:W-:Y:S11]  /*4a300*/  STL.64 [R1+0x3ef0], R16 ;  /* 0x003ef01001007387 */ /* 0x000ff60000100a00 */
[----:B------:R-:W-:Y:S11]  /*4a310*/  @!UPT UIADD3 URZ, URZ, URZ, URZ ;  /* 0x0000003f3f3ff290 */ /* 0x000ff6000fffe03f */
[----:B------:R0:W-:Y:S01]  /*4a320*/  STL.64 [R1+0x2a0], R12 ;  /* 0x0002a00c01007387 */ /* 0x0001e20000100a00 */
[----:B------:R1:W-:Y:S03]  /*4a330*/  STL.64 [R1+0x2a8], R14 ;  /* 0x0002a80e01007387 */ /* 0x0003e60000100a00 */
[----:B0-----:R-:W2:Y:S01]  /*4a340*/  LDL.LU R12, [R1+0x660] ;  /* 0x00066000010c7983 */ /* 0x001ea20000300800 */
[----:B------:R-:W2:Y:S02]  /*4a350*/  LDL.LU R13, [R1+0x664] ;  /* 0x00066400010d7983 */ /* 0x000ea40000300800 */
[----:B-1----:R-:W3:Y:S02]  /*4a360*/  LDL.LU R14, [R1+0x668] ;  /* 0x00066800010e7983 */ /* 0x002ee40000300800 */
[----:B------:R-:W3:Y:S01]  /*4a370*/  LDL.LU R15, [R1+0x66c] ;  /* 0x00066c00010f7983 */ /* 0x000ee20000300800 */
[----:B------:R-:W4:Y:S01]  /*4a380*/  LDL.LU R16, [R1+0x670] ;  /* 0x0006700001107983 */ /* 0x000f220000300800 */
[----:B------:R-:W4:Y:S02]  /*4a390*/  LDL.LU R17, [R1+0x674] ;  /* 0x0006740001117983 */ /* 0x000f240000300800 */
[----:B------:R-:W2:Y:S02]  /*4a3a0*/  LDL.LU R18, [R1+0x678] ;  /* 0x0006780001127983 */ /* 0x000ea40000300800 */
[----:B------:R-:W2:Y:S02]  /*4a3b0*/  LDL.LU R19, [R1+0x67c] ;  /* 0x00067c0001137983 */ /* 0x000ea40000300800 */
[----:B------:R-:W-:-:S02]  /*4a3c0*/  IMAD.MOV.U32 R24, RZ, RZ, R8 ;  /* 0x000000ffff187224 */ /* 0x000fc400078e0008 */
[----:B------:R-:W-:Y:S01]  /*4a3d0*/  IMAD.MOV.U32 R25, RZ, RZ, R2 ;  /* 0x000000ffff197224 */ /* 0x000fe200078e0002 */
[----:B------:R-:W0:Y:S04]  /*4a3e0*/  LDSM.16.MT88.4 R8, [R3+0x6080] ;  /* 0x006080000308783b */ /* 0x000e280000004200 */
[----:B--2---:R-:W-:Y:S01]  /*4a3f0*/  STL.64 [R1+0x3f10], R18 ;  /* 0x003f101201007387 */ /* 0x004fe20000100a00 */
[----:B----4-:R1:W-:Y:S03]  /*4a400*/  STL.64 [R1+0x3f08], R16 ;  /* 0x003f081001007387 */ /* 0x0103e60000100a00 */
[----:B-1----:R-:W2:Y:S01]  /*4a410*/  LDL.LU R16, [R1+0x5c0] ;  /* 0x0005c00001107983 */ /* 0x002ea20000300800 */
[----:B------:R-:W2:Y:S02]  /*4a420*/  LDL.LU R17, [R1+0x5c4] ;  /* 0x0005c40001117983 */ /* 0x000ea40000300800 */
[----:B------:R-:W2:Y:S02]  /*4a430*/  LDL.LU R18, [R1+0x5c8] ;  /* 0x0005c80001127983 */ /* 0x000ea40000300800 */
[----:B------:R-:W2:Y:S01]  /*4a440*/  LDL.LU R19, [R1+0x5cc] ;  /* 0x0005cc0001137983 */ /* 0x000ea20000300800 */
[----:B---3--:R-:W-:Y:S01]  /*4a450*/  STL.64 [R1+0x3ee8], R14 ;  /* 0x003ee80e01007387 */ /* 0x008fe20000100a00 */
[----:B------:R1:W-:Y:S03]  /*4a460*/  STL.64 [R1+0x3ee0], R12 ;  /* 0x003ee00c01007387 */ /* 0x0003e60000100a00 */
[----:B-1----:R-:W3:Y:S01]  /*4a470*/  LDL.LU.64 R12, [R1+0x50] ;  /* 0x00005000010c7983 */ /* 0x002ee20000300a00 */
[----:B------:R1:W-:Y:S03]  /*4a480*/  STL.64 [R1+0x3ec8], R24 ;  /* 0x003ec81801007387 */ /* 0x0003e60000100a00 */
[----:B-1----:R-:W4:Y:S04]  /*4a490*/  LDL.LU.64 R24, [R1+0x10] ;  /* 0x0000100001187983 */ /* 0x002f280000300a00 */
[----:B----4-:R1:W-:Y:S04]  /*4a4a0*/  STL.64 [R1+0x3ed8], R24 ;  /* 0x003ed81801007387 */ /* 0x0103e80000100a00 */
[----:B-1----:R-:W4:Y:S01]  /*4a4b0*/  LDL.LU.64 R24, [R1+0x20] ;  /* 0x0000200001187983 */ /* 0x002f220000300a00 */
[----:B0-----:R-:W-:Y:S02]  /*4a4c0*/  STL.64 [R1+0x3d58], R10 ;  /* 0x003d580a01007387 */ /* 0x001fe40000100a00 */
[----:B------:R0:W-:Y:S02]  /*4a4d0*/  STL.64 [R1+0x3d50], R8 ;  /* 0x003d500801007387 */ /* 0x0001e40000100a00 */
[----:B0-----:R-:W3:Y:S01]  /*4a4e0*/  LDL.LU.64 R8, [R1+0x30] ;  /* 0x0000300001087983 */ /* 0x001ee20000300a00 */
[----:B--2---:R-:W-:Y:S03]  /*4a4f0*/  HMMA.16816.F32 R4, R4, R20, R16 ;  /* 0x000000140404723c */ /* 0x004fe60000001810 */
[----:B---3--:R0:W-:Y:S04]  /*4a500*/  STL.64 [R1+0x3ed0], R8 ;  /* 0x003ed00801007387 */ /* 0x0081e80000100a00 */
[----:B0-----:R-:W2:Y:S01]  /*4a510*/  LDL.LU R8, [R1+0x650] ;  /* 0x0006500001087983 */ /* 0x001ea20000300800 */
[----:B------:R-:W2:Y:S02]  /*4a520*/  LDL.LU R9, [R1+0x654] ;  /* 0x0006540001097983 */ /* 0x000ea40000300800 */
[----:B------:R-:W2:Y:S02]  /*4a530*/  LDL.LU R10, [R1+0x658] ;  /* 0x00065800010a7983 */ /* 0x000ea40000300800 */
[----:B------:R-:W2:Y:S01]  /*4a540*/  LDL.LU R11, [R1+0x65c] ;  /* 0x00065c00010b7983 */ /* 0x000ea20000300800 */
[----:B------:R-:W3:Y:S01]  /*4a550*/  LDL.LU.64 R18, [R1+0x3f10] ;  /* 0x003f100001127983 */ /* 0x000ee20000300a00 */
[----:B------:R-:W3:Y:S02]  /*4a560*/  LDL.LU.64 R16, [R1+0x3f08] ;  /* 0x003f080001107983 */ /* 0x000ee40000300a00 */
[----:B------:R-:W3:Y:S02]  /*4a570*/  LDL.LU.64 R22, [R1+0x3f00] ;  /* 0x003f000001167983 */ /* 0x000ee40000300a00 */
[----:B------:R-:W3:Y:S05]  /*4a580*/  LDL.LU.64 R20, [R1+0x3ef8] ;  /* 0x003ef80001147983 */ /* 0x000eea0000300a00 */
[----:B------:R-:W-:Y:S01]  /*4a590*/  STL.64 [R1+0x280], R4 ;  /* 0x0002800401007387 */ /* 0x000fe20000100a00 */
[----:B------:R-:W-:Y:S02]  /*4a5a0*/  STL.64 [R1+0x288], R6 ;  /* 0x0002880601007387 */ /* 0x000fe40000100a00 */
[----:B------:R-:W0:Y:S02]  /*4a5b0*/  LDSM.16.MT88.4 R4, [R3+0x6100] ;  /* 0x006100000304783b */ /* 0x000e240000004200 */
[----:B0-----:R-:W-:Y:S02]  /*4a5c0*/  STL.64 [R1+0x3cf0], R6 ;  /* 0x003cf00601007387 */ /* 0x001fe40000100a00 */
[----:B------:R0:W-:Y:S02]  /*4a5d0*/  STL.64 [R1+0x3ce8], R4 ;  /* 0x003ce80401007387 */ /* 0x0001e40000100a00 */
[----:B0-----:R-:W2:Y:S01]  /*4a5e0*/  LDL.LU.64 R4, [R1+0x60] ;  /* 0x0000600001047983 */ /* 0x001ea20000300a00 */
[----:B------:R-:W2:Y:S03]  /*4a5f0*/  LDL.64 R6, [R1+0x68] ;  /* 0x0000680001067983 */ /* 0x000ea60000100a00 */
[----:B--2---:R-:W-:Y:S01]  /*4a600*/  STL.64 [R1+0x3e90], R6 ;  /* 0x003e900601007387 */ /* 0x004fe20000100a00 */
[----:B------:R0:W-:Y:S03]  /*4a610*/  STL.64 [R1+0x3e88], R4 ;  /* 0x003e880401007387 */ /* 0x0001e60000100a00 */
[----:B0-----:R-:W2:Y:S01]  /*4a620*/  LDL.LU R4, [R1+0x620] ;  /* 0x0006200001047983 */ /* 0x001ea20000300800 */
[----:B------:R-:W2:Y:S02]  /*4a630*/  LDL.LU R5, [R1+0x624] ;  /* 0x0006240001057983 */ /* 0x000ea40000300800 */
[----:B------:R-:W2:Y:S02]  /*4a640*/  LDL.LU R6, [R1+0x628] ;  /* 0x0006280001067983 */ /* 0x000ea40000300800 */
[----:B------:R-:W2:Y:S01]  /*4a650*/  LDL.LU R7, [R1+0x62c] ;  /* 0x00062c0001077983 */ /* 0x000ea20000300800 */
[----:B---3--:R-:W-:Y:S01]  /*4a660*/  HMMA.16816.F32 R16, R20, R12, R16 ;  /* 0x0000000c1410723c */ /* 0x008fe20000001810 */
[----:B--2---:R-:W-:Y:S01]  /*4a670*/  STL.64 [R1+0x3ea0], R6 ;  /* 0x003ea00601007387 */ /* 0x004fe20000100a00 */
[----:B------:R0:W-:Y:S03]  /*4a680*/  STL.64 [R1+0x3e98], R4 ;  /* 0x003e980401007387 */ /* 0x0001e60000100a00 */
        /* <DEDUP_REMOVED lines=9> */
[----:B------:R-:W2:Y:S02]  /*4a720*/  LDL.LU R7, [R1+0x64c] ;  /* 0x00064c0001077983 */ /* 0x000ea40000300800 */
[----:B------:R0:W-:Y:S01]  /*4a730*/  STL.64 [R1+0x260], R16 ;  /* 0x0002601001007387 */ /* 0x0001e20000100a00 */
[----:B------:R1:W-:Y:S03]  /*4a740*/  STL.64 [R1+0x268], R18 ;  /* 0x0002681201007387 */ /* 0x0003e60000100a00 */
[----:B0-----:R-:W3:Y:S01]  /*4a750*/  LDL.LU.64 R16, [R1+0x3ef0] ;  /* 0x003ef00001107983 */ /* 0x001ee20000300a00 */
[----:B-1----:R-:W-:-:S02]  /*4a760*/  IMAD.MOV.U32 R19, RZ, RZ, R12 ;  /* 0x000000ffff137224 */ /* 0x002fc400078e000c */
[----:B------:R-:W-:Y:S02]  /*4a770*/  IMAD.MOV.U32 R18, RZ, RZ, R13 ;  /* 0x000000ffff127224 */ /* 0x000fe400078e000d */
[----:B------:R-:W4:Y:S01]  /*4a780*/  LDL.LU.64 R14, [R1+0x3ee8] ;  /* 0x003ee800010e7983 */ /* 0x000f220000300a00 */
[----:B------:R-:W4:Y:S02]  /*4a790*/  LDL.LU.64 R12, [R1+0x3ee0] ;  /* 0x003ee000010c7983 */ /* 0x000f240000300a00 */
[C---:B----4-:R-:W-:Y:S11]  /*4a7a0*/  HMMA.16816.F32 R12, R20.reuse, R24, R12 ;  /* 0x00000018140c723c */ /* 0x050ff6000000180c */
[----:B------:R-:W-:Y:S11]  /*4a7b0*/  @!UPT UIADD3 URZ, URZ, URZ, URZ ;  /* 0x0000003f3f3ff290 */ /* 0x000ff6000fffe03f */
[----:B------:R-:W-:Y:S01]  /*4a7c0*/  @!UPT UIADD3 URZ, URZ, URZ, URZ ;  /* 0x0000003f3f3ff290 */ /* 0x000fe2000fffe03f */
[----:B------:R0:W-:Y:S01]  /*4a7d0*/  STL.64 [R1+0x250], R12 ;  /* 0x0002500c01007387 */ /* 0x0001e20000100a00 */
[----:B------:R-:W-:Y:S02]  /*4a7e0*/  STL.64 [R1+0x258], R14 ;  /* 0x0002580e01007387 */ /* 0x000fe40000100a00 */
[----:B0-----:R-:W-:Y:S02]  /*4a7f0*/  IMAD.MOV.U32 R13, RZ, RZ, R24 ;  /* 0x000000ffff0d7224 */ /* 0x001fe400078e0018 */
[----:B------:R-:W-:Y:S02]  /*4a800*/  IMAD.MOV.U32 R12, RZ, RZ, R25 ;  /* 0x000000ffff0c7224 */ /* 0x000fe400078e0019 */
[----:B------:R-:W4:Y:S02]  /*4a810*/  LDL.LU.64 R24, [R1+0x3ed8] ;  /* 0x003ed80001187983 */ /* 0x000f240000300a00 */
[C---:B----4-:R-:W-:Y:S01]  /*4a820*/  HMMA.16816.F32 R8, R20.reuse, R24, R8 ;  /* 0x000000181408723c */ /* 0x050fe20000001808 */
[----:B------:R-:W-:Y:S11]  /*4a830*/  IMAD.MOV.U32 R2, RZ, RZ, R25 ;  /* 0x000000ffff027224 */ /* 0x000ff600078e0019 */
[----:B------:R-:W-:Y:S11]  /*4a840*/  @!UPT UIADD3 URZ, URZ, URZ, URZ ;  /* 0x0000003f3f3ff290 */ /* 0x000ff6000fffe03f */
[----:B------:R0:W-:Y:S01]  /*4a850*/  STL.64 [R1+0x240], R8 ;  /* 0x0002400801007387 */ /* 0x0001e20000100a00 */
[----:B------:R1:W-:Y:S03]  /*4a860*/  STL.64 [R1+0x248], R10 ;  /* 0x0002480a01007387 */ /* 0x0003e60000100a00 */
[----:B0-----:R-:W4:Y:S01]  /*4a870*/  LDL.LU.64 R8, [R1+0x3ed0] ;  /* 0x003ed00001087983 */ /* 0x001f220000300a00 */
[----:B-1----:R-:W-:Y:S02]  /*4a880*/  IMAD.MOV.U32 R10, RZ, RZ, R24 ;  /* 0x000000ffff0a7224 */ /* 0x002fe400078e0018 */
        /* <DEDUP_REMOVED lines=16> */
[----:B------:R-:W-:Y:S02]  /*4a990*/  STL.64 [R1+0x3e18], R26 ;  /* 0x003e181a01007387 */ /* 0x000fe40000100a00 */
[----:B------:R0:W-:Y:S02]  /*4a9a0*/  STL.64 [R1+0x3e10], R24 ;  /* 0x003e101801007387 */ /* 0x0001e40000100a00 */
[----:B0-----:R-:W3:Y:S01]  /*4a9b0*/  LDL.LU R24, [R1+0x310] ;  /* 0x0003100001187983 */ /* 0x001ee20000300800 */
[----:B------:R-:W3:Y:S02]  /*4a9c0*/  LDL.LU R25, [R1+0x314] ;  /* 0x0003140001197983 */ /* 0x000ee40000300800 */
[----:B------:R-:W3:Y:S02]  /*4a9d0*/  LDL.LU R26, [R1+0x318] ;  /* 0x00031800011a7983 */ /* 0x000ee40000300800 */
[----:B------:R-:W3:Y:S02]  /*4a9e0*/  LDL.LU R27, [R1+0x31c] ;  /* 0x00031c00011b7983 */ /* 0x000ee40000300800 */
[----:B----4-:R-:W-:Y:S01]  /*4a9f0*/  IMAD.MOV.U32 R29, RZ, RZ, R8 ;  /* 0x000000ffff1d7224 */ /* 0x010fe200078e0008 */
[----:B--2---:R-:W-:Y:S01]  /*4aa00*/  HMMA.16816.F32 R4, R20, R8, R4 ;  /* 0x000000081404723c */ /* 0x004fe20000001804 */
[----:B---3--:R-:W-:Y:S01]  /*4aa10*/  STL.64 [R1+0x3e28], R26 ;  /* 0x003e281a01007387 */ /* 0x008fe20000100a00 */
[----:B------:R0:W-:Y:S02]  /*4aa20*/  STL.64 [R1+0x3e20], R24 ;  /* 0x003e201801007387 */ /* 0x0001e40000100a00 */
[----:B0-----:R-:W-:-:S02]  /*4aa30*/  IMAD.MOV.U32 R24, RZ, RZ, R10 ;  /* 0x000000ffff187224 */ /* 0x001fc400078e000a */
[----:B------:R-:W-:-:S05]  /*4aa40*/  IMAD.MOV.U32 R25, RZ, RZ, R2 ;  /* 0x000000ffff197224 */ /* 0x000fca00078e0002 */
[----:B------:R-:W-:Y:S11]  /*4aa50*/  STL.64 [R1+0x3e40], R24 ;  /* 0x003e401801007387 */ /* 0x000ff60000100a00 */
[----:B------:R-:W-:Y:S01]  /*4aa60*/  @!UPT UIADD3 URZ, URZ, URZ, URZ ;  /* 0x0000003f3f3ff290 */ /* 0x000fe2000fffe03f */
[----:B------:R0:W-:Y:S02]  /*4aa70*/  STL.64 [R1+0x210], R4 ;  /* 0x0002100401007387 */ /* 0x0001e40000100a00 */
[----:B------:R1:W-:Y:S02]  /*4aa80*/  STL.64 [R1+0x218], R6 ;  /* 0x0002180601007387 */ /* 0x0003e40000100a00 */
[----:B------:R-:W-:Y:S01]  /*4aa90*/  IMAD.MOV.U32 R2, RZ, RZ, R9 ;  /* 0x000000ffff027224 */ /* 0x000fe200078e0009 */
[----:B0-----:R-:W2:Y:S01]  /*4aaa0*/  LDL.LU R4, [R1+0x610] ;  /* 0x0006100001047983 */ /* 0x001ea20000300800 */
[----:B------:R-:W2:Y:S02]  /*4aab0*/  LDL.LU R5, [R1+0x614] ;  /* 0x0006140001057983 */ /* 0x000ea40000300800 */
[----:B-1----:R-:W2:Y:S02]  /*4aac0*/  LDL.LU R6, [R1+0x618] ;  /* 0x0006180001067983 */ /* 0x002ea40000300800 */
[----:B------:R-:W2:Y:S02]  /*4aad0*/  LDL.LU R7, [R1+0x61c] ;  /* 0x00061c0001077983 */ /* 0x000ea40000300800 */
[----:B------:R-:W-:-:S02]  /*4aae0*/  IMAD.MOV.U32 R24, RZ, RZ, R13 ;  /* 0x000000ffff187224 */ /* 0x000fc400078e000d */
[----:B------:R-:W-:Y:S01]  /*4aaf0*/  IMAD.MOV.U32 R25, RZ, RZ, R12 ;  /* 0x000000ffff197224 */ /* 0x000fe200078e000c */
[----:B------:R-:W3:Y:S01]  /*4ab00*/  LDL.LU R8, [R1+0x540] ;  /* 0x0005400001087983 */ /* 0x000ee20000300800 */
[----:B------:R-:W3:Y:S02]  /*4ab10*/  LDL.LU R9, [R1+0x544] ;  /* 0x0005440001097983 */ /* 0x000ee40000300800 */
[----:B------:R-:W3:Y:S02]  /*4ab20*/  LDL.LU R10, [R1+0x548] ;  /* 0x00054800010a7983 */ /* 0x000ee40000300800 */
[----:B------:R-:W3:Y:S01]  /*4ab30*/  LDL.LU R11, [R1+0x54c] ;  /* 0x00054c00010b7983 */ /* 0x000ee20000300800 */
[----:B------:R-:W-:Y:S01]  /*4ab40*/  STL.64 [R1+0x3e58], R24 ;  /* 0x003e581801007387 */ /* 0x000fe20000100a00 */
[----:B------:R-:W4:Y:S02]  /*4ab50*/  LDL.LU R12, [R1+0x300] ;  /* 0x00030000010c7983 */ /* 0x000f240000300800 */
[----:B------:R-:W4:Y:S02]  /*4ab60*/  LDL.LU R13, [R1+0x304] ;  /* 0x00030400010d7983 */ /* 0x000f240000300800 */
[----:B------:R-:W2:Y:S01]  /*4ab70*/  LDL.LU R14, [R1+0x308] ;  /* 0x00030800010e7983 */ /* 0x000ea20000300800 */
[----:B------:R-:W2:Y:S04]  /*4ab80*/  LDL.LU R15, [R1+0x30c] ;  /* 0x00030c00010f7983 */ /* 0x000ea80000300800 */
[----:B--2---:R-:W-:Y:S01]  /*4ab90*/  STL.64 [R1+0x3e38], R14 ;  /* 0x003e380e01007387 */ /* 0x004fe20000100a00 */
[----:B----4-:R0:W-:Y:S03]  /*4aba0*/  STL.64 [R1+0x3e30], R12 ;  /* 0x003e300c01007387 */ /* 0x0101e60000100a00 */
[----:B0-----:R-:W2:Y:S01]  /*4abb0*/  LDL.LU R12, [R1+0x320] ;  /* 0x00032000010c7983 */ /* 0x001ea20000300800 */
[----:B------:R-:W2:Y:S02]  /*4abc0*/  LDL.LU R13, [R1+0x324] ;  /* 0x00032400010d7983 */ /* 0x000ea40000300800 */
[----:B------:R-:W4:Y:S02]  /*4abd0*/  LDL.LU R14, [R1+0x328] ;  /* 0x00032800010e7983 */ /* 0x000f240000300800 */
[----:B------:R-:W4:Y:S01]  /*4abe0*/  LDL.LU R15, [R1+0x32c] ;  /* 0x00032c00010f7983 */ /* 0x000f220000300800 */
[----:B------:R-:W-:Y:S01]  /*4abf0*/  HMMA.16816.F32 R4, R20, R16, R4 ;  /* 0x000000101404723c */ /* 0x000fe20000001804 */
[----:B----4-:R-:W-:Y:S01]  /*4ac00*/  STL.64 [R1+0x3e50], R14 ;  /* 0x003e500e01007387 */ /* 0x010fe20000100a00 */
[----:B--2---:R0:W-:Y:S03]  /*4ac10*/  STL.64 [R1+0x3e48], R12 ;  /* 0x003e480c01007387 */ /* 0x0041e60000100a00 */
[----:B0-----:R-:W2:Y:S01]  /*4ac20*/  LDL.LU R12, [R1+0x330] ;  /* 0x00033000010c7983 */ /* 0x001ea20000300800 */
[----:B------:R-:W2:Y:S02]  /*4ac30*/  LDL.LU R13, [R1+0x334] ;  /* 0x00033400010d7983 */ /* 0x000ea40000300800 */
[----:B------:R-:W4:Y:S02]  /*4ac40*/  LDL.LU R14, [R1+0x338] ;  /* 0x00033800010e7983 */ /* 0x000f240000300800 */
[----:B------:R-:W4:Y:S02]  /*4ac50*/  LDL.LU R15, [R1+0x33c] ;  /* 0x00033c00010f7983 */ /* 0x000f240000300800 */
[----:B----4-:R-:W-:Y:S01]  /*4ac60*/  STL.64 [R1+0x3e68], R14 ;  /* 0x003e680e01007387 */ /* 0x010fe20000100a00 */
[----:B--2---:R0:W-:Y:S03]  /*4ac70*/  STL.64 [R1+0x3e60], R12 ;  /* 0x003e600c01007387 */ /* 0x0041e60000100a00 */
[----:B0-----:R-:W2:Y:S01]  /*4ac80*/  LDL.LU R12, [R1+0x340] ;  /* 0x00034000010c7983 */ /* 0x001ea20000300800 */
[----:B------:R-:W2:Y:S02]  /*4ac90*/  LDL.LU R13, [R1+0x344] ;  /* 0x00034400010d7983 */ /* 0x000ea40000300800 */
[----:B------:R-:W2:Y:S02]  /*4aca0*/  LDL.LU R14, [R1+0x348] ;  /* 0x00034800010e7983 */ /* 0x000ea40000300800 */
[----:B------:R-:W2:Y:S02]  /*4acb0*/  LDL.LU R15, [R1+0x34c] ;  /* 0x00034c00010f7983 */ /* 0x000ea40000300800 */
[----:B------:R-:W-:Y:S01]  /*4acc0*/  STL.64 [R1+0x200], R4 ;  /* 0x0002000401007387 */ /* 0x000fe20000100a00 */
[----:B------:R0:W-:Y:S03]  /*4acd0*/  STL.64 [R1+0x208], R6 ;  /* 0x0002080601007387 */ /* 0x0001e60000100a00 */
[----:B0-----:R-:W4:Y:S01]  /*4ace0*/  LDL.LU.64 R6, [R1+0x3e90] ;  /* 0x003e900001067983 */ /* 0x001f220000300a00 */
[----:B------:R-:W3:Y:S02]  /*4acf0*/  LDL.LU.64 R4, [R1+0x3e88] ;  /* 0x003e880001047983 */ /* 0x000ee40000300a00 */
[----:B------:R-:W-:-:S02]  /*4ad00*/  IMAD.MOV.U32 R24, RZ, RZ, R19 ;  /* 0x000000ffff187224 */ /* 0x000fc400078e0013 */
[----:B------:R-:W-:Y:S02]  /*4ad10*/  IMAD.MOV.U32 R25, RZ, RZ, R18 ;  /* 0x000000ffff197224 */ /* 0x000fe400078e0012 */
[----:B------:R-:W-:Y:S02]  /*4ad20*/  IMAD.MOV.U32 R27, RZ, RZ, R16 ;  /* 0x000000ffff1b7224 */ /* 0x000fe400078e0010 */
[----:B------:R-:W-:Y:S01]  /*4ad30*/  IMAD.MOV.U32 R26, RZ, RZ, R17 ;  /* 0x000000ffff1a7224 */ /* 0x000fe200078e0011 */
[----:B------:R-:W2:Y:S01]  /*4ad40*/  LDL.LU.64 R18, [R1+0x3e80] ;  /* 0x003e800001127983 */ /* 0x000ea20000300a00 */
[----:B------:R-:W2:Y:S01]  /*4ad50*/  LDL.LU.64 R16, [R1+0x3e78] ;  /* 0x003e780001107983 */ /* 0x000ea20000300a00 */
[----:B---3--:R-:W-:Y:S02]  /*4ad60*/  HMMA.16816.F32 R8, R20, R4, R8 ;  /* 0x000000041408723c */ /* 0x008fe40000001808 */
[----:B----4-:R-:W-:Y:S01]  /*4ad70*/  STL.64 [R1+0x3e00], R6 ;  /* 0x003e000601007387 */ /* 0x010fe20000100a00 */
[----:B------:R0:W-:Y:S11]  /*4ad80*/  STL.64 [R1+0x3df8], R4 ;  /* 0x003df80401007387 */ /* 0x0001f60000100a00 */
[----:B------:R-:W-:Y:S09]  /*4ad90*/  @!UPT UIADD3 URZ, URZ, URZ, URZ ;  /* 0x0000003f3f3ff290 */ /* 0x000ff2000fffe03f */
[----:B------:R1:W-:Y:S01]  /*4ada0*/  STL.64 [R1+0x1f0], R8 ;  /* 0x0001f00801007387 */ /* 0x0003e20000100a00 */
[----:B------:R3:W-:Y:S02]  /*4adb0*/  STL.64 [R1+0x1f8], R10 ;  /* 0x0001f80a01007387 */ /* 0x0007e40000100a00 */
[----:B0-----:R-:W4:Y:S02]  /*4adc0*/  LDL.LU R4, [R1+0x2f0] ;  /* 0x0002f00001047983 */ /* 0x001f240000300800 */
[----:B------:R-:W4:Y:S01]  /*4add0*/  LDL.LU R5, [R1+0x2f4] ;  /* 0x0002f40001057983 */ /* 0x000f220000300800 */
[----:B------:R-:W4:Y:S01]  /*4ade0*/  LDL.LU R6, [R1+0x2f8] ;  /* 0x0002f80001067983 */ /* 0x000f220000300800 */
[----:B------:R-:W4:Y:S03]  /*4adf0*/  LDL.LU R7, [R1+0x2fc] ;  /* 0x0002fc0001077983 */ /* 0x000f260000300800 */
[----:B-1----:R-:W2:Y:S01]  /*4ae00*/  LDL.LU R8, [R1+0x110] ;  /* 0x0001100001087983 */ /* 0x002ea20000300800 */
[----:B------:R-:W-:-:S02]  /*4ae10*/  IMAD.MOV.U32 R9, RZ, RZ, R28 ;  /* 0x000000ffff097224 */ /* 0x000fc400078e001c */
[----:B------:R-:W2:Y:S02]  /*4ae20*/  LDL.LU R28, [R1+0x3e70] ;  /* 0x003e7000011c7983 */ /* 0x000ea40000300800 */
[----:B---3--:R-:W3:Y:S01]  /*4ae30*/  LDL.LU R10, [R1+0x118] ;  /* 0x00011800010a7983 */ /* 0x008ee20000300800 */
[----:B------:R-:W3:Y:S04]  /*4ae40*/  LDL.LU R11, [R1+0x11c] ;  /* 0x00011c00010b7983 */ /* 0x000ee80000300800 */
[----:B---3--:R0:W-:Y:S01]  /*4ae50*/  STL.64 [R1+0x3d68], R10 ;  /* 0x003d680a01007387 */ /* 0x0081e20000100a00 */
[----:B--2---:R1:W-:Y:S03]  /*4ae60*/  STL.64 [R1+0x3d60], R8 ;  /* 0x003d600801007387 */ /* 0x0043e60000100a00 */
[----:B0-----:R-:W2:Y:S01]  /*4ae70*/  LDL R10, [R1+0x48] ;  /* 0x00004800010a7983 */ /* 0x001ea20000100800 */
[----:B-1----:R-:W-:-:S02]  /*4ae80*/  IMAD.MOV.U32 R8, RZ, RZ, R27 ;  /* 0x000000ffff087224 */ /* 0x002fc400078e001b */
[----:B------:R-:W-:Y:S02]  /*4ae90*/  IMAD.MOV.U32 R9, RZ, RZ, R26 ;  /* 0x000000ffff097224 */ /* 0x000fe400078e001a */
[----:B------:R-:W3:Y:S01]  /*4aea0*/  LDL.LU.64 R20, [R1] ;  /* 0x0000000001147983 */ /* 0x000ee20000300a00 */
[C---:B------:R-:W-:Y:S01]  /*4aeb0*/  HMMA.16816.F32 R24, R16.reuse, R24, R12 ;  /* 0x000000181018723c */ /* 0x040fe2000000180c */
[----:B------:R-:W2:Y:S01]  /*4aec0*/  LDL.64 R22, [R1+0x8] ;  /* 0x0000080001167983 */ /* 0x000ea20000100a00 */
[----:B------:R-:W2:Y:S02]  /*4aed0*/  LDL.LU.64 R14, [R1+0x3e68] ;  /* 0x003e6800010e7983 */ /* 0x000ea40000300a00 */
        /* <DEDUP_REMOVED lines=18> */
[----:B0-----:R-:W3:Y:S01]  /*4b000*/  LDL.LU.64 R26, [R1+0x3e28] ;  /* 0x003e2800011a7983 */ /* 0x001ee20000300a00 */
[----:B------:R-:W3:Y:S02]  /*4b010*/  LDL.LU.64 R24, [R1+0x3e20] ;  /* 0x003e200001187983 */ /* 0x000ee40000300a00 */
[----:B------:R-:W-:Y:S01]  /*4b020*/  IMAD.MOV.U32 R11, RZ, RZ, R28 ;  /* 0x000000ffff0b7224 */ /* 0x000fe200078e001c */
[C---:B---3--:R-:W-:Y:S11]  /*4b030*/  HMMA.16816.F32 R24, R16.reuse, R20, R24 ;  /* 0x000000141018723c */ /* 0x048ff60000001818 */
[----:B------:R-:W-:Y:S11]  /*4b040*/  @!UPT UIADD3 URZ, URZ, URZ, URZ ;  /* 0x0000003f3f3ff290 */ /* 0x000ff6000fffe03f */
[----:B------:R-:W-:Y:S01]  /*4b050*/  @!UPT UIADD3 URZ, URZ, URZ, URZ ;  /* 0x0000003f3f3ff290 */ /* 0x000fe2000fffe03f */
[----:B------:R-:W-:Y:S01]  /*4b060*/  STL.64 [R1+0x1b0], R24 ;  /* 0x0001b01801007387 */ /* 0x000fe20000100a00 */
[----:B------:R0:W-:Y:S02]  /*4b070*/  STL [R1+0x1b8], R26 ;  /* 0x0001b81a01007387 */ /* 0x0001e40000100800 */
[----:B------:R-:W-:Y:S02]  /*4b080*/  IMAD.MOV.U32 R28, RZ, RZ, R27 ;  /* 0x000000ffff1c7224 */ /* 0x000fe400078e001b */
[----:B0-----:R-:W3:Y:S01]  /*4b090*/  LDL.LU.64 R26, [R1+0x3e18] ;  /* 0x003e1800011a7983 */ /* 0x001ee20000300a00 */
[----:B------:R-:W2:Y:S02]  /*4b0a0*/  LDL.LU.64 R24, [R1+0x3e10] ;  /* 0x003e100001187983 */ /* 0x000ea40000300a00 */
[----:B------:R0:W-:Y:S02]  /*4b0b0*/  STL.64 [R1+0x3da8], R22 ;  /* 0x003da81601007387 */ /* 0x0001e40000100a00 */
[----:B------:R-:W3:Y:S01]  /*4b0c0*/  LDL.LU R20, [R1+0x2d0] ;  /* 0x0002d00001147983 */ /* 0x000ee20000300800 */
[----:B------:R-:W3:Y:S04]  /*4b0d0*/  LDL.LU R21, [R1+0x2d4] ;  /* 0x0002d40001157983 */ /* 0x000ee80000300800 */
[----:B0-----:R-:W3:Y:S01]  /*4b0e0*/  LDL.LU R22, [R1+0x2d8] ;  /* 0x0002d80001167983 */ /* 0x001ee20000300800 */
[----:B------:R-:W3:Y:S01]  /*4b0f0*/  LDL.LU R23, [R1+0x2dc] ;  /* 0x0002dc0001177983 */ /* 0x000ee20000300800 */
[----:B--2---:R-:W-:Y:S07]  /*4b100*/  HMMA.16816.F32 R12, R16, R24, R12 ;  /* 0x00000018100c723c */ /* 0x004fee000000180c */
[----:B------:R-:W-:-:S02]  /*4b110*/  IMAD.MOV.U32 R24, RZ, RZ, R29 ;  /* 0x000000ffff187224 */ /* 0x000fc400078e001d */
[----:B------:R-:W-:Y:S11]  /*4b120*/  IMAD.MOV.U32 R25, RZ, RZ, R2 ;  /* 0x000000ffff197224 */ /* 0x000ff600078e0002 */
[----:B------:R-:W-:Y:S03]  /*4b130*/  @!UPT UIADD3 URZ, URZ, URZ, URZ ;  /* 0x0000003f3f3ff290 */ /* 0x000fe6000fffe03f */
[----:B------:R0:W-:Y:S01]  /*4b140*/  STL.64 [R1+0x1a0], R12 ;  /* 0x0001a00c01007387 */ /* 0x0001e20000100a00 */
[----:B------:R1:W-:Y:S03]  /*4b150*/  STL.64 [R1+0x1a8], R14 ;  /* 0x0001a80e01007387 */ /* 0x0003e60000100a00 */
[----:B0-----:R-:W2:Y:S01]  /*4b160*/  LDL.LU R12, [R1+0x190] ;  /* 0x00019000010c7983 */ /* 0x001ea20000300800 */
[----:B------:R-:W2:Y:S02]  /*4b170*/  LDL.LU R13, [R1+0x194] ;  /* 0x00019400010d7983 */ /* 0x000ea40000300800 */
[----:B-1----:R-:W2:Y:S02]  /*4b180*/  LDL.LU R14, [R1+0x198] ;  /* 0x00019800010e7983 */ /* 0x002ea40000300800 */
[----:B------:R-:W2:Y:S01]  /*4b190*/  LDL.LU R15, [R1+0x19c] ;  /* 0x00019c00010f7983 */ /* 0x000ea20000300800 */
[----:B---3--:R4:W-:Y:S01]  /*4b1a0*/  STL.64 [R1+0x3da0], R26 ;  /* 0x003da01a01007387 */ /* 0x0089e20000100a00 */
[----:B------:R-:W3:Y:S02]  /*4b1b0*/  LDL.LU R29, [R1+0x3e0c] ;  /* 0x003e0c00011d7983 */ /* 0x000ee40000300800 */
[----:B------:R-:W2:Y:S01]  /*4b1c0*/  LDL.LU R2, [R1+0x3e08] ;  /* 0x003e080001027983 */ /* 0x000ea20000300800 */
[C---:B----4-:R-:W-:Y:S01]  /*4b1d0*/  HMMA.16816.F32 R24, R16.reuse, R24, R4 ;  /* 0x000000181018723c */ /* 0x050fe20000001804 */
[----:B------:R-:W4:Y:S01]  /*4b1e0*/  LDL.LU.64 R6, [R1+0x3e00] ;  /* 0x003e000001067983 */ /* 0x000f220000300a00 */
[----:B------:R-:W2:Y:S11]  /*4b1f0*/  LDL.LU.64 R4, [R1+0x3df8] ;  /* 0x003df80001047983 */ /* 0x000eb60000300a00 */
[----:B------:R-:W-:Y:S10]  /*4b200*/  @!UPT UIADD3 URZ, URZ, URZ, URZ ;  /* 0x0000003f3f3ff290 */ /* 0x000ff4000fffe03f */
[----:B------:R-:W-:Y:S01]  /*4b210*/  STL.64 [R1+0x2f0], R24 ;  /* 0x0002f01801007387 */ /* 0x000fe20000100a00 */
[----:B------:R0:W-:Y:S02]  /*4b220*/  STL.64 [R1+0x2f8], R26 ;  /* 0x0002f81a01007387 */ /* 0x0001e40000100a00 */
[C---:B0-----:R-:W-:Y:S01]  /*4b230*/  HMMA.16816.F32 R24, R16.reuse, R8, R20 ;  /* 0x000000081018723c */ /* 0x041fe20000001814 */
[----:B------:R-:W2:Y:S04]  /*4b240*/  LDL.64 R22, [R1+0x18] ;  /* 0x0000180001167983 */ /* 0x000ea80000100a00 */
[----:B--2---:R0:W-:Y:S11]  /*4b250*/  STL.64 [R1+0x3dc0], R22 ;  /* 0x003dc01601007387 */ /* 0x0041f60000100a00 */
[----:B------:R-:W-:Y:S07]  /*4b260*/  @!UPT UIADD3 URZ, URZ, URZ, URZ ;  /* 0x0000003f3f3ff290 */ /* 0x000fee000fffe03f */
[----:B------:R-:W-:Y:S02]  /*4b270*/  STL.64 [R1+0x320], R24 ;  /* 0x0003201801007387 */ /* 0x000fe40000100a00 */
[----:B------:R-:W-:Y:S02]  /*4b280*/  STL.64 [R1+0x328], R26 ;  /* 0x0003281a01007387 */ /* 0x000fe40000100a00 */
[----:B------:R-:W2:Y:S01]  /*4b290*/  LDL.LU R20, [R1+0x170] ;  /* 0x0001700001147983 */ /* 0x000ea20000300800 */
[----:B------:R-:W2:Y:S04]  /*4b2a0*/  LDL.LU R21, [R1+0x174] ;  /* 0x0001740001157983 */ /* 0x000ea80000300800 */
[----:B0-----:R-:W2:Y:S01]  /*4b2b0*/  LDL.LU R22, [R1+0x178] ;  /* 0x0001780001167983 */ /* 0x001ea20000300800 */
[----:B------:R-:W2:Y:S03]  /*4b2c0*/  LDL.LU R23, [R1+0x17c] ;  /* 0x00017c0001177983 */ /* 0x000ea60000300800 */
[----:B--2---:R0:W-:Y:S01]  /*4b2d0*/  STL.64 [R1+0x3dd0], R22 ;  /* 0x003dd01601007387 */ /* 0x0041e20000100a00 */
[----:B------:R-:W-:Y:S03]  /*4b2e0*/  STL.64 [R1+0x3dc8], R20 ;  /* 0x003dc81401007387 */ /* 0x000fe60000100a00 */
[----:B0-----:R-:W2:Y:S01]  /*4b2f0*/  LDL.64 R22, [R1+0x58] ;  /* 0x0000580001167983 */ /* 0x001ea20000100a00 */
        /* <DEDUP_REMOVED lines=10> */
[----:B------:R-:W-:Y:S01]  /*4b3a0*/  HMMA.16816.F32 R16, R16, R4, R12 ;  /* 0x000000041010723c */ /* 0x000fe2000000180c */
[----:B--2---:R-:W-:Y:S01]  /*4b3b0*/  STL.64 [R1+0x3de0], R26 ;  /* 0x003de01a01007387 */ /* 0x004fe20000100a00 */
[----:B------:R0:W-:Y:S03]  /*4b3c0*/  STL.64 [R1+0x3dd8], R24 ;  /* 0x003dd81801007387 */ /* 0x0001e60000100a00 */
[----:B0-----:R-:W2:Y:S01]  /*4b3d0*/  LDL.LU R24, [R1+0x180] ;  /* 0x0001800001187983 */ /* 0x001ea20000300800 */
[----:B------:R-:W2:Y:S02]  /*4b3e0*/  LDL.LU R25, [R1+0x184] ;  /* 0x0001840001197983 */ /* 0x000ea40000300800 */
[----:B------:R-:W2:Y:S02]  /*4b3f0*/  LDL.LU R26, [R1+0x188] ;  /* 0x00018800011a7983 */ /* 0x000ea40000300800 */
[----:B------:R-:W2:Y:S01]  /*4b400*/  LDL.LU R27, [R1+0x18c] ;  /* 0x00018c00011b7983 */ /* 0x000ea20000300800 */
[----:B------:R0:W-:Y:S04]  /*4b410*/  STL.64 [R1+0x3d78], R10 ;  /* 0x003d780a01007387 */ /* 0x0001e80000100a00 */
[----:B0-----:R-:W2:Y:S04]  /*4b420*/  LDL R10, [R1+0x38] ;  /* 0x00003800010a7983 */ /* 0x001ea80000100800 */
[----:B------:R-:W2:Y:S01]  /*4b430*/  LDL R11, [R1+0x3c] ;  /* 0x00003c00010b7983 */ /* 0x000ea20000100800 */
[----:B------:R-:W2:Y:S02]  /*4b440*/  LDL.LU.64 R14, [R1+0x3df0] ;  /* 0x003df000010e7983 */ /* 0x000ea40000300a00 */
[----:B------:R-:W2:Y:S02]  /*4b450*/  LDL.LU.64 R12, [R1+0x3de8] ;  /* 0x003de800010c7983 */ /* 0x000ea40000300a00 */
[----:B------:R-:W-:Y:S01]  /*4b460*/  STL.64 [R1+0x310], R16 ;  /* 0x0003101001007387 */ /* 0x000fe20000100a00 */
[----:B------:R0:W-:Y:S01]  /*4b470*/  STL.64 [R1+0x318], R18 ;  /* 0x0003181201007387 */ /* 0x0001e20000100a00 */
[----:B------:R-:W-:-:S02]  /*4b480*/  IMAD.MOV.U32 R9, RZ, RZ, R22 ;  /* 0x000000ffff097224 */ /* 0x000fc400078e0016 */
[----:B------:R-:W-:Y:S01]  /*4b490*/  IMAD.MOV.U32 R8, RZ, RZ, R23 ;  /* 0x000000ffff087224 */ /* 0x000fe200078e0017 */
[----:B0-----:R-:W3:Y:S04]  /*4b4a0*/  LDL R18, [R1+0x28] ;  /* 0x0000280001127983 */ /* 0x001ee80000100800 */
[----:B------:R-:W3:Y:S01]  /*4b4b0*/  LDL R19, [R1+0x2c] ;  /* 0x00002c0001137983 */ /* 0x000ee20000100800 */
[C---:B--2---:R-:W-:Y:S11]  /*4b4c0*/  HMMA.16816.F32 R24, R12.reuse, R22, R24 ;  /* 0x000000160c18723c */ /* 0x044ff60000001818 */
[----:B------:R-:W-:Y:S11]  /*4b4d0*/  @!UPT UIADD3 URZ, URZ, URZ, URZ ;  /* 0x0000003f3f3ff290 */ /* 0x000ff6000fffe03f */
[----:B------:R-:W-:Y:S01]  /*4b4e0*/  @!UPT UIADD3 URZ, URZ, URZ, URZ ;  /* 0x0000003f3f3ff290 */ /* 0x000fe2000fffe03f */
[----:B------:R-:W-:Y:S01]  /*4b4f0*/  STL.64 [R1+0x6b0], R24 ;  /* 0x0006b01801007387 */ /* 0x000fe20000100a00 */
[----:B------:R0:W-:Y:S03]  /*4b500*/  STL.64 [R1+0x6b8], R26 ;  /* 0x0006b81a01007387 */ /* 0x0001e60000100a00 */
[----:B0-----:R-:W2:Y:S01]  /*4b510*/  LDL.LU.64 R26, [R1+0x3de0] ;  /* 0x003de000011a7983 */ /* 0x001ea20000300a00 */
[----:B------:R-:W2:Y:S02]  /*4b520*/  LDL.LU.64 R24, [R1+0x3dd8] ;  /* 0x003dd80001187983 */ /* 0x000ea40000300a00 */
[----:B------:R-:W3:Y:S02]  /*4b530*/  LDL.LU.64 R22, [R1+0x3dd0] ;  /* 0x003dd00001167983 */ /* 0x000ee40000300a00 */
[----:B------:R-:W3:Y:S01]  /*4b540*/  LDL.LU.64 R20, [R1+0x3dc8] ;  /* 0x003dc80001147983 */ /* 0x000ee20000300a00 */
[----:B------:R-:W-:Y:S01]  /*4b550*/  STL.64 [R1+0x3d98], R10 ;  /* 0x003d980a01007387 */ /* 0x000fe20000100a00 */
[----:B------:R0:W-:Y:S03]  /*4b560*/  STL.64 [R1+0x3d90], R8 ;  /* 0x003d900801007387 */ /* 0x0001e60000100a00 */
[----:B0-----:R-:W2:Y:S01]  /*4b570*/  LDL.LU R8, [R1+0x140] ;  /* 0x0001400001087983 */ /* 0x001ea20000300800 */
[----:B------:R-:W2:Y:S02]  /*4b580*/  LDL.LU R9, [R1+0x144] ;  /* 0x0001440001097983 */ /* 0x000ea40000300800 */
[----:B------:R-:W2:Y:S02]  /*4b590*/  LDL.LU R10, [R1+0x148] ;  /* 0x00014800010a7983 */ /* 0x000ea40000300800 */
[----:B------:R-:W2:Y:S01]  /*4b5a0*/  LDL.LU R11, [R1+0x14c] ;  /* 0x00014c00010b7983 */ /* 0x000ea20000300800 */
[C---:B---3--:R-:W-:Y:S11]  /*4b5b0*/  HMMA.16816.F32 R20, R12.reuse, R18, R20 ;  /* 0x000000120c14723c */ /* 0x048ff60000001814 */
[----:B------:R-:W-:Y:S11]  /*4b5c0*/  @!UPT UIADD3 URZ, URZ, URZ, URZ ;  /* 0x0000003f3f3ff290 */ /* 0x000ff6000fffe03f */
[----:B------:R-:W-:Y:S01]  /*4b5d0*/  @!UPT UIADD3 URZ, URZ, URZ, URZ ;  /* 0x0000003f3f3ff290 */ /* 0x000fe2000fffe03f */
[----:B------:R-:W-:Y:S01]  /*4b5e0*/  STL.64 [R1+0x6a0], R20 ;  /* 0x0006a01401007387 */ /* 0x000fe20000100a00 */
[----:B------:R0:W-:Y:S03]  /*4b5f0*/  STL.64 [R1+0x6a8], R22 ;  /* 0x0006a81601007387 */ /* 0x0001e60000100a00 */
[----:B0-----:R-:W2:Y:S01]  /*4b600*/  LDL.LU.64 R22, [R1+0x3dc0] ;  /* 0x003dc00001167983 */ /* 0x001ea20000300a00 */
[----:B------:R0:W-:Y:S02]  /*4b610*/  STL.64 [R1+0x3d70], R18 ;  /* 0x003d701201007387 */ /* 0x0001e40000100a00 */
[----:B------:R-:W3:Y:S02]  /*4b620*/  LDL.LU R16, [R1+0x120] ;  /* 0x0001200001107983 */ /* 0x000ee40000300800 */
[----:B------:R-:W3:Y:S01]  /*4b630*/  LDL.LU R17, [R1+0x124] ;  /* 0x0001240001117983 */ /* 0x000ee20000300800 */
[----:B0-----:R-:W3:Y:S01]  /*4b640*/  LDL.LU R18, [R1+0x128] ;  /* 0x0001280001127983 */ /* 0x001ee20000300800 */
[----:B------:R-:W3:Y:S01]  /*4b650*/  LDL.LU R19, [R1+0x12c] ;  /* 0x00012c0001137983 */ /* 0x000ee20000300800 */
[----:B--2---:R-:W-:Y:S01]  /*4b660*/  HMMA.16816.F32 R24, R12, R22, R24 ;  /* 0x000000160c18723c */ /* 0x004fe20000001818 */
[----:B------:R-:W-:-:S02]  /*4b670*/  IMAD.MOV.U32 R5, RZ, RZ, R22 ;  /* 0x000000ffff057224 */ /* 0x000fc400078e0016 */
[----:B------:R-:W-:Y:S01]  /*4b680*/  IMAD.MOV.U32 R4, RZ, RZ, R23 ;  /* 0x000000ffff047224 */ /* 0x000fe200078e0017 */
[----:B---3--:R-:W-:Y:S01]  /*4b690*/  STL.64 [R1+0x3d88], R18 ;  /* 0x003d881201007387 */ /* 0x008fe20000100a00 */
[----:B------:R0:W-:Y:S03]  /*4b6a0*/  STL.64 [R1+0x3d80], R16 ;  /* 0x003d801001007387 */ /* 0x0001e60000100a00 */
[----:B0-----:R-:W2:Y:S01]  /*4b6b0*/  LDL.LU R16, [R1+0x130] ;  /* 0x0001300001107983 */ /* 0x001ea20000300800 */
[----:B------:R-:W2:Y:S02]  /*4b6c0*/  LDL.LU R17, [R1+0x134] ;  /* 0x0001340001117983 */ /* 0x000ea40000300800 */
[----:B------:R-:W2:Y:S02]  /*4b6d0*/  LDL.LU R18, [R1+0x138] ;  /* 0x0001380001127983 */ /* 0x000ea40000300800 */
[----:B------:R-:W2:Y:S10]  /*4b6e0*/  LDL.LU R19, [R1+0x13c] ;  /* 0x00013c0001137983 */ /* 0x000eb40000300800 */
[----:B------:R-:W-:Y:S01]  /*4b6f0*/  STL.64 [R1+0x690], R24 ;  /* 0x0006901801007387 */ /* 0x000fe20000100a00 */
[----:B------:R0:W-:Y:S03]  /*4b700*/  STL.64 [R1+0x698], R26 ;  /* 0x0006981a01007387 */ /* 0x0001e60000100a00 */
[----:B0-----:R-:W3:Y:S01]  /*4b710*/  LDL.LU.64 R26, [R1+0x3db8] ;  /* 0x003db800011a7983 */ /* 0x001ee20000300a00 */
[----:B------:R-:W3:Y:S02]  /*4b720*/  LDL.LU.64 R24, [R1+0x3db0] ;  /* 0x003db00001187983 */ /* 0x000ee40000300a00 */
[----:B------:R-:W3:Y:S02]  /*4b730*/  LDL.LU.64 R22, [R1+0x3da8] ;  /* 0x003da80001167983 */ /* 0x000ee40000300a00 */
[C---:B---3--:R-:W-:Y:S11]  /*4b740*/  HMMA.16816.F32 R24, R12.reuse, R22, R24 ;  /* 0x000000160c18723c */ /* 0x048ff60000001818 */
[----:B------:R-:W-:Y:S11]  /*4b750*/  @!UPT UIADD3 URZ, URZ, URZ, URZ ;  /* 0x0000003f3f3ff290 */ /* 0x000ff6000fffe03f */
[----:B------:R-:W-:Y:S01]  /*4b760*/  @!UPT UIADD3 URZ, URZ, URZ, URZ ;  /* 0x0000003f3f3ff290 */ /* 0x000fe2000fffe03f */
        /* <DEDUP_REMOVED lines=16> */
[----:B---3--:R-:W-:Y:S02]  /*4b870*/  IMAD.MOV.U32 R26, RZ, RZ, R9 ;  /* 0x000000ffff1a7224 */ /* 0x008fe400078e0009 */
[----:B------:R-:W-:-:S02]  /*4b880*/  IMAD.MOV.U32 R27, RZ, RZ, R8 ;  /* 0x000000ffff1b7224 */ /* 0x000fc400078e0008 */
[C---:B--2---:R-:W-:Y:S01]  /*4b890*/  HMMA.16816.F32 R8, R12.reuse, R10, R16 ;  /* 0x0000000a0c08723c */ /* 0x044fe20000001810 */
[----:B------:R-:W2:Y:S01]  /*4b8a0*/  LDL.LU.64 R18, [R1+0x3d88] ;  /* 0x003d880001127983 */ /* 0x000ea20000300a00 */
[----:B------:R-:W2:Y:S11]  /*4b8b0*/  LDL.LU.64 R16, [R1+0x3d80] ;  /* 0x003d800001107983 */ /* 0x000eb60000300a00 */
[----:B------:R-:W-:Y:S10]  /*4b8c0*/  @!UPT UIADD3 URZ, URZ, URZ, URZ ;  /* 0x0000003f3f3ff290 */ /* 0x000ff4000fffe03f */
[----:B------:R-:W-:Y:S01]  /*4b8d0*/  STL.64 [R1+0x680], R8 ;  /* 0x0006800801007387 */ /* 0x000fe20000100a00 */
[----:B------:R0:W-:Y:S03]  /*4b8e0*/  STL.64 [R1+0x688], R10 ;  /* 0x0006880a01007387 */ /* 0x0001e60000100a00 */
[----:B0-----:R-:W2:Y:S02]  /*4b8f0*/  LDL.LU.64 R10, [R1+0x3d78] ;  /* 0x003d7800010a7983 */ /* 0x001ea40000300a00 */
[C---:B--2---:R-:W-:Y:S02]  /*4b900*/  HMMA.16816.F32 R8, R12.reuse, R10, R16 ;  /* 0x0000000a0c08723c */ /* 0x044fe40000001810 */
[----:B------:R-:W2:Y:S11]  /*4b910*/  LDL.LU.64 R18, [R1+0x3d70] ;  /* 0x003d700001127983 */ /* 0x000eb60000300a00 */
[----:B------:R-:W-:Y:S10]  /*4b920*/  @!UPT UIADD3 URZ, URZ, URZ, URZ ;  /* 0x0000003f3f3ff290 */ /* 0x000ff4000fffe03f */
[----:B------:R-:W-:Y:S01]  /*4b930*/  STL.64 [R1+0x670], R8 ;  /* 0x0006700801007387 */ /* 0x000fe20000100a00 */
[----:B------:R0:W-:Y:S03]  /*4b940*/  STL.64 [R1+0x678], R10 ;  /* 0x0006780a01007387 */ /* 0x0001e60000100a00 */
[----:B0-----:R-:W4:Y:S01]  /*4b950*/  LDL.LU.64 R10, [R1+0x3d68] ;  /* 0x003d6800010a7983 */ /* 0x001f220000300a00 */
[----:B------:R-:W4:Y:S02]  /*4b960*/  LDL.LU.64 R8, [R1+0x3d60] ;  /* 0x003d600001087983 */ /* 0x000f240000300a00 */
[----:B----4-:R-:W-:Y:S01]  /*4b970*/  HMMA.16816.F32 R12, R12, R6, R8 ;  /* 0x000000060c0c723c */ /* 0x010fe20000001808 */
[----:B------:R-:W3:Y:S01]  /*4b980*/  LDL.LU.64 R10, [R1+0x3d58] ;  /* 0x003d5800010a7983 */ /* 0x000ee20000300a00 */
[----:B------:R-:W3:Y:S02]  /*4b990*/  LDL.LU.64 R8, [R1+0x3d50] ;  /* 0x003d500001087983 */ /* 0x000ee40000300a00 */
[----:B------:R-:W-:Y:S11]  /*4b9a0*/  STL.64 [R1+0x3d00], R6 ;  /* 0x003d000601007387 */ /* 0x000ff60000100a00 */
[----:B------:R-:W-:Y:S08]  /*4b9b0*/  @!UPT UIADD3 URZ, URZ, URZ, URZ ;  /* 0x0000003f3f3ff290 */ /* 0x000ff0000fffe03f */
[----:B------:R-:W-:Y:S01]  /*4b9c0*/  STL.64 [R1+0x5f0], R12 ;  /* 0x0005f00c01007387 */ /* 0x000fe20000100a00 */
[----:B------:R0:W-:Y:S03]  /*4b9d0*/  STL.64 [R1+0x5f8], R14 ;  /* 0x0005f80e01007387 */ /* 0x0001e60000100a00 */
[----:B0-----:R-:W4:Y:S04]  /*4b9e0*/  LDL.64 R14, [R1+0x38] ;  /* 0x00003800010e7983 */ /* 0x001f280000100a00 */
[----:B----4-:R0:W-:Y:S01]  /*4b9f0*/  STL.64 [R1+0x3d20], R14 ;  /* 0x003d200e01007387 */ /* 0x0101e20000100a00 */
[----:B------:R-:W3:Y:S02]  /*4ba00*/  LDL.LU R12, [R1+0x100] ;  /* 0x00010000010c7983 */ /* 0x000ee40000300800 */
[----:B------:R-:W3:Y:S01]  /*4ba10*/  LDL.LU R13, [R1+0x104] ;  /* 0x00010400010d7983 */ /* 0x000ee20000300800 */
[----:B0-----:R-:W3:Y:S01]  /*4ba20*/  LDL.LU R14, [R1+0x108] ;  /* 0x00010800010e7983 */ /* 0x001ee20000300800 */
[----:B------:R-:W3:Y:S02]  /*4ba30*/  LDL.LU R15, [R1+0x10c] ;  /* 0x00010c00010f7983 */ /* 0x000ee40000300800 */
[C---:B---3--:R-:W-:Y:S08]  /*4ba40*/  HMMA.16816.F32 R24, R8.reuse, R26, R12 ;  /* 0x0000001a0818723c */ /* 0x048ff0000000180c */
[----:B--2---:R-:W-:Y:S11]  /*4ba50*/  HMMA.16816.F32 R12, R8, R18, R20 ;  /* 0x00000012080c723c */ /* 0x004ff60000001814 */
[----:B------:R-:W-:Y:S04]  /*4ba60*/  @!UPT UIADD3 URZ, URZ, URZ, URZ ;  /* 0x0000003f3f3ff290 */ /* 0x000fe8000fffe03f */
[----:B------:R0:W-:Y:S01]  /*4ba70*/  STL.64 [R1+0x2d0], R24 ;  /* 0x0002d01801007387 */ /* 0x0001e20000100a00 */
[----:B------:R1:W-:Y:S03]  /*4ba80*/  STL.64 [R1+0x2d8], R26 ;  /* 0x0002d81a01007387 */ /* 0x0003e60000100a00 */
[----:B0-----:R-:W2:Y:S04]  /*4ba90*/  LDL.LU R24, [R1+0xd0] ;  /* 0x0000d00001187983 */ /* 0x001ea80000300800 */
[----:B------:R-:W-:Y:S02]  /*4baa0*/  STL.64 [R1+0x5c0], R12 ;  /* 0x0005c00c01007387 */ /* 0x000fe40000100a00 */
[----:B------:R-:W-:Y:S02]  /*4bab0*/  STL.64 [R1+0x5c8], R14 ;  /* 0x0005c80e01007387 */ /* 0x000fe40000100a00 */
[----:B------:R-:W2:Y:S01]  /*4bac0*/  LDL.LU R25, [R1+0xd4] ;  /* 0x0000d40001197983 */ /* 0x000ea20000300800 */
[----:B-1----:R-:W3:Y:S01]  /*4bad0*/  LDL.LU R26, [R1+0xd8] ;  /* 0x0000d800011a7983 */ /* 0x002ee20000300800 */
[----:B------:R-:W3:Y:S03]  /*4bae0*/  LDL.LU R27, [R1+0xdc] ;  /* 0x0000dc00011b7983 */ /* 0x000ee60000300800 */
[----:B---3--:R-:W-:Y:S01]  /*4baf0*/  STL.64 [R1+0x3d40], R26 ;  /* 0x003d401a01007387 */ /* 0x008fe20000100a00 */
[----:B--2---:R0:W-:Y:S03]  /*4bb00*/  STL.64 [R1+0x3d38], R24 ;  /* 0x003d381801007387 */ /* 0x0041e60000100a00 */
[----:B0-----:R-:W2:Y:S01]  /*4bb10*/  LDL.LU R24, [R1+0xe0] ;  /* 0x0000e00001187983 */ /* 0x001ea20000300800 */
[----:B------:R-:W2:Y:S02]  /*4bb20*/  LDL.LU R25, [R1+0xe4] ;  /* 0x0000e40001197983 */ /* 0x000ea40000300800 */
[----:B------:R-:W2:Y:S02]  /*4bb30*/  LDL.LU R26, [R1+0xe8] ;  /* 0x0000e800011a7983 */ /* 0x000ea40000300800 */
[----:B------:R-:W2:Y:S01]  /*4bb40*/  LDL.LU R27, [R1+0xec] ;  /* 0x0000ec00011b7983 */ /* 0x000ea20000300800 */
[----:B------:R-:W3:Y:S01]  /*4bb50*/  LDL.64 R6, [R1+0x48] ;  /* 0x0000480001067983 */ /* 0x000ee20000100a00 */
[----:B------:R-:W-:-:S02]  /*4bb60*/  IMAD.MOV.U32 R18, RZ, RZ, R2 ;  /* 0x000000ffff127224 */ /* 0x000fc400078e0002 */
[----:B------:R-:W-:Y:S02]  /*4bb70*/  IMAD.MOV.U32 R19, RZ, RZ, R29 ;  /* 0x000000ffff137224 */ /* 0x000fe400078e001d */
[----:B------:R-:W-:Y:S01]  /*4bb80*/  IMAD.MOV.U32 R23, RZ, RZ, R4 ;  /* 0x000000ffff177224 */ /* 0x000fe200078e0004 */
[----:B---3--:R0:W-:Y:S01]  /*4bb90*/  STL.64 [R1+0x3d18], R6 ;  /* 0x003d180601007387 */ /* 0x0081e20000100a00 */
[----:B------:R-:W3:Y:S02]  /*4bba0*/  LDL.LU R16, [R1+0x270] ;  /* 0x0002700001107983 */ /* 0x000ee40000300800 */
[----:B------:R-:W3:Y:S02]  /*4bbb0*/  LDL.LU R17, [R1+0x274] ;  /* 0x0002740001117983 */ /* 0x000ee40000300800 */
[----:B------:R-:W4:Y:S01]  /*4bbc0*/  LDL.LU R2, [R1+0x3d4c] ;  /* 0x003d4c0001027983 */ /* 0x000f220000300800 */
[----:B------:R-:W2:Y:S01]  /*4bbd0*/  LDL.LU R29, [R1+0x3d48] ;  /* 0x003d4800011d7983 */ /* 0x000ea20000300800 */
[----:B------:R-:W2:Y:S02]  /*4bbe0*/  LDL.LU R12, [R1+0xc0] ;  /* 0x0000c000010c7983 */ /* 0x000ea40000300800 */
[----:B------:R-:W2:Y:S02]  /*4bbf0*/  LDL.LU R13, [R1+0xc4] ;  /* 0x0000c400010d7983 */ /* 0x000ea40000300800 */
[----:B------:R-:W2:Y:S01]  /*4bc00*/  LDL.LU R14, [R1+0xc8] ;  /* 0x0000c800010e7983 */ /* 0x000ea20000300800 */
[----:B------:R-:W2:Y:S01]  /*4bc10*/  LDL.LU R15, [R1+0xcc] ;  /* 0x0000cc00010f7983 */ /* 0x000ea20000300800 */
[----:B------:R-:W-:-:S02]  /*4bc20*/  IMAD.MOV.U32 R22, RZ, RZ, R5 ;  /* 0x000000ffff167224 */ /* 0x000fc400078e0005 */
[----:B------:R-:W2:Y:S02]  /*4bc30*/  LDL.LU R4, [R1+0xb0] ;  /* 0x0000b00001047983 */ /* 0x000ea40000300800 */
[----:B------:R-:W2:Y:S01]  /*4bc40*/  LDL.LU R5, [R1+0xb4] ;  /* 0x0000b40001057983 */ /* 0x000ea20000300800 */
[----:B0-----:R-:W2:Y:S01]  /*4bc50*/  LDL.LU R6, [R1+0xb8] ;  /* 0x0000b80001067983 */ /* 0x001ea20000300800 */
[----:B------:R-:W2:Y:S02]  /*4bc60*/  LDL.LU R7, [R1+0xbc] ;  /* 0x0000bc0001077983 */ /* 0x000ea40000300800 */
[----:B------:R0:W-:Y:S01]  /*4bc70*/  STL.64 [R1+0x3cd0], R18 ;  /* 0x003cd01201007387 */ /* 0x0001e20000100a00 */
[----:B---3--:R-:W-:Y:S01]  /*4bc80*/  STL.64 [R1+0x3cc8], R16 ;  /* 0x003cc81001007387 */ /* 0x008fe20000100a00 */
[----:B0-----:R-:W3:Y:S03]  /*4bc90*/  LDL.64 R18, [R1+0x28] ;  /* 0x0000280001127983 */ /* 0x001ee60000100a00 */
[----:B---3--:R0:W-:Y:S04]  /*4bca0*/  STL.64 [R1+0x3ce0], R18 ;  /* 0x003ce01201007387 */ /* 0x0081e80000100a00 */
[----:B0-----:R-:W3:Y:S01]  /*4bcb0*/  LDL.64 R18, [R1+0x58] ;  /* 0x0000580001127983 */ /* 0x001ee20000100a00 */
[----:B--2---:R-:W-:Y:S03]  /*4bcc0*/  HMMA.16816.F32 R20, R8, R22, R24 ;  /* 0x000000160814723c */ /* 0x004fe60000001818 */
[----:B---3--:R0:W-:Y:S01]  /*4bcd0*/  STL.64 [R1+0x3cf8], R18 ;  /* 0x003cf81201007387 */ /* 0x0081e20000100a00 */
[----:B------:R-:W2:Y:S02]  /*4bce0*/  LDL.LU R16, [R1+0x90] ;  /* 0x0000900001107983 */ /* 0x000ea40000300800 */
[----:B------:R-:W2:Y:S01]  /*4bcf0*/  LDL.LU R17, [R1+0x94] ;  /* 0x0000940001117983 */ /* 0x000ea20000300800 */
[----:B0-----:R-:W3:Y:S01]  /*4bd00*/  LDL.LU R18, [R1+0x98] ;  /* 0x0000980001127983 */ /* 0x001ee20000300800 */
[----:B------:R-:W3:Y:S03]  /*4bd10*/  LDL.LU R19, [R1+0x9c] ;  /* 0x00009c0001137983 */ /* 0x000ee60000300800 */
[----:B---3--:R-:W-:Y:S01]  /*4bd20*/  STL.64 [R1+0x3d10], R18 ;  /* 0x003d101201007387 */ /* 0x008fe20000100a00 */
[----:B--2---:R0:W-:Y:S03]  /*4bd30*/  STL.64 [R1+0x3d08], R16 ;  /* 0x003d081001007387 */ /* 0x0041e60000100a00 */
[----:B0-----:R-:W2:Y:S01]  /*4bd40*/  LDL.LU R16, [R1+0xa0] ;  /* 0x0000a00001107983 */ /* 0x001ea20000300800 */
[----:B------:R-:W2:Y:S02]  /*4bd50*/  LDL.LU R17, [R1+0xa4] ;  /* 0x0000a40001117983 */ /* 0x000ea40000300800 */
[----:B------:R-:W3:Y:S02]  /*4bd60*/  LDL.LU.64 R26, [R1+0x3d40] ;  /* 0x003d4000011a7983 */ /* 0x000ee40000300a00 */
[----:B------:R-:W-:-:S02]  /*4bd70*/  IMAD.MOV.U32 R18, RZ, RZ, R29 ;  /* 0x000000ffff127224 */ /* 0x000fc400078e001d */
[----:B----4-:R-:W-:Y:S01]  /*4bd80*/  IMAD.MOV.U32 R19, RZ, RZ, R2 ;  /* 0x000000ffff137224 */ /* 0x010fe200078e0002 */
[----:B------:R-:W3:Y:S01]  /*4bd90*/  LDL.LU.64 R24, [R1+0x3d38] ;  /* 0x003d380001187983 */ /* 0x000ee20000300a00 */
[----:B------:R-:W-:Y:S02]  /*4bda0*/  IMAD.MOV.U32 R29, RZ, RZ, R22 ;  /* 0x000000ffff1d7224 */ /* 0x000fe400078e0016 */
[----:B------:R-:W-:Y:S02]  /*4bdb0*/  STL.64 [R1+0x5b0], R20 ;  /* 0x0005b01401007387 */ /* 0x000fe40000100a00 */
[----:B------:R-:W-:Y:S02]  /*4bdc0*/  IMAD.MOV.U32 R2, RZ, RZ, R23 ;  /* 0x000000ffff027224 */ /* 0x000fe400078e0017 */
[----:B------:R-:W3:Y:S03]  /*4bdd0*/  LDL.LU.64 R22, [R1+0x3d30] ;  /* 0x003d300001167983 */ /* 0x000ee60000300a00 */
[----:B------:R-:W-:Y:S02]  /*4bde0*/  STL [R1+0x398c], R2 ;  /* 0x00398c0201007387 */ /* 0x000fe40000100800 */
[----:B------:R-:W-:Y:S01]  /*4bdf0*/  STL [R1+0x3988], R29 ;  /* 0x0039881d01007387 */ /* 0x000fe20000100800 */
[C---:B---3--:R-:W-:Y:S11]  /*4be00*/  HMMA.16816.F32 R24, R8.reuse, R22, R24 ;  /* 0x000000160818723c */ /* 0x048ff60000001818 */
[----:B------:R-:W-:Y:S11]  /*4be10*/  @!UPT UIADD3 URZ, URZ, URZ, URZ ;  /* 0x0000003f3f3ff290 */ /* 0x000ff6000fffe03f */
[----:B------:R-:W-:Y:S01]  /*4be20*/  @!UPT UIADD3 URZ, URZ, URZ, URZ ;  /* 0x0000003f3f3ff290 */ /* 0x000fe2000fffe03f */
[----:B------:R-:W-:Y:S01]  /*4be30*/  STL.64 [R1+0x5a0], R24 ;  /* 0x0005a01801007387 */ /* 0x000fe20000100a00 */
[----:B------:R0:W-:Y:S03]  /*4be40*/  STL.64 [R1+0x5a8], R26 ;  /* 0x0005a81a01007387 */ /* 0x0001e60000100a00 */
[----:B0-----:R-:W3:Y:S01]  /*4be50*/  LDL.LU.64 R26, [R1+0x3d28] ;  /* 0x003d2800011a7983 */ /* 0x001ee20000300a00 */
[----:B------:R0:W-:Y:S03]  /*4be60*/  STL.64 [R1+0x3cc0], R22 ;  /* 0x003cc01601007387 */ /* 0x0001e60000100a00 */
[----:B0-----:R-:W4:Y:S01]  /*4be70*/  LDL.64 R22, [R1+0x18] ;  /* 0x0000180001167983 */ /* 0x001f220000100a00 */
[C---:B---3--:R-:W-:Y:S03]  /*4be80*/  HMMA.16816.F32 R12, R8.reuse, R26, R12 ;  /* 0x0000001a080c723c */ /* 0x048fe6000000180c */
[----:B----4-:R0:W-:Y:S01]  /*4be90*/  STL.64 [R1+0x3cd8], R22 ;  /* 0x003cd81601007387 */ /* 0x0101e20000100a00 */
[----:B------:R-:W3:Y:S02]  /*4bea0*/  LDL.LU R20, [R1+0x70] ;  /* 0x0000700001147983 */ /* 0x000ee40000300800 */
[----:B------:R-:W3:Y:S01]  /*4beb0*/  LDL.LU R21, [R1+0x74] ;  /* 0x0000740001157983 */ /* 0x000ee20000300800 */
[----:B0-----:R-:W3:Y:S01]  /*4bec0*/  LDL.LU R22, [R1+0x78] ;  /* 0x0000780001167983 */ /* 0x001ee20000300800 */
[----:B------:R-:W3:Y:S11]  /*4bed0*/  LDL.LU R23, [R1+0x7c] ;  /* 0x00007c0001177983 */ /* 0x000ef60000300800 */
[----:B------:R-:W-:Y:S05]  /*4bee0*/  @!UPT UIADD3 URZ, URZ, URZ, URZ ;  /* 0x0000003f3f3ff290 */ /* 0x000fea000fffe03f */
[----:B------:R-:W-:Y:S02]  /*4bef0*/  IMAD.MOV.U32 R2, RZ, RZ, R14 ;  /* 0x000000ffff027224 */ /* 0x000fe400078e000e */
[----:B------:R-:W-:Y:S02]  /*4bf00*/  STL.64 [R1+0x300], R12 ;  /* 0x0003000c01007387 */ /* 0x000fe40000100a00 */
[----:B------:R-:W-:Y:S02]  /*4bf10*/  IMAD.MOV.U32 R29, RZ, RZ, R15 ;  /* 0x000000ffff1d7224 */ /* 0x000fe400078e000f */
[----:B------:R-:W4:Y:S03]  /*4bf20*/  LDL.LU.64 R14, [R1+0x3d20] ;  /* 0x003d2000010e7983 */ /* 0x000f260000300a00 */
[----:B------:R-:W-:Y:S02]  /*4bf30*/  STL [R1+0x3a3c], R29 ;  /* 0x003a3c1d01007387 */ /* 0x000fe40000100800 */
[----:B------:R-:W-:Y:S01]  /*4bf40*/  STL [R1+0x3a38], R2 ;  /* 0x003a380201007387 */ /* 0x000fe20000100800 */
[C---:B----4-:R-:W-:Y:S11]  /*4bf50*/  HMMA.16816.F32 R4, R8.reuse, R14, R4 ;  /* 0x0000000e0804723c */ /* 0x050ff60000001804 */
[----:B------:R-:W-:Y:S11]  /*4bf60*/  @!UPT UIADD3 URZ, URZ, URZ, URZ ;  /* 0x0000003f3f3ff290 */ /* 0x000ff6000fffe03f */
[----:B------:R-:W-:Y:S01]  /*4bf70*/  @!UPT UIADD3 URZ, URZ, URZ, URZ ;  /* 0x0000003f3f3ff290 */ /* 0x000fe2000fffe03f */
[----:B------:R-:W-:Y:S01]  /*4bf80*/  STL.64 [R1+0x590], R4 ;  /* 0x0005900401007387 */ /* 0x000fe20000100a00 */
[----:B------:R0:W-:Y:S03]  /*4bf90*/  STL.64 [R1+0x598], R6 ;  /* 0x0005980601007387 */ /* 0x0001e60000100a00 */
[----:B0-----:R-:W2:Y:S02]  /*4bfa0*/  LDL.LU.64 R6, [R1+0x3d18] ;  /* 0x003d180001067983 */ /* 0x001ea40000300a00 */
        /* <DEDUP_REMOVED lines=9> */
[----:B--2---:R-:W-:Y:S01]  /*4c040*/  HMMA.16816.F32 R8, R8, R6, R16 ;  /* 0x000000060808723c */ /* 0x004fe20000001810 */
[----:B------:R-:W2:Y:S01]  /*4c050*/  LDL.LU.64 R18, [R1+0x3cf8] ;  /* 0x003cf80001127983 */ /* 0x000ea20000300a00 */
[----:B------:R-:W-:-:S02]  /*4c060*/  IMAD.MOV.U32 R24, RZ, RZ, R6 ;  /* 0x000000ffff187224 */ /* 0x000fc400078e0006 */
[----:B------:R-:W-:Y:S11]  /*4c070*/  IMAD.MOV.U32 R13, RZ, RZ, R7 ;  /* 0x000000ffff0d7224 */ /* 0x000ff600078e0007 */
[----:B------:R-:W-:Y:S08]  /*4c080*/  @!UPT UIADD3 URZ, URZ, URZ, URZ ;  /* 0x0000003f3f3ff290 */ /* 0x000ff0000fffe03f */
[----:B------:R0:W-:Y:S01]  /*4c090*/  STL.64 [R1+0x190], R8 ;  /* 0x0001900801007387 */ /* 0x0001e20000100a00 */
[----:B------:R1:W-:Y:S02]  /*4c0a0*/  STL.64 [R1+0x198], R10 ;  /* 0x0001980a01007387 */ /* 0x0003e40000100a00 */
[----:B------:R-:W2:Y:S02]  /*4c0b0*/  LDL.LU.64 R6, [R1+0x3cf0] ;  /* 0x003cf00001067983 */ /* 0x000ea40000300a00 */
[----:B------:R-:W2:Y:S01]  /*4c0c0*/  LDL.LU.64 R4, [R1+0x3ce8] ;  /* 0x003ce80001047983 */ /* 0x000ea20000300a00 */
[----:B0-----:R-:W2:Y:S01]  /*4c0d0*/  LDL.LU R8, [R1+0x80] ;  /* 0x0000800001087983 */ /* 0x001ea20000300800 */
[----:B------:R-:W2:Y:S02]  /*4c0e0*/  LDL.LU R9, [R1+0x84] ;  /* 0x0000840001097983 */ /* 0x000ea40000300800 */
[----:B-1----:R-:W2:Y:S02]  /*4c0f0*/  LDL.LU R10, [R1+0x88] ;  /* 0x00008800010a7983 */ /* 0x002ea40000300800 */
[----:B------:R-:W2:Y:S01]  /*4c100*/  LDL.LU R11, [R1+0x8c] ;  /* 0x00008c00010b7983 */ /* 0x000ea20000300800 */
[----:B------:R-:W-:Y:S01]  /*4c110*/  STL.64 [R1+0x3cb8], R14 ;  /* 0x003cb80e01007387 */ /* 0x000fe20000100a00 */
[----:B------:R0:W-:Y:S03]  /*4c120*/  STL.64 [R1+0x3cb0], R12 ;  /* 0x003cb00c01007387 */ /* 0x0001e60000100a00 */
[----:B0-----:R-:W4:Y:S01]  /*4c130*/  LDL.LU R12, [R1+0x290] ;  /* 0x00029000010c7983 */ /* 0x001f220000300800 */
[----:B------:R-:W4:Y:S02]  /*4c140*/  LDL.LU R13, [R1+0x294] ;  /* 0x00029400010d7983 */ /* 0x000f240000300800 */
[----:B------:R-:W4:Y:S02]  /*4c150*/  LDL.LU R14, [R1+0x298] ;  /* 0x00029800010e7983 */ /* 0x000f240000300800 */
[----:B------:R-:W4:Y:S01]  /*4c160*/  LDL.LU R15, [R1+0x29c] ;  /* 0x00029c00010f7983 */ /* 0x000f220000300800 */
[C---:B--2---:R-:W-:Y:S11]  /*4c170*/  HMMA.16816.F32 R8, R4.reuse, R18, R8 ;  /* 0x000000120408723c */ /* 0x044ff60000001808 */
[----:B------:R-:W-:Y:S11]  /*4c180*/  @!UPT UIADD3 URZ, URZ, URZ, URZ ;  /* 0x0000003f3f3ff290 */ /* 0x000ff6000fffe03f */
[----:B------:R-:W-:Y:S01]  /*4c190*/  @!UPT UIADD3 URZ, URZ, URZ, URZ ;  /* 0x0000003f3f3ff290 */ /* 0x000fe2000fffe03f */
[----:B------:R-:W-:Y:S01]  /*4c1a0*/  STL.64 [R1+0x180], R8 ;  /* 0x0001800801007387 */ /* 0x000fe20000100a00 */
[----:B------:R0:W-:Y:S02]  /*4c1b0*/  STL.64 [R1+0x188], R10 ;  /* 0x0001880a01007387 */ /* 0x0001e40000100a00 */
[----:B0-----:R-:W-:Y:S02]  /*4c1c0*/  IMAD.MOV.U32 R11, RZ, RZ, R18 ;  /* 0x000000ffff0b7224 */ /* 0x001fe400078e0012 */
[----:B------:R-:W-:Y:S02]  /*4c1d0*/  IMAD.MOV.U32 R10, RZ, RZ, R19 ;  /* 0x000000ffff0a7224 */ /* 0x000fe400078e0013 */
[----:B------:R-:W3:Y:S02]  /*4c1e0*/  LDL.LU.64 R18, [R1+0x3ce0] ;  /* 0x003ce00001127983 */ /* 0x000ee40000300a00 */
[----:B---3--:R-:W-:Y:S01]  /*4c1f0*/  HMMA.16816.F32 R20, R4, R18, R20 ;  /* 0x000000120414723c */ /* 0x008fe20000001814 */
[----:B------:R-:W-:-:S02]  /*4c200*/  IMAD.MOV.U32 R29, RZ, RZ, R18 ;  /* 0x000000ffff1d7224 */ /* 0x000fc400078e0012 */
        /* <DEDUP_REMOVED lines=10> */
[----:B------:R0:W-:Y:S01]  /*4c2b0*/  STL.64 [R1+0x160], R16 ;  /* 0x0001601001007387 */ /* 0x0001e20000100a00 */
[----:B------:R-:W-:Y:S02]  /*4c2c0*/  STL.64 [R1+0x168], R18 ;  /* 0x0001681201007387 */ /* 0x000fe40000100a00 */
[----:B0-----:R-:W-:Y:S02]  /*4c2d0*/  IMAD.MOV.U32 R17, RZ, RZ, R22 ;  /* 0x000000ffff117224 */ /* 0x001fe400078e0016 */
[----:B------:R-:W-:Y:S02]  /*4c2e0*/  IMAD.MOV.U32 R16, RZ, RZ, R23 ;  /* 0x000000ffff107224 */ /* 0x000fe400078e0017 */
[----:B------:R-:W4:Y:S02]  /*4c2f0*/  LDL.LU.64 R22, [R1+0x3cc0] ;  /* 0x003cc00001167983 */ /* 0x000f240000300a00 */
[----:B----4-:R-:W-:Y:S01]  /*4c300*/  HMMA.16816.F32 R12, R4, R22, R12 ;  /* 0x00000016040c723c */ /* 0x010fe2000000180c */
[----:B------:R-:W-:-:S02]  /*4c310*/  IMAD.MOV.U32 R9, RZ, RZ, R22 ;  /* 0x000000ffff097224 */ /* 0x000fc400078e0016 */
[----:B------:R-:W-:Y:S02]  /*4c320*/  IMAD.MOV.U32 R8, RZ, RZ, R23 ;  /* 0x000000ffff087224 */ /* 0x000fe400078e0017 */
[----:B------:R-:W0:Y:S11]  /*4c330*/  LDSM.16.MT88.4 R20, [R3+0x6180] ;  /* 0x006180000314783b */ /* 0x000e360000004200 */
[----:B------:R-:W-:Y:S07]  /*4c340*/  @!UPT UIADD3 URZ, URZ, URZ, URZ ;  /* 0x0000003f3f3ff290 */ /* 0x000fee000fffe03f */
[----:B------:R-:W-:Y:S01]  /*4c350*/  STL.64 [R1+0x150], R12 ;  /* 0x0001500c01007387 */ /* 0x000fe20000100a00 */
[----:B------:R1:W-:Y:S03]  /*4c360*/  STL.64 [R1+0x158], R14 ;  /* 0x0001580e01007387 */ /* 0x0003e60000100a00 */
[----:B-1----:R-:W2:Y:S01]  /*4c370*/  LDL.LU.64 R14, [R1+0x3cb8] ;  /* 0x003cb800010e7983 */ /* 0x002ea20000300a00 */
[----:B------:R-:W3:Y:S03]  /*4c380*/  LDL.LU.64 R12, [R1+0x3cb0] ;  /* 0x003cb000010c7983 */ /* 0x000ee60000300a00 */
[----:B0-----:R-:W-:Y:S01]  /*4c390*/  STL.64 [R1+0x3c88], R22 ;  /* 0x003c881601007387 */ /* 0x001fe20000100a00 */
[----:B------:R0:W-:Y:S03]  /*4c3a0*/  STL.64 [R1+0x3c80], R20 ;  /* 0x003c801401007387 */ /* 0x0001e60000100a00 */
[----:B0-----:R-:W4:Y:S01]  /*4c3b0*/  LDL.LU R20, [R1+0x350] ;  /* 0x0003500001147983 */ /* 0x001f220000300800 */
[----:B------:R-:W4:Y:S02]  /*4c3c0*/  LDL.LU R21, [R1+0x354] ;  /* 0x0003540001157983 */ /* 0x000f240000300800 */
[----:B------:R-:W4:Y:S02]  /*4c3d0*/  LDL.LU R22, [R1+0x358] ;  /* 0x0003580001167983 */ /* 0x000f240000300800 */
[----:B------:R-:W4:Y:S01]  /*4c3e0*/  LDL.LU R23, [R1+0x35c] ;  /* 0x00035c0001177983 */ /* 0x000f220000300800 */
[----:B------:R0:W-:Y:S01]  /*4c3f0*/  STL.64 [R1+0x3c38], R26 ;  /* 0x003c381a01007387 */ /* 0x0001e20000100a00 */
[----:B----4-:R-:W-:Y:S07]  /*4c400*/  HMMA.16816.F32 R20, R4, R26, R20 ;  /* 0x0000001a0414723c */ /* 0x010fee0000001814 */
[----:B0-----:R-:W-:-:S02]  /*4c410*/  IMAD.MOV.U32 R26, RZ, RZ, R17 ;  /* 0x000000ffff1a7224 */ /* 0x001fc400078e0011 */
[----:B------:R-:W-:Y:S02]  /*4c420*/  IMAD.MOV.U32 R27, RZ, RZ, R16 ;  /* 0x000000ffff1b7224 */ /* 0x000fe400078e0010 */
[----:B------:R-:W0:Y:S11]  /*4c430*/  LDSM.16.MT88.4 R16, [R0+0x6000] ;  /* 0x006000000010783b */ /* 0x000e360000004200 */
[----:B------:R-:W-:Y:S01]  /*4c440*/  @!UPT UIADD3 URZ, URZ, URZ, URZ ;  /* 0x0000003f3f3ff290 */ /* 0x000fe2000fffe03f */
[----:B------:R-:W-:Y:S01]  /*4c450*/  STL.64 [R1+0x140], R20 ;  /* 0x0001401401007387 */ /* 0x000fe20000100a00 */
[----:B------:R-:W-:Y:S02]  /*4c460*/  STL.64 [R1+0x148], R22 ;  /* 0x0001481601007387 */ /* 0x000fe40000100a00 */
[----:B------:R1:W-:Y:S02]  /*4c470*/  STL.64 [R1+0x3c50], R26 ;  /* 0x003c501a01007387 */ /* 0x0003e40000100a00 */
[----:B-1----:R-:W-:Y:S02]  /*4c480*/  IMAD.MOV.U32 R26, RZ, RZ, R29 ;  /* 0x000000ffff1a7224 */ /* 0x002fe400078e001d */
[----:B------:R-:W-:Y:S02]  /*4c490*/  IMAD.MOV.U32 R27, RZ, RZ, R25 ;  /* 0x000000ffff1b7224 */ /* 0x000fe400078e0019 */
[----:B------:R-:W-:Y:S02]  /*4c4a0*/  IMAD.MOV.U32 R22, RZ, RZ, R24 ;  /* 0x000000ffff167224 */ /* 0x000fe400078e0018 */
[----:B---3--:R-:W-:Y:S01]  /*4c4b0*/  IMAD.MOV.U32 R23, RZ, RZ, R13 ;  /* 0x000000ffff177224 */ /* 0x008fe200078e000d */
[----:B0-----:R-:W-:Y:S01]  /*4c4c0*/  STL.64 [R1+0x3c18], R18 ;  /* 0x003c181201007387 */ /* 0x001fe20000100a00 */
[----:B------:R0:W-:Y:S03]  /*4c4d0*/  STL.64 [R1+0x3c10], R16 ;  /* 0x003c101001007387 */ /* 0x0001e60000100a00 */
[----:B0-----:R-:W3:Y:S01]  /*4c4e0*/  LDL.LU R16, [R1+0x4b0] ;  /* 0x0004b00001107983 */ /* 0x001ee20000300800 */
[----:B------:R-:W3:Y:S02]  /*4c4f0*/  LDL.LU R17, [R1+0x4b4] ;  /* 0x0004b40001117983 */ /* 0x000ee40000300800 */
[----:B------:R-:W4:Y:S02]  /*4c500*/  LDL.LU R18, [R1+0x4b8] ;  /* 0x0004b80001127983 */ /* 0x000f240000300800 */
[----:B------:R-:W4:Y:S01]  /*4c510*/  LDL.LU R19, [R1+0x4bc] ;  /* 0x0004bc0001137983 */ /* 0x000f220000300800 */
[----:B------:R0:W-:Y:S02]  /*4c520*/  STL.64 [R1+0x3c68], R26 ;  /* 0x003c681a01007387 */ /* 0x0001e40000100a00 */
[----:B0-----:R-:W-:-:S02]  /*4c530*/  IMAD.MOV.U32 R26, RZ, RZ, R11 ;  /* 0x000000ffff1a7224 */ /* 0x001fc400078e000b */
[----:B------:R-:W-:-:S05]  /*4c540*/  IMAD.MOV.U32 R27, RZ, RZ, R10 ;  /* 0x000000ffff1b7224 */ /* 0x000fca00078e000a */
[----:B------:R-:W-:Y:S01]  /*4c550*/  STL.64 [R1+0x3c90], R26 ;  /* 0x003c901a01007387 */ /* 0x000fe20000100a00 */
[----:B------:R0:W-:Y:S02]  /*4c560*/  STL.64 [R1+0x3ca8], R22 ;  /* 0x003ca81601007387 */ /* 0x0001e40000100a00 */
[----:B------:R-:W2:Y:S02]  /*4c570*/  LDL.LU R20, [R1+0x380] ;  /* 0x0003800001147983 */ /* 0x000ea40000300800 */
[----:B------:R-:W2:Y:S01]  /*4c580*/  LDL.LU R21, [R1+0x384] ;  /* 0x0003840001157983 */ /* 0x000ea20000300800 */
[----:B0-----:R-:W2:Y:S01]  /*4c590*/  LDL.LU R22, [R1+0x388] ;  /* 0x0003880001167983 */ /* 0x001ea20000300800 */
[----:B------:R-:W2:Y:S02]  /*4c5a0*/  LDL.LU R23, [R1+0x38c] ;  /* 0x00038c0001177983 */ /* 0x000ea40000300800 */
[----:B------:R-:W2:Y:S02]  /*4c5b0*/  LDL.LU R24, [R1+0x3c0] ;  /* 0x0003c00001187983 */ /* 0x000ea40000300800 */
[----:B------:R-:W2:Y:S01]  /*4c5c0*/  LDL.LU R25, [R1+0x3c4] ;  /* 0x0003c40001197983 */ /* 0x000ea20000300800 */
[----:B------:R-:W2:Y:S01]  /*4c5d0*/  LDL.LU R26, [R1+0x3c8] ;  /* 0x0003c800011a7983 */ /* 0x000ea20000300800 */
[----:B------:R-:W2:Y:S03]  /*4c5e0*/  LDL.LU R27, [R1+0x3cc] ;  /* 0x0003cc00011b7983 */ /* 0x000ea60000300800 */
        /* <DEDUP_REMOVED lines=8> */
[----:B0-----:R-:W3:Y:S01]  /*4c670*/  LDL.LU R16, [R1+0x400] ;  /* 0x0004000001107983 */ /* 0x001ee20000300800 */
[----:B------:R-:W3:Y:S02]  /*4c680*/  LDL.LU R17, [R1+0x404] ;  /* 0x0004040001117983 */ /* 0x000ee40000300800 */
[----:B------:R-:W4:Y:S02]  /*4c690*/  LDL.LU R18, [R1+0x408] ;  /* 0x0004080001127983 */ /* 0x000f240000300800 */
[----:B------:R-:W4:Y:S01]  /*4c6a0*/  LDL.LU R19, [R1+0x40c] ;  /* 0x00040c0001137983 */ /* 0x000f220000300800 */
[----:B------:R-:W-:Y:S01]  /*4c6b0*/  HMMA.16816.F32 R20, R4, R14, R20 ;  /* 0x0000000e0414723c */ /* 0x000fe20000001814 */
[----:B----4-:R-:W-:Y:S01]  /*4c6c0*/  STL.64 [R1+0x3c60], R18 ;  /* 0x003c601201007387 */ /* 0x010fe20000100a00 */
[----:B---3--:R0:W-:Y:S03]  /*4c6d0*/  STL.64 [R1+0x3c58], R16 ;  /* 0x003c581001007387 */ /* 0x0081e60000100a00 */
[----:B0-----:R-:W3:Y:S01]  /*4c6e0*/  LDL.LU R16, [R1+0x3f0] ;  /* 0x0003f00001107983 */ /* 0x001ee20000300800 */
[----:B------:R-:W3:Y:S02]  /*4c6f0*/  LDL.LU R17, [R1+0x3f4] ;  /* 0x0003f40001117983 */ /* 0x000ee40000300800 */
[----:B------:R-:W4:Y:S02]  /*4c700*/  LDL.LU R18, [R1+0x3f8] ;  /* 0x0003f80001127983 */ /* 0x000f240000300800 */
[----:B------:R-:W4:Y:S02]  /*4c710*/  LDL.LU R19, [R1+0x3fc] ;  /* 0x0003fc0001137983 */ /* 0x000f240000300800 */
[----:B------:R-:W-:-:S02]  /*4c720*/  IMAD.MOV.U32 R11, RZ, RZ, R2 ;  /* 0x000000ffff0b7224 */ /* 0x000fc400078e0002 */
[----:B------:R-:W-:Y:S02]  /*4c730*/  IMAD.MOV.U32 R10, RZ, RZ, R12 ;  /* 0x000000ffff0a7224 */ /* 0x000fe400078e000c */
[----:B------:R-:W-:Y:S01]  /*4c740*/  IMAD.MOV.U32 R2, RZ, RZ, R15 ;  /* 0x000000ffff027224 */ /* 0x000fe200078e000f */
[----:B----4-:R-:W-:Y:S01]  /*4c750*/  STL.64 [R1+0x3c78], R18 ;  /* 0x003c781201007387 */ /* 0x010fe20000100a00 */
[----:B---3--:R0:W-:Y:S03]  /*4c760*/  STL.64 [R1+0x3c70], R16 ;  /* 0x003c701001007387 */ /* 0x0081e60000100a00 */
[----:B0-----:R-:W3:Y:S01]  /*4c770*/  LDL.LU R16, [R1+0x3e0] ;  /* 0x0003e00001107983 */ /* 0x001ee20000300800 */
[----:B------:R-:W3:Y:S02]  /*4c780*/  LDL.LU R17, [R1+0x3e4] ;  /* 0x0003e40001117983 */ /* 0x000ee40000300800 */
[----:B------:R-:W3:Y:S02]  /*4c790*/  LDL.LU R18, [R1+0x3e8] ;  /* 0x0003e80001127983 */ /* 0x000ee40000300800 */
[----:B------:R-:W3:Y:S01]  /*4c7a0*/  LDL.LU R19, [R1+0x3ec] ;  /* 0x0003ec0001137983 */ /* 0x000ee20000300800 */
[----:B------:R0:W-:Y:S02]  /*4c7b0*/  STL.64 [R1+0x130], R20 ;  /* 0x0001301401007387 */ /* 0x0001e40000100a00 */
[----:B0-----:R-:W-:-:S02]  /*4c7c0*/  IMAD.MOV.U32 R20, RZ, RZ, R14 ;  /* 0x000000ffff147224 */ /* 0x001fc400078e000e */
[----:B------:R-:W0:Y:S04]  /*4c7d0*/  LDSM.16.MT88.4 R12, [R0+0x6080] ;  /* 0x00608000000c783b */ /* 0x000e280000004200 */
[----:B------:R1:W-:Y:S04]  /*4c7e0*/  STL.64 [R1+0x138], R22 ;  /* 0x0001381601007387 */ /* 0x0003e80000100a00 */
[----:B-1----:R-:W4:Y:S04]  /*4c7f0*/  LDL.LU.64 R22, [R1+0x3ca8] ;  /* 0x003ca80001167983 */ /* 0x002f280000300a00 */
[----:B0-----:R0:W-:Y:S01]  /*4c800*/  STL.64 [R1+0x3ba8], R14 ;  /* 0x003ba80e01007387 */ /* 0x0011e20000100a00 */
[----:B------:R-:W-:Y:S02]  /*4c810*/  STL.64 [R1+0x3ba0], R12 ;  /* 0x003ba00c01007387 */ /* 0x000fe40000100a00 */
[----:B0-----:R-:W-:-:S02]  /*4c820*/  IMAD.MOV.U32 R14, RZ, RZ, R9 ;  /* 0x000000ffff0e7224 */ /* 0x001fc400078e0009 */
[----:B------:R-:W-:Y:S02]  /*4c830*/  IMAD.MOV.U32 R15, RZ, RZ, R8 ;  /* 0x000000ffff0f7224 */ /* 0x000fe400078e0008 */
[C---:B--2---:R-:W-:Y:S01]  /*4c840*/  HMMA.16816.F32 R8, R4.reuse, R10, R24 ;  /* 0x0000000a0408723c */ /* 0x044fe20000001818 */
[----:B------:R-:W4:Y:S01]  /*4c850*/  LDL.LU.64 R26, [R1+0x3ca0] ;  /* 0x003ca000011a7983 */ /* 0x000f220000300a00 */
[----:B------:R-:W4:Y:S11]  /*4c860*/  LDL.LU.64 R24, [R1+0x3c98] ;  /* 0x003c980001187983 */ /* 0x000f360000300a00 */
[----:B------:R-:W-:Y:S10]  /*4c870*/  @!UPT UIADD3 URZ, URZ, URZ, URZ ;  /* 0x0000003f3f3ff290 */ /* 0x000ff4000fffe03f */
[----:B------:R-:W-:Y:S01]  /*4c880*/  STL.64 [R1+0x120], R8 ;  /* 0x0001200801007387 */ /* 0x000fe20000100a00 */
[----:B------:R-:W-:Y:S02]  /*4c890*/  STL.64 [R1+0x128], R10 ;  /* 0x0001280a01007387 */ /* 0x000fe40000100a00 */
[----:B------:R-:W0:Y:S02]  /*4c8a0*/  LDSM.16.MT88.4 R8, [R0+0x6100] ;  /* 0x006100000008783b */ /* 0x000e240000004200 */
[----:B0-----:R0:W-:Y:S02]  /*4c8b0*/  STL.64 [R1+0x3b10], R10 ;  /* 0x003b100a01007387 */ /* 0x0011e40000100a00 */
[----:B------:R-:W-:Y:S02]  /*4c8c0*/  STL.64 [R1+0x3b08], R8 ;  /* 0x003b080801007387 */ /* 0x000fe40000100a00 */
[----:B0-----:R-:W-:Y:S01]  /*4c8d0*/  IMAD.MOV.U32 R10, RZ, RZ, R20 ;  /* 0x000000ffff0a7224 */ /* 0x001fe200078e0014 */
[----:B----4-:R-:W-:Y:S01]  /*4c8e0*/  HMMA.16816.F32 R4, R4, R22, R24 ;  /* 0x000000160404723c */ /* 0x010fe20000001818 */
[----:B------:R-:W3:Y:S01]  /*4c8f0*/  LDL.LU.64 R26, [R1+0x3c90] ;  /* 0x003c9000011a7983 */ /* 0x000ee20000300a00 */
[----:B------:R-:W3:Y:S02]  /*4c900*/  LDL.LU.64 R22, [R1+0x3c88] ;  /* 0x003c880001167983 */ /* 0x000ee40000300a00 */
[----:B------:R-:W3:Y:S11]  /*4c910*/  LDL.LU.64 R20, [R1+0x3c80] ;  /* 0x003c800001147983 */ /* 0x000ef60000300a00 */
[----:B------:R-:W-:Y:S08]  /*4c920*/  @!UPT UIADD3 URZ, URZ, URZ, URZ ;  /* 0x0000003f3f3ff290 */ /* 0x000ff0000fffe03f */
[----:B------:R-:W-:Y:S01]  /*4c930*/  STL.64 [R1+0x110], R4 ;  /* 0x0001100401007387 */ /* 0x000fe20000100a00 */
[----:B------:R-:W-:Y:S02]  /*4c940*/  STL.64 [R1+0x118], R6 ;  /* 0x0001180601007387 */ /* 0x000fe40000100a00 */
[----:B------:R-:W0:Y:S02]  /*4c950*/  LDSM.16.MT88.4 R4, [R0+0x6180] ;  /* 0x006180000004783b */ /* 0x000e240000004200 */
[----:B0-----:R0:W-:Y:S02]  /*4c960*/  STL.64 [R1+0x3aa8], R6 ;  /* 0x003aa80601007387 */ /* 0x0011e40000100a00 */
[----:B------:R1:W-:Y:S02]  /*4c970*/  STL.64 [R1+0x3aa0], R4 ;  /* 0x003aa00401007387 */ /* 0x0003e40000100a00 */
[----:B0-----:R-:W2:Y:S01]  /*4c980*/  LDL.LU.64 R6, [R1+0x68] ;  /* 0x0000680001067983 */ /* 0x001ea20000300a00 */
[C---:B---3--:R-:W-:Y:S03]  /*4c990*/  HMMA.16816.F32 R24, R20.reuse, R26, R16 ;  /* 0x0000001a1418723c */ /* 0x048fe60000001810 */
[----:B--2---:R0:W-:Y:S01]  /*4c9a0*/  STL.64 [R1+0x3c20], R6 ;  /* 0x003c200601007387 */ /* 0x0041e20000100a00 */
[----:B-1----:R-:W2:Y:S02]  /*4c9b0*/  LDL.LU R4, [R1+0x420] ;  /* 0x0004200001047983 */ /* 0x002ea40000300800 */
[----:B------:R-:W2:Y:S01]  /*4c9c0*/  LDL.LU R5, [R1+0x424] ;  /* 0x0004240001057983 */ /* 0x000ea20000300800 */
[----:B0-----:R-:W2:Y:S01]  /*4c9d0*/  LDL.LU R6, [R1+0x428] ;  /* 0x0004280001067983 */ /* 0x001ea20000300800 */
[----:B------:R-:W2:Y:S02]  /*4c9e0*/  LDL.LU R7, [R1+0x42c] ;  /* 0x00042c0001077983 */ /* 0x000ea40000300800 */
[----:B------:R-:W-:Y:S02]  /*4c9f0*/  STL [R1+0x3a40], R0 ;  /* 0x003a400001007387 */ /* 0x000fe40000100800 */
[----:B------:R-:W3:Y:S01]  /*4ca00*/  LDL.LU.64 R18, [R1+0x3c78] ;  /* 0x003c780001127983 */ /* 0x000ee20000300a00 */
[----:B------:R-:W3:Y:S10]  /*4ca10*/  LDL.LU.64 R16, [R1+0x3c70] ;  /* 0x003c700001107983 */ /* 0x000ef40000300a00 */
[----:B------:R-:W-:Y:S02]  /*4ca20*/  STL.64 [R1+0x100], R24 ;  /* 0x0001001801007387 */ /* 0x000fe40000100a00 */
[----:B------:R0:W-:Y:S02]  /*4ca30*/  STL.64 [R1+0x108], R26 ;  /* 0x0001081a01007387 */ /* 0x0001e40000100a00 */
[----:B0-----:R-:W3:Y:S02]  /*4ca40*/  LDL.LU.64 R26, [R1+0x3c68] ;  /* 0x003c6800011a7983 */ /* 0x001ee40000300a00 */
[C---:B---3--:R-:W-:Y:S02]  /*4ca50*/  HMMA.16816.F32 R24, R20.reuse, R26, R16 ;  /* 0x0000001a1418723c */ /* 0x048fe40000001810 */
[----:B------:R-:W3:Y:S01]  /*4ca60*/  LDL.LU.64 R18, [R1+0x3c60] ;  /* 0x003c600001127983 */ /* 0x000ee20000300a00 */
[----:B------:R-:W3:Y:S11]  /*4ca70*/  LDL.LU.64 R16, [R1+0x3c58] ;  /* 0x003c580001107983 */ /* 0x000ef60000300a00 */
[----:B------:R-:W-:Y:S09]  /*4ca80*/  @!UPT UIADD3 URZ, URZ, URZ, URZ ;  /* 0x0000003f3f3ff290 */ /* 0x000ff2000fffe03f */
[----:B------:R-:W-:Y:S01]  /*4ca90*/  STL.64 [R1+0xf0], R24 ;  /* 0x0000f01801007387 */ /* 0x000fe20000100a00 */
[----:B------:R0:W-:Y:S03]  /*4caa0*/  STL.64 [R1+0xf8], R26 ;  /* 0x0000f81a01007387 */ /* 0x0001e60000100a00 */
[----:B0-----:R-:W3:Y:S02]  /*4cab0*/  LDL.LU.64 R26, [R1+0x3c50] ;  /* 0x003c5000011a7983 */ /* 0x001ee40000300a00 */
[C---:B---3--:R-:W-:Y:S02]  /*4cac0*/  HMMA.16816.F32 R24, R20.reuse, R26, R16 ;  /* 0x0000001a1418723c */ /* 0x048fe40000001810 */
[----:B------:R-:W3:Y:S01]  /*4cad0*/  LDL.LU.64 R18, [R1+0x3c48] ;  /* 0x003c480001127983 */ /* 0x000ee20000300a00 */
[----:B------:R-:W3:Y:S11]  /*4cae0*/  LDL.LU.64 R16, [R1+0x3c40] ;  /* 0x003c400001107983 */ /* 0x000ef60000300a00 */
[----:B------:R-:W-:Y:S09]  /*4caf0*/  @!UPT UIADD3 URZ, URZ, URZ, URZ ;  /* 0x0000003f3f3ff290 */ /* 0x000ff2000fffe03f */
[----:B------:R-:W-:Y:S01]  /*4cb00*/  STL.64 [R1+0x3f0], R24 ;  /* 0x0003f01801007387 */ /* 0x000fe20000100a00 */
[----:B------:R0:W-:Y:S03]  /*4cb10*/  STL.64 [R1+0x3f8], R26 ;  /* 0x0003f81a01007387 */ /* 0x0001e60000100a00 */
[----:B0-----:R-:W3:Y:S01]  /*4cb20*/  LDL.LU.64 R26, [R1+0x3c38] ;  /* 0x003c3800011a7983 */ /* 0x001ee20000300a00 */
[C---:B--2---:R-:W-:Y:S08]  /*4cb30*/  HMMA.16816.F32 R12, R20.reuse, R14, R4 ;  /* 0x0000000e140c723c */ /* 0x044ff00000001804 */
[----:B---3--:R-:W-:Y:S01]  /*4cb40*/  HMMA.16816.F32 R4, R20, R26, R16 ;  /* 0x0000001a1404723c */ /* 0x008fe20000001810 */
[----:B------:R-:W2:Y:S11]  /*4cb50*/  LDL.LU R16, [R1+0x460] ;  /* 0x0004600001107983 */ /* 0x000eb60000300800 */
[----:B------:R-:W-:Y:S03]  /*4cb60*/  @!UPT UIADD3 URZ, URZ, URZ, URZ ;  /* 0x0000003f3f3ff290 */ /* 0x000fe6000fffe03f */
[----:B------:R-:W-:Y:S02]  /*4cb70*/  STL.64 [R1+0x400], R12 ;  /* 0x0004000c01007387 */ /* 0x000fe40000100a00 */
[----:B------:R-:W-:Y:S06]  /*4cb80*/  STL.64 [R1+0x408], R14 ;  /* 0x0004080e01007387 */ /* 0x000fec0000100a00 */
        /* <DEDUP_REMOVED lines=11> */
[----:B------:R-:W3:Y:S01]  /*4cc40*/  LDL.LU R12, [R1+0x470] ;  /* 0x00047000010c7983 */ /* 0x000ee20000300800 */
[----:B------:R-:W3:Y:S02]  /*4cc50*/  LDL.LU R13, [R1+0x474] ;  /* 0x00047400010d7983 */ /* 0x000ee40000300800 */
[----:B------:R-:W3:Y:S02]  /*4cc60*/  LDL.LU R14, [R1+0x478] ;  /* 0x00047800010e7983 */ /* 0x000ee40000300800 */
[----:B------:R-:W3:Y:S01]  /*4cc70*/  LDL.LU R15, [R1+0x47c] ;  /* 0x00047c00010f7983 */ /* 0x000ee20000300800 */
[----:B------:R-:W3:Y:S01]  /*4cc80*/  LDL.64 R6, [R1+0x48] ;  /* 0x0000480001067983 */ /* 0x000ee20000100a00 */
[----:B------:R0:W-:Y:S03]  /*4cc90*/  STL.64 [R1+0x3bc0], R26 ;  /* 0x003bc01a01007387 */ /* 0x0001e60000100a00 */
[----:B0-----:R-:W4:Y:S04]  /*4cca0*/  LDL.LU.64 R26, [R1+0x8] ;  /* 0x00000800011a7983 */ /* 0x001f280000300a00 */
[----:B----4-:R0:W-:Y:S04]  /*4ccb0*/  STL.64 [R1+0x3bd8], R26 ;  /* 0x003bd81a01007387 */ /* 0x0101e80000100a00 */
[----:B0-----:R-:W4:Y:S01]  /*4ccc0*/  LDL.LU.64 R26, [R1+0x18] ;  /* 0x00001800011a7983 */ /* 0x001f220000300a00 */
[----:B------:R-:W-:-:S07]  /*4ccd0*/  IMAD.MOV.U32 R11, RZ, RZ, R2 ;  /* 0x000000ffff0b7224 */ /* 0x000fce00078e0002 */
[C---:B--2---:R-:W-:Y:S01]  /*4cce0*/  HMMA.16816.F32 R16, R20.reuse, R10, R16 ;  /* 0x0000000a1410723c */ /* 0x044fe20000001810 */
[----:B----4-:R0:W-:Y:S04]  /*4ccf0*/  STL.64 [R1+0x3bf0], R26 ;  /* 0x003bf01a01007387 */ /* 0x0101e80000100a00 */
[----:B0-----:R-:W2:Y:S04]  /*4cd00*/  LDL.64 R26, [R1+0x28] ;  /* 0x00002800011a7983 */ /* 0x001ea80000100a00 */
[----:B--2---:R0:W-:Y:S04]  /*4cd10*/  STL.64 [R1+0x3c08], R26 ;  /* 0x003c081a01007387 */ /* 0x0041e80000100a00 */
[----:B0-----:R-:W2:Y:S10]  /*4cd20*/  LDL.64 R26, [R1+0x58] ;  /* 0x00005800011a7983 */ /* 0x001eb40000100a00 */
[----:B------:R-:W-:Y:S02]  /*4cd30*/  STL.64 [R1+0x440], R16 ;  /* 0x0004401001007387 */ /* 0x000fe40000100a00 */
[----:B------:R0:W-:Y:S02]  /*4cd40*/  STL.64 [R1+0x448], R18 ;  /* 0x0004481201007387 */ /* 0x0001e40000100a00 */
[----:B0-----:R-:W4:Y:S01]  /*4cd50*/  LDL.LU.64 R18, [R1+0x3c30] ;  /* 0x003c300001127983 */ /* 0x001f220000300a00 */
[----:B------:R-:W4:Y:S02]  /*4cd60*/  LDL.LU.64 R16, [R1+0x3c28] ;  /* 0x003c280001107983 */ /* 0x000f240000300a00 */
[----:B------:R0:W-:Y:S02]  /*4cd70*/  STL.64 [R1+0x3bb8], R10 ;  /* 0x003bb80a01007387 */ /* 0x0001e40000100a00 */
[----:B------:R-:W2:Y:S01]  /*4cd80*/  LDL.LU R8, [R1+0x430] ;  /* 0x0004300001087983 */ /* 0x000ea20000300800 */
[----:B------:R-:W2:Y:S04]  /*4cd90*/  LDL.LU R9, [R1+0x434] ;  /* 0x0004340001097983 */ /* 0x000ea80000300800 */
        /* <DEDUP_REMOVED lines=21> */
[----:B------:R-:W-:Y:S01]  /*4cef0*/  STL.64 [R1+0x470], R12 ;  /* 0x0004700c01007387 */ /* 0x000fe20000100a00 */
[----:B------:R0:W-:Y:S02]  /*4cf00*/  STL.64 [R1+0x478], R14 ;  /* 0x0004780e01007387 */ /* 0x0001e40000100a00 */
[----:B0-----:R-:W-:-:S02]  /*4cf10*/  IMAD.MOV.U32 R15, RZ, RZ, R6 ;  /* 0x000000ffff0f7224 */ /* 0x001fc400078e0006 */
[----:B------:R-:W-:Y:S02]  /*4cf20*/  IMAD.MOV.U32 R14, RZ, RZ, R7 ;  /* 0x000000ffff0e7224 */ /* 0x000fe400078e0007 */
[----:B------:R-:W4:Y:S02]  /*4cf30*/  LDL.LU.64 R6, [R1+0x3c20] ;  /* 0x003c200001067983 */ /* 0x000f240000300a00 */
[----:B----4-:R-:W-:Y:S02]  /*4cf40*/  HMMA.16816.F32 R20, R20, R6, R16 ;  /* 0x000000061414723c */ /* 0x010fe40000001810 */
[----:B------:R-:W3:Y:S01]  /*4cf50*/  LDL.LU.64 R18, [R1+0x3c18] ;  /* 0x003c180001127983 */ /* 0x000ee20000300a00 */
[----:B------:R-:W3:Y:S11]  /*4cf60*/  LDL.LU.64 R16, [R1+0x3c10] ;  /* 0x003c100001107983 */ /* 0x000ef60000300a00 */
[----:B------:R-:W-:Y:S09]  /*4cf70*/  @!UPT UIADD3 URZ, URZ, URZ, URZ ;  /* 0x0000003f3f3ff290 */ /* 0x000ff2000fffe03f */
[----:B------:R0:W-:Y:S01]  /*4cf80*/  STL.64 [R1+0x460], R20 ;  /* 0x0004601401007387 */ /* 0x0001e20000100a00 */
[----:B------:R1:W-:Y:S03]  /*4cf90*/  STL.64 [R1+0x468], R22 ;  /* 0x0004681601007387 */ /* 0x0003e60000100a00 */
[----:B0-----:R-:W3:Y:S01]  /*4cfa0*/  LDL.LU R20, [R1+0x490] ;  /* 0x0004900001147983 */ /* 0x001ee20000300800 */
[----:B------:R-:W3:Y:S02]  /*4cfb0*/  LDL.LU R21, [R1+0x494] ;  /* 0x0004940001157983 */ /* 0x000ee40000300800 */
[----:B-1----:R-:W3:Y:S02]  /*4cfc0*/  LDL.LU R22, [R1+0x498] ;  /* 0x0004980001167983 */ /* 0x002ee40000300800 */
[----:B------:R-:W3:Y:S02]  /*4cfd0*/  LDL.LU R23, [R1+0x49c] ;  /* 0x00049c0001177983 */ /* 0x000ee40000300800 */
[C---:B---3--:R-:W-:Y:S11]  /*4cfe0*/  HMMA.16816.F32 R20, R16.reuse, R26, R20 ;  /* 0x0000001a1014723c */ /* 0x048ff60000001814 */
[----:B------:R-:W-:Y:S11]  /*4cff0*/  @!UPT UIADD3 URZ, URZ, URZ, URZ ;  /* 0x0000003f3f3ff290 */ /* 0x000ff6000fffe03f */
[----:B------:R-:W-:Y:S01]  /*4d000*/  @!UPT UIADD3 URZ, URZ, URZ, URZ ;  /* 0x0000003f3f3ff290 */ /* 0x000fe2000fffe03f */
[----:B------:R0:W-:Y:S01]  /*4d010*/  STL.64 [R1+0x490], R20 ;  /* 0x0004901401007387 */ /* 0x0001e20000100a00 */
[----:B------:R-:W-:Y:S02]  /*4d020*/  STL.64 [R1+0x498], R22 ;  /* 0x0004981601007387 */ /* 0x000fe40000100a00 */
[----:B0-----:R-:W-:Y:S02]  /*4d030*/  IMAD.MOV.U32 R21, RZ, RZ, R26 ;  /* 0x000000ffff157224 */ /* 0x001fe400078e001a */
[----:B------:R-:W-:Y:S02]  /*4d040*/  IMAD.MOV.U32 R20, RZ, RZ, R27 ;  /* 0x000000ffff147224 */ /* 0x000fe400078e001b */
[----:B------:R-:W2:Y:S03]  /*4d050*/  LDL.LU.64 R26, [R1+0x3c08] ;  /* 0x003c0800011a7983 */ /* 0x000ea60000300a00 */
[----:B------:R0:W-:Y:S02]  /*4d060*/  STL.64 [R1+0x3bb0], R20 ;  /* 0x003bb01401007387 */ /* 0x0001e40000100a00 */
[----:B0-----:R-:W3:Y:S01]  /*4d070*/  LDL.LU R20, [R1+0x410] ;  /* 0x0004100001147983 */ /* 0x001ee20000300800 */
[----:B------:R-:W3:Y:S02]  /*4d080*/  LDL.LU R21, [R1+0x414] ;  /* 0x0004140001157983 */ /* 0x000ee40000300800 */
[----:B------:R-:W3:Y:S02]  /*4d090*/  LDL.LU R22, [R1+0x418] ;  /* 0x0004180001167983 */ /* 0x000ee40000300800 */
[----:B------:R-:W3:Y:S01]  /*4d0a0*/  LDL.LU R23, [R1+0x41c] ;  /* 0x00041c0001177983 */ /* 0x000ee20000300800 */
[----:B--2---:R-:W-:Y:S01]  /*4d0b0*/  HMMA.16816.F32 R8, R16, R26, R8 ;  /* 0x0000001a1008723c */ /* 0x004fe20000001808 */
        /* <DEDUP_REMOVED lines=37> */
[----:B---3--:R-:W-:Y:S02]  /*4d310*/  HMMA.16816.F32 R8, R16, R10, R20 ;  /* 0x0000000a1008723c */ /* 0x008fe40000001814 */
[----:B------:R-:W3:Y:S11]  /*4d320*/  LDL.LU.64 R20, [R1+0x3bb0] ;  /* 0x003bb00001147983 */ /* 0x000ef60000300a00 */
[----:B------:R-:W-:Y:S10]  /*4d330*/  @!UPT UIADD3 URZ, URZ, URZ, URZ ;  /* 0x0000003f3f3ff290 */ /* 0x000ff4000fffe03f */
[----:B------:R0:W-:Y:S01]  /*4d340*/  STL.64 [R1+0x500], R8 ;  /* 0x0005000801007387 */ /* 0x0001e20000100a00 */
[----:B------:R1:W-:Y:S03]  /*4d350*/  STL.64 [R1+0x508], R10 ;  /* 0x0005080a01007387 */ /* 0x0003e60000100a00 */
[----:B0-----:R-:W4:Y:S01]  /*4d360*/  LDL.LU R8, [R1+0x280] ;  /* 0x0002800001087983 */ /* 0x001f220000300800 */
[----:B------:R-:W4:Y:S02]  /*4d370*/  LDL.LU R9, [R1+0x284] ;  /* 0x0002840001097983 */ /* 0x000f240000300800 */
[----:B-1----:R-:W2:Y:S02]  /*4d380*/  LDL.LU R10, [R1+0x288] ;  /* 0x00028800010a7983 */ /* 0x002ea40000300800 */
[----:B------:R-:W2:Y:S02]  /*4d390*/  LDL.LU R11, [R1+0x28c] ;  /* 0x00028c00010b7983 */ /* 0x000ea40000300800 */
[----:B--2---:R0:W-:Y:S02]  /*4d3a0*/  STL.64 [R1+0x3b20], R10 ;  /* 0x003b200a01007387 */ /* 0x0041e40000100a00 */
[----:B0-----:R-:W-:-:S02]  /*4d3b0*/  IMAD.MOV.U32 R10, RZ, RZ, R15 ;  /* 0x000000ffff0a7224 */ /* 0x001fc400078e000f */
[----:B------:R-:W-:-:S07]  /*4d3c0*/  IMAD.MOV.U32 R11, RZ, RZ, R14 ;  /* 0x000000ffff0b7224 */ /* 0x000fce00078e000e */
[----:B------:R-:W-:Y:S01]  /*4d3d0*/  HMMA.16816.F32 R24, R16, R10, R24 ;  /* 0x0000000a1018723c */ /* 0x000fe20000001818 */
[----:B----4-:R-:W-:Y:S11]  /*4d3e0*/  STL.64 [R1+0x3b18], R8 ;  /* 0x003b180801007387 */ /* 0x010ff60000100a00 */
[----:B------:R-:W-:Y:S11]  /*4d3f0*/  @!UPT UIADD3 URZ, URZ, URZ, URZ ;  /* 0x0000003f3f3ff290 */ /* 0x000ff6000fffe03f */
[----:B------:R0:W-:Y:S01]  /*4d400*/  STL.64 [R1+0x5e0], R24 ;  /* 0x0005e01801007387 */ /* 0x0001e20000100a00 */
[----:B------:R1:W-:Y:S03]  /*4d410*/  STL.64 [R1+0x5e8], R26 ;  /* 0x0005e81a01007387 */ /* 0x0003e60000100a00 */
[----:B0-----:R-:W2:Y:S01]  /*4d420*/  LDL.LU R24, [R1+0x2e0] ;  /* 0x0002e00001187983 */ /* 0x001ea20000300800 */
[----:B------:R-:W2:Y:S02]  /*4d430*/  LDL.LU R25, [R1+0x2e4] ;  /* 0x0002e40001197983 */ /* 0x000ea40000300800 */
[----:B-1----:R-:W4:Y:S02]  /*4d440*/  LDL.LU R26, [R1+0x2e8] ;  /* 0x0002e800011a7983 */ /* 0x002f240000300800 */
[----:B------:R-:W4:Y:S02]  /*4d450*/  LDL.LU R27, [R1+0x2ec] ;  /* 0x0002ec00011b7983 */ /* 0x000f240000300800 */
        /* <DEDUP_REMOVED lines=9> */
[----:B------:R-:W-:Y:S02]  /*4d4f0*/  IMAD.MOV.U32 R27, RZ, RZ, R12 ;  /* 0x000000ffff1b7224 */ /* 0x000fe400078e000c */
[----:B------:R-:W2:Y:S01]  /*4d500*/  LDL.LU R12, [R1+0x3b0] ;  /* 0x0003b000010c7983 */ /* 0x000ea20000300800 */
[----:B------:R-:W2:Y:S02]  /*4d510*/  LDL.LU R13, [R1+0x3b4] ;  /* 0x0003b400010d7983 */ /* 0x000ea40000300800 */
[----:B------:R-:W2:Y:S02]  /*4d520*/  LDL.LU R14, [R1+0x3b8] ;  /* 0x0003b800010e7983 */ /* 0x000ea40000300800 */
[----:B------:R-:W2:Y:S01]  /*4d530*/  LDL.LU R15, [R1+0x3bc] ;  /* 0x0003bc00010f7983 */ /* 0x000ea20000300800 */
[----:B------:R-:W-:Y:S01]  /*4d540*/  STL.64 [R1+0x3b88], R26 ;  /* 0x003b881a01007387 */ /* 0x000fe20000100a00 */
[----:B------:R0:W-:Y:S03]  /*4d550*/  STL.64 [R1+0x3b30], R10 ;  /* 0x003b300a01007387 */ /* 0x0001e60000100a00 */
[----:B0-----:R-:W4:Y:S01]  /*4d560*/  LDL.LU.64 R10, [R1+0x38] ;  /* 0x00003800010a7983 */ /* 0x001f220000300a00 */
[----:B---3--:R-:W-:-:S02]  /*4d570*/  IMAD.MOV.U32 R27, RZ, RZ, R20 ;  /* 0x000000ffff1b7224 */ /* 0x008fc400078e0014 */
[----:B------:R-:W-:Y:S01]  /*4d580*/  IMAD.MOV.U32 R26, RZ, RZ, R21 ;  /* 0x000000ffff1a7224 */ /* 0x000fe200078e0015 */
[----:B----4-:R0:W-:Y:S01]  /*4d590*/  STL.64 [R1+0x3b48], R10 ;  /* 0x003b480a01007387 */ /* 0x0101e20000100a00 */
[----:B------:R-:W3:Y:S02]  /*4d5a0*/  LDL.LU R20, [R1+0x1a0] ;  /* 0x0001a00001147983 */ /* 0x000ee40000300800 */
[----:B------:R-:W3:Y:S02]  /*4d5b0*/  LDL.LU R21, [R1+0x1a4] ;  /* 0x0001a40001157983 */ /* 0x000ee40000300800 */
[----:B------:R-:W4:Y:S01]  /*4d5c0*/  LDL.LU R22, [R1+0x1a8] ;  /* 0x0001a80001167983 */ /* 0x000f220000300800 */
[----:B------:R-:W4:Y:S01]  /*4d5d0*/  LDL.LU R23, [R1+0x1ac] ;  /* 0x0001ac0001177983 */ /* 0x000f220000300800 */
        /* <DEDUP_REMOVED lines=17> */
[----:B----4-:R0:W-:Y:S01]  /*4d6f0*/  STL.64 [R1+0x3a58], R22 ;  /* 0x003a581601007387 */ /* 0x0101e20000100a00 */
[----:B---3--:R-:W-:Y:S02]  /*4d700*/  STL.64 [R1+0x3a50], R20 ;  /* 0x003a501401007387 */ /* 0x008fe40000100a00 */
[----:B------:R-:W2:Y:S02]  /*4d710*/  LDL.LU.64 R14, [R1+0x3ba8] ;  /* 0x003ba800010e7983 */ /* 0x000ea40000300a00 */
[----:B------:R-:W2:Y:S01]  /*4d720*/  LDL.LU.64 R12, [R1+0x3ba0] ;  /* 0x003ba000010c7983 */ /* 0x000ea20000300a00 */
[----:B------:R1:W-:Y:S01]  /*4d730*/  STL.64 [R1+0x3b28], R6 ;  /* 0x003b280601007387 */ /* 0x0003e20000100a00 */
[----:B0-----:R-:W-:-:S03]  /*4d740*/  IMAD.MOV.U32 R23, RZ, RZ, R4 ;  /* 0x000000ffff177224 */ /* 0x001fc600078e0004 */
[----:B------:R-:W3:Y:S02]  /*4d750*/  LDL.LU R4, [R1+0x2a0] ;  /* 0x0002a00001047983 */ /* 0x000ee40000300800 */
[----:B------:R-:W-:Y:S02]  /*4d760*/  STL.64 [R1+0x5d0], R16 ;  /* 0x0005d01001007387 */ /* 0x000fe40000100a00 */
[----:B------:R-:W-:Y:S02]  /*4d770*/  IMAD.MOV.U32 R22, RZ, RZ, R5 ;  /* 0x000000ffff167224 */ /* 0x000fe400078e0005 */
[----:B------:R-:W-:Y:S01]  /*4d780*/  STL.64 [R1+0x5d8], R18 ;  /* 0x0005d81201007387 */ /* 0x000fe20000100a00 */
[----:B------:R-:W3:Y:S01]  /*4d790*/  LDL.LU R5, [R1+0x2a4] ;  /* 0x0002a40001057983 */ /* 0x000ee20000300800 */
[----:B-1----:R-:W4:Y:S02]  /*4d7a0*/  LDL.LU R6, [R1+0x2a8] ;  /* 0x0002a80001067983 */ /* 0x002f240000300800 */
[----:B------:R-:W4:Y:S01]  /*4d7b0*/  LDL.LU R7, [R1+0x2ac] ;  /* 0x0002ac0001077983 */ /* 0x000f220000300800 */
[C---:B--2---:R-:W-:Y:S01]  /*4d7c0*/  HMMA.16816.F32 R24, R12.reuse, R26, R8 ;  /* 0x0000001a0c18723c */ /* 0x044fe20000001808 */
[----:B----4-:R-:W-:Y:S01]  /*4d7d0*/  STL.64 [R1+0x3b40], R6 ;  /* 0x003b400601007387 */ /* 0x010fe20000100a00 */
[----:B---3--:R0:W-:Y:S03]  /*4d7e0*/  STL.64 [R1+0x3b38], R4 ;  /* 0x003b380401007387 */ /* 0x0081e60000100a00 */
[----:B0-----:R-:W2:Y:S01]  /*4d7f0*/  LDL.LU R4, [R1+0x2b0] ;  /* 0x0002b00001047983 */ /* 0x001ea20000300800 */
[----:B------:R-:W2:Y:S02]  /*4d800*/  LDL.LU R5, [R1+0x2b4] ;  /* 0x0002b40001057983 */ /* 0x000ea40000300800 */
[----:B------:R-:W2:Y:S02]  /*4d810*/  LDL.LU R6, [R1+0x2b8] ;  /* 0x0002b80001067983 */ /* 0x000ea40000300800 */
[----:B------:R-:W2:Y:S01]  /*4d820*/  LDL.LU R7, [R1+0x2bc] ;  /* 0x0002bc0001077983 */ /* 0x000ea20000300800 */
[----:B------:R-:W3:Y:S01]  /*4d830*/  LDL.LU.64 R10, [R1+0x3b98] ;  /* 0x003b9800010a7983 */ /* 0x000ee20000300a00 */
[----:B------:R-:W3:Y:S11]  /*4d840*/  LDL.LU.64 R8, [R1+0x3b90] ;  /* 0x003b900001087983 */ /* 0x000ef60000300a00 */
        /* <DEDUP_REMOVED lines=9> */
[----:B0-----:R-:W4:Y:S01]  /*4d8e0*/  LDL.LU.64 R26, [R1+0x3b70] ;  /* 0x003b7000011a7983 */ /* 0x001f220000300a00 */
[----:B------:R-:W4:Y:S02]  /*4d8f0*/  LDL.LU.64 R24, [R1+0x3b68] ;  /* 0x003b680001187983 */ /* 0x000f240000300a00 */
[----:B----4-:R-:W-:Y:S11]  /*4d900*/  HMMA.16816.F32 R24, R12, R22, R24 ;  /* 0x000000160c18723c */ /* 0x010ff60000001818 */
[----:B------:R-:W-:Y:S11]  /*4d910*/  @!UPT UIADD3 URZ, URZ, URZ, URZ ;  /* 0x0000003f3f3ff290 */ /* 0x000ff6000fffe03f */
[----:B------:R-:W-:Y:S01]  /*4d920*/  @!UPT UIADD3 URZ, URZ, URZ, URZ ;  /* 0x0000003f3f3ff290 */ /* 0x000fe2000fffe03f */
[----:B------:R-:W-:Y:S01]  /*4d930*/  STL.64 [R1+0x640], R24 ;  /* 0x0006401801007387 */ /* 0x000fe20000100a00 */
[----:B------:R0:W-:Y:S03]  /*4d940*/  STL.64 [R1+0x648], R26 ;  /* 0x0006481a01007387 */ /* 0x0001e60000100a00 */
[----:B0-----:R-:W4:Y:S01]  /*4d950*/  LDL.LU.64 R26, [R1+0x3b60] ;  /* 0x003b6000011a7983 */ /* 0x001f220000300a00 */
[----:B------:R-:W4:Y:S02]  /*4d960*/  LDL.LU.64 R24, [R1+0x3b58] ;  /* 0x003b580001187983 */ /* 0x000f240000300a00 */
[----:B------:R0:W-:Y:S02]  /*4d970*/  STL.64 [R1+0x3af0], R22 ;  /* 0x003af01601007387 */ /* 0x0001e40000100a00 */
[----:B0-----:R-:W2:Y:S01]  /*4d980*/  LDL.LU.64 R22, [R1+0x28] ;  /* 0x0000280001167983 */ /* 0x001ea20000300a00 */
[----:B------:R-:W-:-:S02]  /*4d990*/  IMAD.MOV.U32 R18, RZ, RZ, R2 ;  /* 0x000000ffff127224 */ /* 0x000fc400078e0002 */
[----:B------:R-:W-:-:S07]  /*4d9a0*/  IMAD.MOV.U32 R19, RZ, RZ, R0 ;  /* 0x000000ffff137224 */ /* 0x000fce00078e0000 */
[C---:B----4-:R-:W-:Y:S01]  /*4d9b0*/  HMMA.16816.F32 R24, R12.reuse, R18, R24 ;  /* 0x000000120c18723c */ /* 0x050fe20000001818 */
[----:B--2---:R0:W-:Y:S04]  /*4d9c0*/  STL.64 [R1+0x3af8], R22 ;  /* 0x003af81601007387 */ /* 0x0041e80000100a00 */
[----:B0-----:R-:W2:Y:S11]  /*4d9d0*/  LDL.LU.64 R22, [R1+0x58] ;  /* 0x0000580001167983 */ /* 0x001eb60000300a00 */
[----:B------:R-:W-:Y:S07]  /*4d9e0*/  @!UPT UIADD3 URZ, URZ, URZ, URZ ;  /* 0x0000003f3f3ff290 */ /* 0x000fee000fffe03f */
[----:B------:R-:W-:Y:S02]  /*4d9f0*/  STL.64 [R1+0x630], R24 ;  /* 0x0006301801007387 */ /* 0x000fe40000100a00 */
[----:B------:R0:W-:Y:S02]  /*4da00*/  STL.64 [R1+0x638], R26 ;  /* 0x0006381a01007387 */ /* 0x0001e40000100a00 */
[----:B0-----:R-:W3:Y:S01]  /*4da10*/  LDL.LU.64 R26, [R1+0x3b50] ;  /* 0x003b5000011a7983 */ /* 0x001ee20000300a00 */
[----:B------:R0:W-:Y:S02]  /*4da20*/  STL.64 [R1+0x3b00], R18 ;  /* 0x003b001201007387 */ /* 0x0001e40000100a00 */
[----:B------:R-:W4:Y:S02]  /*4da30*/  LDL.LU R16, [R1+0x260] ;  /* 0x0002600001107983 */ /* 0x000f240000300800 */
[----:B------:R-:W4:Y:S01]  /*4da40*/  LDL.LU R17, [R1+0x264] ;  /* 0x0002640001117983 */ /* 0x000f220000300800 */
[----:B0-----:R-:W4:Y:S01]  /*4da50*/  LDL.LU R18, [R1+0x268] ;  /* 0x0002680001127983 */ /* 0x001f220000300800 */
[----:B------:R-:W4:Y:S01]  /*4da60*/  LDL.LU R19, [R1+0x26c] ;  /* 0x00026c0001137983 */ /* 0x000f220000300800 */
[C---:B---3--:R-:W-:Y:S11]  /*4da70*/  HMMA.16816.F32 R8, R12.reuse, R26, R8 ;  /* 0x0000001a0c08723c */ /* 0x048ff60000001808 */
[----:B------:R-:W-:Y:S11]  /*4da80*/  @!UPT UIADD3 URZ, URZ, URZ, URZ ;  /* 0x0000003f3f3ff290 */ /* 0x000ff6000fffe03f */
[----:B------:R-:W-:Y:S01]  /*4da90*/  @!UPT UIADD3 URZ, URZ, URZ, URZ ;  /* 0x0000003f3f3ff290 */ /* 0x000fe2000fffe03f */
[----:B------:R-:W-:Y:S01]  /*4daa0*/  STL.64 [R1+0x620], R8 ;  /* 0x0006200801007387 */ /* 0x000fe20000100a00 */
[----:B------:R0:W-:Y:S03]  /*4dab0*/  STL.64 [R1+0x628], R10 ;  /* 0x0006280a01007387 */ /* 0x0001e60000100a00 */
[----:B0-----:R-:W3:Y:S02]  /*4dac0*/  LDL.LU.64 R10, [R1+0x3b48] ;  /* 0x003b4800010a7983 */ /* 0x001ee40000300a00 */
[C---:B---3--:R-:W-:Y:S01]  /*4dad0*/  HMMA.16816.F32 R4, R12.reuse, R10, R4 ;  /* 0x0000000a0c04723c */ /* 0x048fe20000001804 */
[----:B------:R-:W-:Y:S02]  /*4dae0*/  IMAD.MOV.U32 R2, RZ, RZ, R10 ;  /* 0x000000ffff027224 */ /* 0x000fe400078e000a */
[----:B------:R-:W-:Y:S11]  /*4daf0*/  IMAD.MOV.U32 R0, RZ, RZ, R11 ;  /* 0x000000ffff007224 */ /* 0x000ff600078e000b */
[----:B------:R-:W-:Y:S09]  /*4db00*/  @!UPT UIADD3 URZ, URZ, URZ, URZ ;  /* 0x0000003f3f3ff290 */ /* 0x000ff2000fffe03f */
[----:B------:R-:W-:Y:S01]  /*4db10*/  STL.64 [R1+0x610], R4 ;  /* 0x0006100401007387 */ /* 0x000fe20000100a00 */
[----:B------:R0:W-:Y:S03]  /*4db20*/  STL.64 [R1+0x618], R6 ;  /* 0x0006180601007387 */ /* 0x0001e60000100a00 */
[----:B0-----:R-:W3:Y:S01]  /*4db30*/  LDL.LU.64 R6, [R1+0x3b40] ;  /* 0x003b400001067983 */ /* 0x001ee20000300a00 */
[----:B------:R-:W3:Y:S02]  /*4db40*/  LDL.LU.64 R4, [R1+0x3b38] ;  /* 0x003b380001047983 */ /* 0x000ee40000300a00 */
[----:B------:R-:W3:Y:S02]  /*4db50*/  LDL.LU.64 R10, [R1+0x3b30] ;  /* 0x003b3000010a7983 */ /* 0x000ee40000300a00 */
[C---:B---3--:R-:W-:Y:S01]  /*4db60*/  HMMA.16816.F32 R8, R12.reuse, R10, R4 ;  /* 0x0000000a0c08723c */ /* 0x048fe20000001804 */
[----:B------:R-:W3:Y:S11]  /*4db70*/  LDL.LU.64 R6, [R1+0x3b28] ;  /* 0x003b280001067983 */ /* 0x000ef60000300a00 */
[----:B------:R-:W-:Y:S11]  /*4db80*/  @!UPT UIADD3 URZ, URZ, URZ, URZ ;  /* 0x0000003f3f3ff290 */ /* 0x000ff6000fffe03f */
[----:B------:R-:W-:Y:S01]  /*4db90*/  STL.64 [R1+0x600], R8 ;  /* 0x0006000801007387 */ /* 0x000fe20000100a00 */
[----:B------:R0:W-:Y:S03]  /*4dba0*/  STL.64 [R1+0x608], R10 ;  /* 0x0006080a01007387 */ /* 0x0001e60000100a00 */
[----:B0-----:R-:W3:Y:S01]  /*4dbb0*/  LDL.LU.64 R10, [R1+0x3b20] ;  /* 0x003b2000010a7983 */ /* 0x001ee20000300a00 */
[----:B------:R-:W3:Y:S02]  /*4dbc0*/  LDL.LU.64 R8, [R1+0x3b18] ;  /* 0x003b180001087983 */ /* 0x000ee40000300a00 */
[----:B---3--:R-:W-:Y:S01]  /*4dbd0*/  HMMA.16816.F32 R12, R12, R6, R8 ;  /* 0x000000060c0c723c */ /* 0x008fe20000001808 */
[----:B------:R-:W4:Y:S01]  /*4dbe0*/  LDL.LU.64 R10, [R1+0x3b10] ;  /* 0x003b1000010a7983 */ /* 0x000f220000300a00 */
[----:B------:R-:W4:Y:S02]  /*4dbf0*/  LDL.LU.64 R8, [R1+0x3b08] ;  /* 0x003b080001087983 */ /* 0x000f240000300a00 */
[----:B------:R0:W-:Y:S02]  /*4dc00*/  STL.64 [R1+0x3ab8], R6 ;  /* 0x003ab80601007387 */ /* 0x0001e40000100a00 */
[----:B------:R-:W3:Y:S11]  /*4dc10*/  LDL.LU R4, [R1+0x250] ;  /* 0x0002500001047983 */ /* 0x000ef60000300800 */
[----:B------:R-:W-:Y:S06]  /*4dc20*/  @!UPT UIADD3 URZ, URZ, URZ, URZ ;  /* 0x0000003f3f3ff290 */ /* 0x000fec000fffe03f */
[----:B------:R-:W-:Y:S01]  /*4dc30*/  STL.64 [R1+0x570], R12 ;  /* 0x0005700c01007387 */ /* 0x000fe20000100a00 */
[----:B------:R1:W-:Y:S02]  /*4dc40*/  STL.64 [R1+0x578], R14 ;  /* 0x0005780e01007387 */ /* 0x0003e40000100a00 */
[----:B------:R-:W3:Y:S02]  /*4dc50*/  LDL.LU R5, [R1+0x254] ;  /* 0x0002540001057983 */ /* 0x000ee40000300800 */
[----:B0-----:R-:W3:Y:S01]  /*4dc60*/  LDL.LU R6, [R1+0x258] ;  /* 0x0002580001067983 */ /* 0x001ee20000300800 */
[----:B------:R-:W3:Y:S01]  /*4dc70*/  LDL.LU R7, [R1+0x25c] ;  /* 0x00025c0001077983 */ /* 0x000ee20000300800 */
[----:B-1----:R-:W-:Y:S02]  /*4dc80*/  IMAD.MOV.U32 R14, RZ, RZ, R2 ;  /* 0x000000ffff0e7224 */ /* 0x002fe400078e0002 */
[----:B------:R-:W-:-:S05]  /*4dc90*/  IMAD.MOV.U32 R15, RZ, RZ, R0 ;  /* 0x000000ffff0f7224 */ /* 0x000fca00078e0000 */
[----:B------:R0:W-:Y:S01]  /*4dca0*/  STL.64 [R1+0x3ad8], R14 ;  /* 0x003ad80e01007387 */ /* 0x0001e20000100a00 */
[----:B------:R-:W3:Y:S02]  /*4dcb0*/  LDL.LU R12, [R1+0x240] ;  /* 0x00024000010c7983 */ /* 0x000ee40000300800 */
[----:B------:R-:W3:Y:S02]  /*4dcc0*/  LDL.LU R13, [R1+0x244] ;  /* 0x00024400010d7983 */ /* 0x000ee40000300800 */
[----:B--2---:R-:W-:Y:S02]  /*4dcd0*/  IMAD.MOV.U32 R2, RZ, RZ, R22 ;  /* 0x000000ffff027224 */ /* 0x004fe400078e0016 */
[----:B------:R-:W-:Y:S01]  /*4dce0*/  IMAD.MOV.U32 R0, RZ, RZ, R23 ;  /* 0x000000ffff007224 */ /* 0x000fe200078e0017 */
[----:B0-----:R-:W2:Y:S01]  /*4dcf0*/  LDL.LU R14, [R1+0x248] ;  /* 0x00024800010e7983 */ /* 0x001ea20000300800 */
[----:B------:R-:W2:Y:S01]  /*4dd00*/  LDL.LU R15, [R1+0x24c] ;  /* 0x00024c00010f7983 */ /* 0x000ea20000300800 */
[C---:B----4-:R-:W-:Y:S11]  /*4dd10*/  HMMA.16816.F32 R16, R8.reuse, R22, R16 ;  /* 0x000000160810723c */ /* 0x050ff60000001810 */
[----:B------:R-:W-:Y:S11]  /*4dd20*/  @!UPT UIADD3 URZ, URZ, URZ, URZ ;  /* 0x0000003f3f3ff290 */ /* 0x000ff6000fffe03f */
[----:B------:R-:W-:Y:S01]  /*4dd30*/  @!UPT UIADD3 URZ, URZ, URZ, URZ ;  /* 0x0000003f3f3ff290 */ /* 0x000fe2000fffe03f */
[----:B------:R-:W-:Y:S01]  /*4dd40*/  STL.64 [R1+0x560], R16 ;  /* 0x0005601001007387 */ /* 0x000fe20000100a00 */
[----:B------:R0:W-:Y:S03]  /*4dd50*/  STL.64 [R1+0x568], R18 ;  /* 0x0005681201007387 */ /* 0x0001e60000100a00 */
[----:B0-----:R-:W4:Y:S01]  /*4dd60*/  LDL.LU.64 R18, [R1+0x3b00] ;  /* 0x003b000001127983 */ /* 0x001f220000300a00 */
[----:B------:R-:W3:Y:S02]  /*4dd70*/  LDL.LU.64 R22, [R1+0x3af8] ;  /* 0x003af80001167983 */ /* 0x000ee40000300a00 */
[C---:B---3--:R-:W-:Y:S11]  /*4dd80*/  HMMA.16816.F32 R4, R8.reuse, R22, R4 ;  /* 0x000000160804723c */ /* 0x048ff60000001804 */
[----:B------:R-:W-:Y:S11]  /*4dd90*/  @!UPT UIADD3 URZ, URZ, URZ, URZ ;  /* 0x0000003f3f3ff290 */ /* 0x000ff6000fffe03f */
[----:B------:R-:W-:Y:S01]  /*4dda0*/  @!UPT UIADD3 URZ, URZ, URZ, URZ ;  /* 0x0000003f3f3ff290 */ /* 0x000fe2000fffe03f */
[----:B------:R0:W-:Y:S01]  /*4ddb0*/  STL.64 [R1+0x550], R4 ;  /* 0x0005500401007387 */ /* 0x0001e20000100a00 */
[----:B------:R1:W-:Y:S02]  /*4ddc0*/  STL.64 [R1+0x558], R6 ;  /* 0x0005580601007387 */ /* 0x0003e40000100a00 */
[----:B0-----:R-:W-:Y:S02]  /*4ddd0*/  IMAD.MOV.U32 R5, RZ, RZ, R22 ;  /* 0x000000ffff057224 */ /* 0x001fe400078e0016 */
[----:B------:R-:W-:Y:S02]  /*4dde0*/  IMAD.MOV.U32 R4, RZ, RZ, R23 ;  /* 0x000000ffff047224 */ /* 0x000fe400078e0017 */
[----:B------:R-:W2:Y:S02]  /*4ddf0*/  LDL.LU.64 R22, [R1+0x3af0] ;  /* 0x003af00001167983 */ /* 0x000ea40000300a00 */
[----:B--2---:R-:W-:Y:S02]  /*4de00*/  HMMA.16816.F32 R12, R8, R22, R12 ;  /* 0x00000016080c723c */ /* 0x004fe4000000180c */
[----:B------:R0:W-:Y:S11]  /*4de10*/  STL.64 [R1+0x3a68], R22 ;  /* 0x003a681601007387 */ /* 0x0001f60000100a00 */
[----:B------:R-:W-:Y:S10]  /*4de20*/  @!UPT UIADD3 URZ, URZ, URZ, URZ ;  /* 0x0000003f3f3ff290 */ /* 0x000ff4000fffe03f */
[----:B------:R-:W-:Y:S01]  /*4de30*/  STL.64 [R1+0x540], R12 ;  /* 0x0005400c01007387 */ /* 0x000fe20000100a00 */
[----:B------:R-:W-:Y:S02]  /*4de40*/  STL.64 [R1+0x548], R14 ;  /* 0x0005480e01007387 */ /* 0x000fe40000100a00 */
[----:B-1----:R-:W2:Y:S02]  /*4de50*/  LDL.64 R6, [R1+0x48] ;  /* 0x0000480001067983 */ /* 0x002ea40000100a00 */
[----:B0-----:R-:W-:Y:S02]  /*4de60*/  IMAD.MOV.U32 R22, RZ, RZ, R5 ;  /* 0x000000ffff167224 */ /* 0x001fe400078e0005 */
[----:B------:R-:W-:Y:S01]  /*4de70*/  IMAD.MOV.U32 R23, RZ, RZ, R4 ;  /* 0x000000ffff177224 */ /* 0x000fe200078e0004 */
[----:B--2---:R0:W-:Y:S04]  /*4de80*/  STL.64 [R1+0x3ad0], R6 ;  /* 0x003ad00601007387 */ /* 0x0041e80000100a00 */
[----:B------:R1:W-:Y:S02]  /*4de90*/  STL.64 [R1+0x3a80], R22 ;  /* 0x003a801601007387 */ /* 0x0003e40000100a00 */
[----:B------:R-:W2:Y:S02]  /*4dea0*/  LDL.LU R4, [R1+0x210] ;  /* 0x0002100001047983 */ /* 0x000ea40000300800 */
[----:B------:R-:W2:Y:S01]  /*4deb0*/  LDL.LU R5, [R1+0x214] ;  /* 0x0002140001057983 */ /* 0x000ea20000300800 */
[----:B0-----:R-:W3:Y:S01]  /*4dec0*/  LDL.LU R6, [R1+0x218] ;  /* 0x0002180001067983 */ /* 0x001ee20000300800 */
[----:B------:R-:W3:Y:S02]  /*4ded0*/  LDL.LU R7, [R1+0x21c] ;  /* 0x00021c0001077983 */ /* 0x000ee40000300800 */
[----:B-1----:R-:W-:-:S02]  /*4dee0*/  IMAD.MOV.U32 R22, RZ, RZ, R2 ;  /* 0x000000ffff167224 */ /* 0x002fc400078e0002 */
[----:B------:R-:W-:Y:S01]  /*4def0*/  IMAD.MOV.U32 R23, RZ, RZ, R0 ;  /* 0x000000ffff177224 */ /* 0x000fe200078e0000 */
[----:B---3--:R-:W-:Y:S01]  /*4df00*/  STL.64 [R1+0x3ae8], R6 ;  /* 0x003ae80601007387 */ /* 0x008fe20000100a00 */
[----:B--2---:R0:W-:Y:S03]  /*4df10*/  STL.64 [R1+0x3ae0], R4 ;  /* 0x003ae00401007387 */ /* 0x0041e60000100a00 */
[----:B0-----:R-:W4:Y:S01]  /*4df20*/  LDL.LU R4, [R1+0x230] ;  /* 0x0002300001047983 */ /* 0x001f220000300800 */
[----:B------:R-:W4:Y:S02]  /*4df30*/  LDL.LU R5, [R1+0x234] ;  /* 0x0002340001057983 */ /* 0x000f240000300800 */
[----:B------:R-:W4:Y:S02]  /*4df40*/  LDL.LU R6, [R1+0x238] ;  /* 0x0002380001067983 */ /* 0x000f240000300800 */
[----:B------:R-:W4:Y:S01]  /*4df50*/  LDL.LU R7, [R1+0x23c] ;  /* 0x00023c0001077983 */ /* 0x000f220000300800 */
[----:B------:R-:W2:Y:S01]  /*4df60*/  LDL.LU R12, [R1+0x220] ;  /* 0x00022000010c7983 */ /* 0x000ea20000300800 */
[----:B------:R-:W2:Y:S02]  /*4df70*/  LDL.LU R13, [R1+0x224] ;  /* 0x00022400010d7983 */ /* 0x000ea40000300800 */
[----:B------:R-:W2:Y:S02]  /*4df80*/  LDL.LU R14, [R1+0x228] ;  /* 0x00022800010e7983 */ /* 0x000ea40000300800 */
[----:B------:R-:W2:Y:S01]  /*4df90*/  LDL.LU R15, [R1+0x22c] ;  /* 0x00022c00010f7983 */ /* 0x000ea20000300800 */
[----:B------:R0:W-:Y:S01]  /*4dfa0*/  STL.64 [R1+0x3ab0], R22 ;  /* 0x003ab01601007387 */ /* 0x0001e20000100a00 */
[----:B------:R-:W3:Y:S02]  /*4dfb0*/  LDL.LU R20, [R1+0x1f0] ;  /* 0x0001f00001147983 */ /* 0x000ee40000300800 */
[----:B------:R-:W3:Y:S01]  /*4dfc0*/  LDL.LU R21, [R1+0x1f4] ;  /* 0x0001f40001157983 */ /* 0x000ee20000300800 */
[----:B0-----:R-:W2:Y:S01]  /*4dfd0*/  LDL.LU R22, [R1+0x1f8] ;  /* 0x0001f80001167983 */ /* 0x001ea20000300800 */
[----:B------:R-:W2:Y:S01]  /*4dfe0*/  LDL.LU R23, [R1+0x1fc] ;  /* 0x0001fc0001177983 */ /* 0x000ea20000300800 */
[C---:B----4-:R-:W-:Y:S02]  /*4dff0*/  HMMA.16816.F32 R4, R8.reuse, R18, R4 ;  /* 0x000000120804723c */ /* 0x050fe40000001804 */
[----:B--2---:R-:W-:Y:S01]  /*4e000*/  STL.64 [R1+0x3ac8], R22 ;  /* 0x003ac81601007387 */ /* 0x004fe20000100a00 */
[----:B---3--:R0:W-:Y:S11]  /*4e010*/  STL.64 [R1+0x3ac0], R20 ;  /* 0x003ac01401007387 */ /* 0x0081f60000100a00 */
[----:B------:R-:W-:Y:S10]  /*4e020*/  @!UPT UIADD3 URZ, URZ, URZ, URZ ;  /* 0x0000003f3f3ff290 */ /* 0x000ff4000fffe03f */
[----:B------:R-:W-:Y:S02]  /*4e030*/  IMAD.MOV.U32 R24, RZ, RZ, R4 ;  /* 0x000000ffff187224 */ /* 0x000fe400078e0004 */
[----:B------:R-:W-:Y:S01]  /*4e040*/  IMAD.MOV.U32 R25, RZ, RZ, R5 ;  /* 0x000000ffff197224 */ /* 0x000fe200078e0005 */
[----:B0-----:R-:W2:Y:S01]  /*4e050*/  LDL.LU R20, [R1+0x200] ;  /* 0x0002000001147983 */ /* 0x001ea20000300800 */
[----:B------:R-:W2:Y:S02]  /*4e060*/  LDL.LU R21, [R1+0x204] ;  /* 0x0002040001157983 */ /* 0x000ea40000300800 */
[----:B------:R-:W2:Y:S02]  /*4e070*/  LDL.LU R22, [R1+0x208] ;  /* 0x0002080001167983 */ /* 0x000ea40000300800 */
[----:B------:R-:W2:Y:S01]  /*4e080*/  LDL.LU R23, [R1+0x20c] ;  /* 0x00020c0001177983 */ /* 0x000ea20000300800 */
[----:B------:R0:W-:Y:S04]  /*4e090*/  STL.64 [R1+0x538], R6 ;  /* 0x0005380601007387 */ /* 0x0001e80000100a00 */
[----:B0-----:R-:W3:Y:S01]  /*4e0a0*/  LDL.LU.64 R6, [R1+0x3ae8] ;  /* 0x003ae80001067983 */ /* 0x001ee20000300a00 */
[----:B------:R-:W3:Y:S02]  /*4e0b0*/  LDL.LU.64 R4, [R1+0x3ae0] ;  /* 0x003ae00001047983 */ /* 0x000ee40000300a00 */
[----:B------:R0:W-:Y:S02]  /*4e0c0*/  STL.64 [R1+0x3a60], R18 ;  /* 0x003a601201007387 */ /* 0x0001e40000100a00 */
[----:B------:R-:W4:Y:S01]  /*4e0d0*/  LDL.LU R16, [R1+0x1c0] ;  /* 0x0001c00001107983 */ /* 0x000f220000300800 */
[----:B------:R-:W4:Y:S04]  /*4e0e0*/  LDL.LU R17, [R1+0x1c4] ;  /* 0x0001c40001117983 */ /* 0x000f280000300800 */
[----:B0-----:R-:W2:Y:S01]  /*4e0f0*/  LDL.LU R18, [R1+0x1c8] ;  /* 0x0001c80001127983 */ /* 0x001ea20000300800 */
[----:B------:R-:W2:Y:S01]  /*4e100*/  LDL.LU R19, [R1+0x1cc] ;  /* 0x0001cc0001137983 */ /* 0x000ea20000300800 */
[C---:B------:R-:W-:Y:S02]  /*4e110*/  HMMA.16816.F32 R12, R8.reuse, R26, R12 ;  /* 0x0000001a080c723c */ /* 0x040fe4000000180c */
[----:B--2---:R-:W-:Y:S01]  /*4e120*/  STL.64 [R1+0x3a78], R18 ;  /* 0x003a781201007387 */ /* 0x004fe20000100a00 */
[----:B----4-:R0:W-:Y:S03]  /*4e130*/  STL.64 [R1+0x3a70], R16 ;  /* 0x003a701001007387 */ /* 0x0101e60000100a00 */
        /* <DEDUP_REMOVED lines=9> */
[----:B------:R-:W2:Y:S01]  /*4e1d0*/  LDL.LU R19, [R1+0x1ec] ;  /* 0x0001ec0001137983 */ /* 0x000ea20000300800 */
[----:B------:R-:W-:Y:S01]  /*4e1e0*/  STL.64 [R1+0x220], R12 ;  /* 0x0002200c01007387 */ /* 0x000fe20000100a00 */
[----:B------:R0:W-:Y:S03]  /*4e1f0*/  STL.64 [R1+0x228], R14 ;  /* 0x0002280e01007387 */ /* 0x0001e60000100a00 */
[----:B0-----:R-:W3:Y:S02]  /*4e200*/  LDL.LU.64 R14, [R1+0x3ad8] ;  /* 0x003ad800010e7983 */ /* 0x001ee40000300a00 */
[C---:B---3--:R-:W-:Y:S11]  /*4e210*/  HMMA.16816.F32 R4, R8.reuse, R14, R4 ;  /* 0x0000000e0804723c */ /* 0x048ff60000001804 */
[----:B------:R-:W-:Y:S11]  /*4e220*/  @!UPT UIADD3 URZ, URZ, URZ, URZ ;  /* 0x0000003f3f3ff290 */ /* 0x000ff6000fffe03f */
[----:B------:R-:W-:Y:S01]  /*4e230*/  @!UPT UIADD3 URZ, URZ, URZ, URZ ;  /* 0x0000003f3f3ff290 */ /* 0x000fe2000fffe03f */
[----:B------:R-:W-:Y:S01]  /*4e240*/  STL.64 [R1+0x520], R4 ;  /* 0x0005200401007387 */ /* 0x000fe20000100a00 */
[----:B------:R0:W-:Y:S03]  /*4e250*/  STL.64 [R1+0x528], R6 ;  /* 0x0005280601007387 */ /* 0x0001e60000100a00 */
[----:B0-----:R-:W3:Y:S02]  /*4e260*/  LDL.LU.64 R6, [R1+0x3ad0] ;  /* 0x003ad00001067983 */ /* 0x001ee40000300a00 */
[C---:B---3--:R-:W-:Y:S01]  /*4e270*/  HMMA.16816.F32 R20, R8.reuse, R6, R20 ;  /* 0x000000060814723c */ /* 0x048fe20000001814 */
[----:B------:R-:W-:Y:S11]  /*4e280*/  IMAD.MOV.U32 R0, RZ, RZ, R7 ;  /* 0x000000ffff007224 */ /* 0x000ff600078e0007 */
[----:B------:R-:W-:Y:S11]  /*4e290*/  @!UPT UIADD3 URZ, URZ, URZ, URZ ;  /* 0x0000003f3f3ff290 */ /* 0x000ff6000fffe03f */
[----:B------:R-:W-:Y:S01]  /*4e2a0*/  STL.64 [R1+0x510], R20 ;  /* 0x0005101401007387 */ /* 0x000fe20000100a00 */
[----:B------:R0:W-:Y:S03]  /*4e2b0*/  STL.64 [R1+0x518], R22 ;  /* 0x0005181601007387 */ /* 0x0001e60000100a00 */
[----:B0-----:R-:W3:Y:S01]  /*4e2c0*/  LDL.LU.64 R22, [R1+0x3ac8] ;  /* 0x003ac80001167983 */ /* 0x001ee20000300a00 */
[----:B------:R-:W3:Y:S02]  /*4e2d0*/  LDL.LU.64 R20, [R1+0x3ac0] ;  /* 0x003ac00001147983 */ /* 0x000ee40000300a00 */
[----:B------:R-:W3:Y:S02]  /*4e2e0*/  LDL.LU.64 R6, [R1+0x3ab8] ;  /* 0x003ab80001067983 */ /* 0x000ee40000300a00 */
[----:B------:R-:W-:Y:S01]  /*4e2f0*/  STL [R1+0x3a44], R0 ;  /* 0x003a440001007387 */ /* 0x000fe20000100800 */
[----:B---3--:R-:W-:Y:S01]  /*4e300*/  HMMA.16816.F32 R8, R8, R6, R20 ;  /* 0x000000060808723c */ /* 0x008fe20000001814 */
        /* <DEDUP_REMOVED lines=8> */
[----:B0-----:R-:W3:Y:S01]  /*4e390*/  LDL.LU R8, [R1+0x1b0] ;  /* 0x0001b00001087983 */ /* 0x001ee20000300800 */
[----:B------:R-:W3:Y:S02]  /*4e3a0*/  LDL.LU R9, [R1+0x1b4] ;  /* 0x0001b40001097983 */ /* 0x000ee40000300800 */
[----:B-1----:R-:W3:Y:S02]  /*4e3b0*/  LDL.LU R10, [R1+0x1b8] ;  /* 0x0001b800010a7983 */ /* 0x002ee40000300800 */
[----:B------:R-:W-:-:S02]  /*4e3c0*/  IMAD.MOV.U32 R11, RZ, RZ, R28 ;  /* 0x000000ffff0b7224 */ /* 0x000fc400078e001c */
[----:B------:R-:W4:Y:S01]  /*4e3d0*/  LDL.LU R28, [R1+0x3a98] ;  /* 0x003a9800011c7983 */ /* 0x000f220000300800 */
[----:B------:R-:W-:Y:S01]  /*4e3e0*/  STL [R1+0x3a48], R29 ;  /* 0x003a481d01007387 */ /* 0x000fe20000100800 */
[C---:B--2---:R-:W-:Y:S02]  /*4e3f0*/  HMMA.16816.F32 R20, R4.reuse, R22, R16 ;  /* 0x000000160414723c */ /* 0x044fe40000001810 */
[----:B------:R-:W2:Y:S01]  /*4e400*/  LDL.LU.64 R18, [R1+0x3a90] ;  /* 0x003a900001127983 */ /* 0x000ea20000300a00 */
[----:B------:R-:W2:Y:S11]  /*4e410*/  LDL.LU.64 R16, [R1+0x3a88] ;  /* 0x003a880001107983 */ /* 0x000eb60000300a00 */
[----:B------:R-:W-:Y:S09]  /*4e420*/  @!UPT UIADD3 URZ, URZ, URZ, URZ ;  /* 0x0000003f3f3ff290 */ /* 0x000ff2000fffe03f */
[----:B------:R-:W-:Y:S01]  /*4e430*/  STL.64 [R1+0x4a0], R20 ;  /* 0x0004a01401007387 */ /* 0x000fe20000100a00 */
        /* <DEDUP_REMOVED lines=15> */
[----:B------:R-:W2:Y:S02]  /*4e530*/  LDL.LU.64 R20, [R1+0x3a50] ;  /* 0x003a500001147983 */ /* 0x000ea40000300a00 */
[----:B------:R-:W-:Y:S01]  /*4e540*/  STL.64 [R1+0x3718], R24 ;  /* 0x0037181801007387 */ /* 0x000fe20000100a00 */
[C---:B---3--:R-:W-:Y:S11]  /*4e550*/  HMMA.16816.F32 R16, R4.reuse, R18, R8 ;  /* 0x000000120410723c */ /* 0x048ff60000001808 */
[----:B------:R-:W-:Y:S11]  /*4e560*/  @!UPT UIADD3 URZ, URZ, URZ, URZ ;  /* 0x0000003f3f3ff290 */ /* 0x000ff6000fffe03f */
[----:B------:R-:W-:Y:S01]  /*4e570*/  @!UPT UIADD3 URZ, URZ, URZ, URZ ;  /* 0x0000003f3f3ff290 */ /* 0x000fe2000fffe03f */
[----:B------:R-:W-:Y:S01]  /*4e580*/  STL.64 [R1+0x430], R16 ;  /* 0x0004301001007387 */ /* 0x000fe20000100a00 */
[----:B------:R-:W-:Y:S02]  /*4e590*/  STL.64 [R1+0x438], R18 ;  /* 0x0004381201007387 */ /* 0x000fe40000100a00 */
[----:B----4-:R-:W-:Y:S01]  /*4e5a0*/  LDSM.16.M88.4 R16, [R28+0x22080] ;  /* 0x022080001c10783b */ /* 0x010fe20000000200 */
[----:B--2---:R-:W-:Y:S01]  /*4e5b0*/  HMMA.16816.F32 R8, R4, R26, R20 ;  /* 0x0000001a0408723c */ /* 0x004fe20000001814 */
[----:B------:R-:W0:Y:S04]  /*4e5c0*/  LDSM.16.MT88.4 R20, [R3+0x8000] ;  /* 0x008000000314783b */ /* 0x000e280000004200 */
[----:B------:R-:W-:Y:S11]  /*4e5d0*/  LDSM.16.M88.4 R24, [R28+0x20080] ;  /* 0x020080001c18783b */ /* 0x000ff60000000200 */
[----:B------:R-:W-:Y:S07]  /*4e5e0*/  @!UPT UIADD3 URZ, URZ, URZ, URZ ;  /* 0x0000003f3f3ff290 */ /* 0x000fee000fffe03f */
[----:B------:R1:W-:Y:S01]  /*4e5f0*/  STL.64 [R1+0x410], R8 ;  /* 0x0004100801007387 */ /* 0x0003e20000100a00 */
[----:B------:R-:W-:Y:S03]  /*4e600*/  STL.64 [R1+0x418], R10 ;  /* 0x0004180a01007387 */ /* 0x000fe60000100a00 */
[----:B0-----:R-:W-:Y:S01]  /*4e610*/  STL.64 [R1+0x3a18], R22 ;  /* 0x003a181601007387 */ /* 0x001fe20000100a00 */
[----:B------:R0:W-:Y:S02]  /*4e620*/  STL.64 [R1+0x3a10], R20 ;  /* 0x003a101401007387 */ /* 0x0001e40000100a00 */
[----:B-1----:R-:W-:Y:S02]  /*4e630*/  IMAD.MOV.U32 R9, RZ, RZ, R16 ;  /* 0x000000ffff097224 */ /* 0x002fe400078e0010 */
[----:B------:R-:W-:Y:S01]  /*4e640*/  IMAD.MOV.U32 R8, RZ, RZ, R17 ;  /* 0x000000ffff087224 */ /* 0x000fe200078e0011 */
[----:B0-----:R-:W2:Y:S01]  /*4e650*/  LDL.LU R20, [R1+0x2f0] ;  /* 0x0002f00001147983 */ /* 0x001ea20000300800 */
[----:B------:R-:W2:Y:S02]  /*4e660*/  LDL.LU R21, [R1+0x2f4] ;  /* 0x0002f40001157983 */ /* 0x000ea40000300800 */
[----:B------:R-:W2:Y:S02]  /*4e670*/  LDL.LU R22, [R1+0x2f8] ;  /* 0x0002f80001167983 */ /* 0x000ea40000300800 */
[----:B------:R-:W2:Y:S01]  /*4e680*/  LDL.LU R23, [R1+0x2fc] ;  /* 0x0002fc0001177983 */ /* 0x000ea20000300800 */
[----:B------:R-:W-:Y:S01]  /*4e690*/  STL.64 [R1+0xd0], R16 ;  /* 0x0000d01001007387 */ /* 0x000fe20000100a00 */
[----:B------:R-:W-:Y:S02]  /*4e6a0*/  STL.64 [R1+0xd8], R18 ;  /* 0x0000d81201007387 */ /* 0x000fe40000100a00 */
[----:B------:R-:W0:Y:S02]  /*4e6b0*/  LDSM.16.M88.4 R16, [R28+0x24080] ;  /* 0x024080001c10783b */ /* 0x000e240000000200 */
[----:B0-----:R-:W-:Y:S02]  /*4e6c0*/  STL.64 [R1+0xc0], R16 ;  /* 0x0000c01001007387 */ /* 0x001fe40000100a00 */
[----:B------:R-:W-:Y:S02]  /*4e6d0*/  STL.64 [R1+0xc8], R18 ;  /* 0x0000c81201007387 */ /* 0x000fe40000100a00 */
[----:B------:R-:W0:Y:S04]  /*4e6e0*/  LDSM.16.M88.4 R16, [R28+0x26080] ;  /* 0x026080001c10783b */ /* 0x000e280000000200 */
[----:B------:R-:W-:Y:S01]  /*4e6f0*/  STL.64 [R1+0xe8], R26 ;  /* 0x0000e81a01007387 */ /* 0x000fe20000100a00 */
[----:B0-----:R-:W-:Y:S01]  /*4e700*/  STL.64 [R1+0xb0], R16 ;  /* 0x0000b01001007387 */ /* 0x001fe20000100a00 */
[----:B------:R-:W-:Y:S02]  /*4e710*/  STL.64 [R1+0xb8], R18 ;  /* 0x0000b81201007387 */ /* 0x000fe40000100a00 */
[----:B------:R-:W0:Y:S02]  /*4e720*/  LDSM.16.M88.4 R16, [R28+0x28080] ;  /* 0x028080001c10783b */ /* 0x000e240000000200 */
[----:B0-----:R-:W-:Y:S02]  /*4e730*/  STL.64 [R1+0xa0], R16 ;  /* 0x0000a01001007387 */ /* 0x001fe40000100a00 */
[----:B------:R-:W-:-:S02]  /*4e740*/  IMAD.MOV.U32 R13, RZ, RZ, R16 ;  /* 0x000000ffff0d7224 */ /* 0x000fc400078e0010 */
[----:B------:R-:W-:Y:S02]  /*4e750*/  STL.64 [R1+0xa8], R18 ;  /* 0x0000a81201007387 */ /* 0x000fe40000100a00 */
[----:B------:R-:W-:Y:S02]  /*4e760*/  IMAD.MOV.U32 R12, RZ, RZ, R17 ;  /* 0x000000ffff0c7224 */ /* 0x000fe400078e0011 */
[----:B------:R-:W0:Y:S04]  /*4e770*/  LDSM.16.M88.4 R16, [R28+0x2a080] ;  /* 0x02a080001c10783b */ /* 0x000e280000000200 */
[----:B0-----:R-:W-:Y:S01]  /*4e780*/  STL.64 [R1+0x90], R16 ;  /* 0x0000901001007387 */ /* 0x001fe20000100a00 */
[----:B------:R-:W-:Y:S02]  /*4e790*/  IMAD.MOV.U32 R29, RZ, RZ, R16 ;  /* 0x000000ffff1d7224 */ /* 0x000fe400078e0010 */
[----:B------:R-:W-:Y:S02]  /*4e7a0*/  STL.64 [R1+0x98], R18 ;  /* 0x0000981201007387 */ /* 0x000fe40000100a00 */
[----:B------:R-:W-:-:S02]  /*4e7b0*/  IMAD.MOV.U32 R0, RZ, RZ, R17 ;  /* 0x000000ffff007224 */ /* 0x000fc400078e0011 */
[----:B------:R-:W0:Y:S04]  /*4e7c0*/  LDSM.16.M88.4 R16, [R28+0x2c080] ;  /* 0x02c080001c10783b */ /* 0x000e280000000200 */
[----:B0-----:R-:W-:Y:S01]  /*4e7d0*/  STL.64 [R1+0x80], R16 ;  /* 0x0000801001007387 */ /* 0x001fe20000100a00 */
[----:B------:R-:W-:Y:S02]  /*4e7e0*/  IMAD.MOV.U32 R11, RZ, RZ, R16 ;  /* 0x000000ffff0b7224 */ /* 0x000fe400078e0010 */
[----:B------:R-:W-:Y:S02]  /*4e7f0*/  STL.64 [R1+0x88], R18 ;  /* 0x0000881201007387 */ /* 0x000fe40000100a00 */
[----:B------:R-:W-:Y:S02]  /*4e800*/  IMAD.MOV.U32 R10, RZ, RZ, R17 ;  /* 0x000000ffff0a7224 */ /* 0x000fe400078e0011 */
[----:B------:R-:W0:Y:S04]  /*4e810*/  LDSM.16.M88.4 R16, [R28+0x2e080] ;  /* 0x02e080001c10783b */ /* 0x000e280000000200 */
[----:B0-----:R-:W-:Y:S01]  /*4e820*/  STL.64 [R1+0x70], R16 ;  /* 0x0000701001007387 */ /* 0x001fe20000100a00 */
[----:B------:R-:W-:-:S02]  /*4e830*/  IMAD.MOV.U32 R27, RZ, RZ, R16 ;  /* 0x000000ffff1b7224 */ /* 0x000fc400078e0010 */
[----:B------:R-:W-:Y:S02]  /*4e840*/  STL.64 [R1+0x78], R18 ;  /* 0x0000781201007387 */ /* 0x000fe40000100a00 */
[----:B------:R-:W-:Y:S02]  /*4e850*/  IMAD.MOV.U32 R26, RZ, RZ, R17 ;  /* 0x000000ffff1a7224 */ /* 0x000fe400078e0011 */
[----:B------:R-:W0:Y:S04]  /*4e860*/  LDSM.16.MT88.4 R16, [R3+0x8080] ;  /* 0x008080000310783b */ /* 0x000e280000004200 */
[----:B------:R-:W-:Y:S01]  /*4e870*/  STL.64 [R1+0x3a28], R26 ;  /* 0x003a281a01007387 */ /* 0x000fe20000100a00 */
[----:B------:R-:W-:Y:S02]  /*4e880*/  STL.64 [R1+0x3a20], R24 ;  /* 0x003a201801007387 */ /* 0x000fe40000100a00 */
[----:B------:R-:W-:Y:S01]  /*4e890*/  STL [R1+0x2b38], R28 ;  /* 0x002b381c01007387 */ /* 0x000fe20000100800 */
[----:B0-----:R-:W-:Y:S01]  /*4e8a0*/  STL.64 [R1+0x3998], R18 ;  /* 0x0039981201007387 */ /* 0x001fe20000100a00 */
[----:B------:R0:W-:Y:S03]  /*4e8b0*/  STL.64 [R1+0x3990], R16 ;  /* 0x0039901001007387 */ /* 0x0001e60000100a00 */
        /* <DEDUP_REMOVED lines=8> */
[----:B------:R-:W3:Y:S01]  /*4e940*/  LDL.LU R29, [R1+0x3a48] ;  /* 0x003a4800011d7983 */ /* 0x000ee20000300800 */
[----:B------:R-:W4:Y:S03]  /*4e950*/  LDL.LU R0, [R1+0x3a44] ;  /* 0x003a440001007983 */ /* 0x000f260000300800 */
[----:B------:R0:W-:Y:S02]  /*4e960*/  STL.64 [R1+0x39b8], R16 ;  /* 0x0039b81001007387 */ /* 0x0001e40000100a00 */
[----:B0-----:R-:W-:Y:S02]  /*4e970*/  IMAD.MOV.U32 R16, RZ, RZ, R13 ;  /* 0x000000ffff107224 */ /* 0x001fe400078e000d */
[----:B------:R-:W-:-:S05]  /*4e980*/  IMAD.MOV.U32 R17, RZ, RZ, R12 ;  /* 0x000000ffff117224 */ /* 0x000fca00078e000c */
[----:B------:R0:W-:Y:S04]  /*4e990*/  STL.64 [R1+0x39d0], R16 ;  /* 0x0039d01001007387 */ /* 0x0001e80000100a00 */
[----:B0-----:R-:W3:Y:S01]  /*4e9a0*/  LDL.64 R16, [R1+0xb0] ;  /* 0x0000b00001107983 */ /* 0x001ee20000100a00 */
[----:B--2---:R-:W-:Y:S03]  /*4e9b0*/  HMMA.16816.F32 R12, R4, R14, R20 ;  /* 0x0000000e040c723c */ /* 0x004fe60000001814 */
[----:B---3--:R0:W-:Y:S11]  /*4e9c0*/  STL.64 [R1+0x39e8], R16 ;  /* 0x0039e81001007387 */ /* 0x0081f60000100a00 */
[----:B------:R-:W-:Y:S09]  /*4e9d0*/  @!UPT UIADD3 URZ, URZ, URZ, URZ ;  /* 0x0000003f3f3ff290 */ /* 0x000ff2000fffe03f */
[----:B------:R-:W-:Y:S02]  /*4e9e0*/  STL.64 [R1+0x3e0], R12 ;  /* 0x0003e00c01007387 */ /* 0x000fe40000100a00 */
[----:B------:R-:W-:Y:S02]  /*4e9f0*/  STL.64 [R1+0x3e8], R14 ;  /* 0x0003e80e01007387 */ /* 0x000fe40000100a00 */
[----:B------:R-:W1:Y:S04]  /*4ea00*/  LDSM.16.MT88.4 R12, [R3+0x8100] ;  /* 0x00810000030c783b */ /* 0x000e680000004200 */
[----:B0-----:R-:W2:Y:S01]  /*4ea10*/  LDL.64 R16, [R1+0xc0] ;  /* 0x0000c00001107983 */ /* 0x001ea20000100a00 */
[----:B------:R-:W-:Y:S02]  /*4ea20*/  IMAD.MOV.U32 R22, RZ, RZ, R29 ;  /* 0x000000ffff167224 */ /* 0x000fe400078e001d */
[----:B------:R-:W-:Y:S01]  /*4ea30*/  IMAD.MOV.U32 R23, RZ, RZ, R2 ;  /* 0x000000ffff177224 */ /* 0x000fe200078e0002 */
[----:B--2---:R0:W-:Y:S01]  /*4ea40*/  STL.64 [R1+0x39f0], R16 ;  /* 0x0039f01001007387 */ /* 0x0041e20000100a00 */
[----:B-1----:R-:W-:Y:S02]  /*4ea50*/  STL.64 [R1+0x3910], R14 ;  /* 0x0039100e01007387 */ /* 0x002fe40000100a00 */
[----:B------:R1:W-:Y:S02]  /*4ea60*/  STL.64 [R1+0x3908], R12 ;  /* 0x0039080c01007387 */ /* 0x0003e40000100a00 */
[----:B0-----:R-:W-:-:S02]  /*4ea70*/  IMAD.MOV.U32 R16, RZ, RZ, R9 ;  /* 0x000000ffff107224 */ /* 0x001fc400078e0009 */
[----:B------:R-:W-:Y:S02]  /*4ea80*/  IMAD.MOV.U32 R17, RZ, RZ, R8 ;  /* 0x000000ffff117224 */ /* 0x000fe400078e0008 */
[----:B-1----:R-:W-:Y:S02]  /*4ea90*/  IMAD.MOV.U32 R12, RZ, RZ, R11 ;  /* 0x000000ffff0c7224 */ /* 0x002fe400078e000b */
[----:B------:R-:W-:Y:S02]  /*4eaa0*/  IMAD.MOV.U32 R13, RZ, RZ, R10 ;  /* 0x000000ffff0d7224 */ /* 0x000fe400078e000a */
[----:B----4-:R-:W-:Y:S01]  /*4eab0*/  IMAD.MOV.U32 R11, RZ, RZ, R0 ;  /* 0x000000ffff0b7224 */ /* 0x010fe200078e0000 */
[----:B------:R-:W2:Y:S01]  /*4eac0*/  LDL.LU R10, [R1+0x48] ;  /* 0x00004800010a7983 */ /* 0x000ea20000300800 */
[----:B------:R-:W3:Y:S02]  /*4ead0*/  LDL.LU R0, [R1+0x3a40] ;  /* 0x003a400001007983 */ /* 0x000ee40000300800 */
[----:B------:R-:W-:Y:S02]  /*4eae0*/  STL.64 [R1+0x3a08], R16 ;  /* 0x003a081001007387 */ /* 0x000fe40000100a00 */
[----:B------:R0:W-:Y:S02]  /*4eaf0*/  STL.64 [R1+0x39b0], R12 ;  /* 0x0039b00c01007387 */ /* 0x0001e40000100a00 */
[----:B0-----:R-:W4:Y:S01]  /*4eb00*/  LDL.LU R12, [R1+0x680] ;  /* 0x00068000010c7983 */ /* 0x001f220000300800 */
[----:B------:R-:W4:Y:S02]  /*4eb10*/  LDL.LU R13, [R1+0x684] ;  /* 0x00068400010d7983 */ /* 0x000f240000300800 */
[----:B------:R-:W2:Y:S02]  /*4eb20*/  LDL.LU R14, [R1+0x688] ;  /* 0x00068800010e7983 */ /* 0x000ea40000300800 */
[----:B------:R-:W2:Y:S01]  /*4eb30*/  LDL.LU R15, [R1+0x68c] ;  /* 0x00068c00010f7983 */ /* 0x000ea20000300800 */
[----:B------:R-:W3:Y:S01]  /*4eb40*/  LDL.LU R29, [R1+0x3a3c] ;  /* 0x003a3c00011d7983 */ /* 0x000ee20000300800 */
[----:B------:R-:W3:Y:S02]  /*4eb50*/  LDL.LU R2, [R1+0x3a38] ;  /* 0x003a380001027983 */ /* 0x000ee40000300800 */
[----:B------:R0:W-:Y:S02]  /*4eb60*/  STL.64 [R1+0x3a30], R22 ;  /* 0x003a301601007387 */ /* 0x0001e40000100a00 */
[----:B------:R-:W3:Y:S01]  /*4eb70*/  LDL.LU R20, [R1+0x320] ;  /* 0x0003200001147983 */ /* 0x000ee20000300800 */
[----:B------:R-:W3:Y:S04]  /*4eb80*/  LDL.LU R21, [R1+0x324] ;  /* 0x0003240001157983 */ /* 0x000ee80000300800 */
        /* <DEDUP_REMOVED lines=20> */
[----:B------:R-:W4:Y:S02]  /*4ecd0*/  LDL.LU R14, [R1+0x348] ;  /* 0x00034800010e7983 */ /* 0x000f240000300800 */
[----:B------:R-:W4:Y:S01]  /*4ece0*/  LDL.LU R15, [R1+0x34c] ;  /* 0x00034c00010f7983 */ /* 0x000f220000300800 */
[C---:B---3--:R-:W-:Y:S01]  /*4ecf0*/  HMMA.16816.F32 R8, R4.reuse, R10, R20 ;  /* 0x0000000a0408723c */ /* 0x048fe20000001814 */
[----:B----4-:R-:W-:Y:S01]  /*4ed00*/  STL.64 [R1+0x3a00], R14 ;  /* 0x003a000e01007387 */ /* 0x010fe20000100a00 */
[----:B--2---:R0:W-:Y:S03]  /*4ed10*/  STL.64 [R1+0x39f8], R12 ;  /* 0x0039f80c01007387 */ /* 0x0041e60000100a00 */
[----:B0-----:R-:W2:Y:S01]  /*4ed20*/  LDL.LU R12, [R1+0x6a0] ;  /* 0x0006a000010c7983 */ /* 0x001ea20000300800 */
[----:B------:R-:W2:Y:S02]  /*4ed30*/  LDL.LU R13, [R1+0x6a4] ;  /* 0x0006a400010d7983 */ /* 0x000ea40000300800 */
[----:B------:R-:W2:Y:S02]  /*4ed40*/  LDL.LU R14, [R1+0x6a8] ;  /* 0x0006a800010e7983 */ /* 0x000ea40000300800 */
[----:B------:R-:W2:Y:S01]  /*4ed50*/  LDL.LU R15, [R1+0x6ac] ;  /* 0x0006ac00010f7983 */ /* 0x000ea20000300800 */
[----:B------:R-:W3:Y:S11]  /*4ed60*/  LDL.LU.64 R22, [R1+0x3a30] ;  /* 0x003a300001167983 */ /* 0x000ef60000300a00 */
[----:B------:R-:W-:Y:S01]  /*4ed70*/  @!UPT UIADD3 URZ, URZ, URZ, URZ ;  /* 0x0000003f3f3ff290 */ /* 0x000fe2000fffe03f */
[----:B------:R-:W-:Y:S02]  /*4ed80*/  STL.64 [R1+0x3d0], R8 ;  /* 0x0003d00801007387 */ /* 0x000fe40000100a00 */
[----:B------:R-:W-:Y:S02]  /*4ed90*/  STL.64 [R1+0x3d8], R10 ;  /* 0x0003d80a01007387 */ /* 0x000fe40000100a00 */
[----:B------:R-:W0:Y:S04]  /*4eda0*/  LDSM.16.MT88.4 R8, [R3+0x8180] ;  /* 0x008180000308783b */ /* 0x000e280000004200 */
[----:B0-----:R-:W-:Y:S01]  /*4edb0*/  STL.64 [R1+0x3888], R10 ;  /* 0x0038880a01007387 */ /* 0x001fe20000100a00 */
[----:B------:R0:W-:Y:S03]  /*4edc0*/  STL.64 [R1+0x3880], R8 ;  /* 0x0038800801007387 */ /* 0x0001e60000100a00 */
[----:B0-----:R-:W4:Y:S01]  /*4edd0*/  LDL.LU R8, [R1+0x690] ;  /* 0x0006900001087983 */ /* 0x001f220000300800 */
[----:B------:R-:W4:Y:S02]  /*4ede0*/  LDL.LU R9, [R1+0x694] ;  /* 0x0006940001097983 */ /* 0x000f240000300800 */
[----:B------:R-:W4:Y:S02]  /*4edf0*/  LDL.LU R10, [R1+0x698] ;  /* 0x00069800010a7983 */ /* 0x000f240000300800 */
[----:B------:R-:W4:Y:S01]  /*4ee00*/  LDL.LU R11, [R1+0x69c] ;  /* 0x00069c00010b7983 */ /* 0x000f220000300800 */
[----:B---3--:R-:W-:Y:S01]  /*4ee10*/  HMMA.16816.F32 R4, R4, R22, R24 ;  /* 0x000000160404723c */ /* 0x008fe20000001818 */
[----:B------:R-:W3:Y:S01]  /*4ee20*/  LDL.LU.64 R26, [R1+0x3a28] ;  /* 0x003a2800011a7983 */ /* 0x000ee20000300a00 */
[----:B------:R-:W2:Y:S02]  /*4ee30*/  LDL.LU.64 R24, [R1+0x3a20] ;  /* 0x003a200001187983 */ /* 0x000ea40000300a00 */
[----:B------:R-:W2:Y:S02]  /*4ee40*/  LDL.LU.64 R22, [R1+0x3a18] ;  /* 0x003a180001167983 */ /* 0x000ea40000300a00 */
[----:B------:R-:W2:Y:S11]  /*4ee50*/  LDL.LU.64 R20, [R1+0x3a10] ;  /* 0x003a100001147983 */ /* 0x000eb60000300a00 */
[----:B------:R-:W-:Y:S06]  /*4ee60*/  @!UPT UIADD3 URZ, URZ, URZ, URZ ;  /* 0x0000003f3f3ff290 */ /* 0x000fec000fffe03f */
[----:B------:R-:W-:Y:S01]  /*4ee70*/  STL.64 [R1+0x380], R4 ;  /* 0x0003800401007387 */ /* 0x000fe20000100a00 */
[----:B------:R-:W-:Y:S02]  /*4ee80*/  STL.64 [R1+0x388], R6 ;  /* 0x0003880601007387 */ /* 0x000fe40000100a00 */
[----:B------:R-:W0:Y:S02]  /*4ee90*/  LDSM.16.MT88.4 R4, [R0+0x8000] ;  /* 0x008000000004783b */ /* 0x000e240000004200 */
[----:B0-----:R-:W-:Y:S02]  /*4eea0*/  STL.64 [R1+0x3810], R6 ;  /* 0x0038100601007387 */ /* 0x001fe40000100a00 */
[----:B------:R-:W-:Y:S01]  /*4eeb0*/  STL.64 [R1+0x3808], R4 ;  /* 0x0038080401007387 */ /* 0x000fe20000100a00 */
[C---:B--2---:R-:W-:Y:S11]  /*4eec0*/  HMMA.16816.F32 R16, R20.reuse, R24, R16 ;  /* 0x000000181410723c */ /* 0x044ff60000001810 */
[----:B------:R-:W-:Y:S11]  /*4eed0*/  @!UPT UIADD3 URZ, URZ, URZ, URZ ;  /* 0x0000003f3f3ff290 */ /* 0x000ff6000fffe03f */
[----:B------:R-:W-:Y:S01]  /*4eee0*/  @!UPT UIADD3 URZ, URZ, URZ, URZ ;  /* 0x0000003f3f3ff290 */ /* 0x000fe2000fffe03f */
        /* <DEDUP_REMOVED lines=8> */
[----:B------:R-:W-:Y:S03]  /*4ef70*/  STL.64 [R1+0x368], R18 ;  /* 0x0003681201007387 */ /* 0x000fe60000100a00 */
[----:B0-----:R-:W4:Y:S02]  /*4ef80*/  LDL.LU.64 R16, [R1+0x39f0] ;  /* 0x0039f00001107983 */ /* 0x001f240000300a00 */
[C---:B----4-:R-:W-:Y:S11]  /*4ef90*/  HMMA.16816.F32 R8, R20.reuse, R16, R8 ;  /* 0x000000101408723c */ /* 0x050ff60000001808 */
[----:B------:R-:W-:Y:S11]  /*4efa0*/  @!UPT UIADD3 URZ, URZ, URZ, URZ ;  /* 0x0000003f3f3ff290 */ /* 0x000ff6000fffe03f */
[----:B------:R-:W-:Y:S01]  /*4efb0*/  @!UPT UIADD3 URZ, URZ, URZ, URZ ;  /* 0x0000003f3f3ff290 */ /* 0x000fe2000fffe03f */
[----:B------:R0:W-:Y:S01]  /*4efc0*/  STL.64 [R1+0x350], R8 ;  /* 0x0003500801007387 */ /* 0x0001e20000100a00 */
[----:B------:R-:W-:Y:S02]  /*4efd0*/  STL.64 [R1+0x358], R10 ;  /* 0x0003580a01007387 */ /* 0x000fe40000100a00 */
[----:B0-----:R-:W-:Y:S02]  /*4efe0*/  IMAD.MOV.U32 R9, RZ, RZ, R16 ;  /* 0x000000ffff097224 */ /* 0x001fe400078e0010 */
[----:B------:R-:W-:Y:S02]  /*4eff0*/  IMAD.MOV.U32 R8, RZ, RZ, R17 ;  /* 0x000000ffff087224 */ /* 0x000fe400078e0011 */
        /* <DEDUP_REMOVED lines=18> */
[----:B------:R-:W2:Y:S11]  /*4f120*/  LDL.LU.64 R12, [R1+0x39b0] ;  /* 0x0039b000010c7983 */ /* 0x000eb60000300a00 */
[----:B------:R-:W-:Y:S10]  /*4f130*/  @!UPT UIADD3 URZ, URZ, URZ, URZ ;  /* 0x0000003f3f3ff290 */ /* 0x000ff4000fffe03f */
[----:B------:R-:W-:Y:S01]  /*4f140*/  STL.64 [R1+0x320], R16 ;  /* 0x0003201001007387 */ /* 0x000fe20000100a00 */
[----:B------:R0:W-:Y:S03]  /*4f150*/  STL.64 [R1+0x328], R18 ;  /* 0x0003281201007387 */ /* 0x0001e60000100a00 */
[----:B0-----:R-:W2:Y:S01]  /*4f160*/  LDL.LU.64 R18, [R1+0x39a8] ;  /* 0x0039a80001127983 */ /* 0x001ea20000300a00 */
[----:B------:R-:W2:Y:S02]  /*4f170*/  LDL.LU.64 R16, [R1+0x39a0] ;  /* 0x0039a00001107983 */ /* 0x000ea40000300a00 */
[----:B--2---:R-:W-:Y:S11]  /*4f180*/  HMMA.16816.F32 R16, R20, R12, R16 ;  /* 0x0000000c1410723c */ /* 0x004ff60000001810 */
[----:B------:R-:W-:Y:S11]  /*4f190*/  @!UPT UIADD3 URZ, URZ, URZ, URZ ;  /* 0x0000003f3f3ff290 */ /* 0x000ff6000fffe03f */
[----:B------:R-:W-:Y:S01]  /*4f1a0*/  @!UPT UIADD3 URZ, URZ, URZ, URZ ;  /* 0x0000003f3f3ff290 */ /* 0x000fe2000fffe03f */
[----:B------:R-:W-:Y:S01]  /*4f1b0*/  STL.64 [R1+0x310], R16 ;  /* 0x0003101001007387 */ /* 0x000fe20000100a00 */
[----:B------:R0:W-:Y:S03]  /*4f1c0*/  STL.64 [R1+0x318], R18 ;  /* 0x0003181201007387 */ /* 0x0001e60000100a00 */
[----:B0-----:R-:W2:Y:S01]  /*4f1d0*/  LDL.LU.64 R18, [R1+0x3998] ;  /* 0x0039980001127983 */ /* 0x001ea20000300a00 */
[----:B------:R-:W2:Y:S02]  /*4f1e0*/  LDL.LU.64 R16, [R1+0x3990] ;  /* 0x0039900001107983 */ /* 0x000ea40000300a00 */
[----:B------:R0:W-:Y:S02]  /*4f1f0*/  STL.64 [R1+0x3928], R12 ;  /* 0x0039280c01007387 */ /* 0x0001e40000100a00 */
[----:B0-----:R-:W4:Y:S01]  /*4f200*/  LDL.LU R12, [R1+0x5f0] ;  /* 0x0005f000010c7983 */ /* 0x001f220000300800 */
[----:B------:R-:W4:Y:S02]  /*4f210*/  LDL.LU R13, [R1+0x5f4] ;  /* 0x0005f400010d7983 */ /* 0x000f240000300800 */
[----:B------:R-:W4:Y:S02]  /*4f220*/  LDL.LU R14, [R1+0x5f8] ;  /* 0x0005f800010e7983 */ /* 0x000f240000300800 */
[----:B------:R-:W4:Y:S02]  /*4f230*/  LDL.LU R15, [R1+0x5fc] ;  /* 0x0005fc00010f7983 */ /* 0x000f240000300800 */
[----:B---3--:R-:W-:-:S02]  /*4f240*/  IMAD.MOV.U32 R4, RZ, RZ, R27 ;  /* 0x000000ffff047224 */ /* 0x008fc400078e001b */
[----:B------:R-:W-:-:S05]  /*4f250*/  IMAD.MOV.U32 R5, RZ, RZ, R26 ;  /* 0x000000ffff057224 */ /* 0x000fca00078e001a */
[----:B------:R-:W-:Y:S02]  /*4f260*/  STL.64 [R1+0x3970], R4 ;  /* 0x0039700401007387 */ /* 0x000fe40000100a00 */
[----:B----4-:R-:W-:Y:S02]  /*4f270*/  HMMA.16816.F32 R20, R20, R4, R12 ;  /* 0x000000041414723c */ /* 0x010fe4000000180c */
[----:B------:R-:W3:Y:S11]  /*4f280*/  LDL.64 R12, [R1+0x90] ;  /* 0x00009000010c7983 */ /* 0x000ef60000100a00 */
[----:B------:R-:W-:Y:S10]  /*4f290*/  @!UPT UIADD3 URZ, URZ, URZ, URZ ;  /* 0x0000003f3f3ff290 */ /* 0x000ff4000fffe03f */
[----:B------:R0:W-:Y:S01]  /*4f2a0*/  STL.64 [R1+0x2e0], R20 ;  /* 0x0002e01401007387 */ /* 0x0001e20000100a00 */
[----:B------:R-:W-:Y:S02]  /*4f2b0*/  STL.64 [R1+0x2e8], R22 ;  /* 0x0002e81601007387 */ /* 0x000fe40000100a00 */
[----:B0-----:R-:W-:Y:S02]  /*4f2c0*/  IMAD.MOV.U32 R21, RZ, RZ, R6 ;  /* 0x000000ffff157224 */ /* 0x001fe400078e0006 */
[----:B------:R-:W-:Y:S01]  /*4f2d0*/  IMAD.MOV.U32 R20, RZ, RZ, R7 ;  /* 0x000000ffff147224 */ /* 0x000fe200078e0007 */
[----:B---3--:R-:W-:Y:S01]  /*4f2e0*/  STL.64 [R1+0x3938], R12 ;  /* 0x0039380c01007387 */ /* 0x008fe20000100a00 */
[----:B------:R-:W3:Y:S02]  /*4f2f0*/  LDL.LU R4, [R1+0x5c0] ;  /* 0x0005c00001047983 */ /* 0x000ee40000300800 */
[----:B------:R-:W3:Y:S02]  /*4f300*/  LDL.LU R5, [R1+0x5c4] ;  /* 0x0005c40001057983 */ /* 0x000ee40000300800 */
[----:B------:R-:W4:Y:S01]  /*4f310*/  LDL.LU R6, [R1+0x5c8] ;  /* 0x0005c80001067983 */ /* 0x000f220000300800 */
[----:B------:R-:W4:Y:S04]  /*4f320*/  LDL.LU R7, [R1+0x5cc] ;  /* 0x0005cc0001077983 */ /* 0x000f280000300800 */
[----:B----4-:R-:W-:Y:S01]  /*4f330*/  STL.64 [R1+0x3980], R6 ;  /* 0x0039800601007387 */ /* 0x010fe20000100a00 */
[----:B---3--:R0:W-:Y:S03]  /*4f340*/  STL.64 [R1+0x3978], R4 ;  /* 0x0039780401007387 */ /* 0x0081e60000100a00 */
[----:B0-----:R-:W2:Y:S01]  /*4f350*/  LDL.LU R4, [R1+0x2d0] ;  /* 0x0002d00001047983 */ /* 0x001ea20000300800 */
[----:B------:R-:W2:Y:S02]  /*4f360*/  LDL.LU R5, [R1+0x2d4] ;  /* 0x0002d40001057983 */ /* 0x000ea40000300800 */
[----:B------:R-:W2:Y:S02]  /*4f370*/  LDL.LU R6, [R1+0x2d8] ;  /* 0x0002d80001067983 */ /* 0x000ea40000300800 */
[----:B------:R-:W2:Y:S01]  /*4f380*/  LDL.LU R7, [R1+0x2dc] ;  /* 0x0002dc0001077983 */ /* 0x000ea20000300800 */
[----:B------:R0:W-:Y:S02]  /*4f390*/  STL.64 [R1+0x3950], R20 ;  /* 0x0039501401007387 */ /* 0x0001e40000100a00 */
[----:B0-----:R-:W-:-:S02]  /*4f3a0*/  IMAD.MOV.U32 R20, RZ, RZ, R9 ;  /* 0x000000ffff147224 */ /* 0x001fc400078e0009 */
[----:B------:R-:W-:-:S05]  /*4f3b0*/  IMAD.MOV.U32 R21, RZ, RZ, R8 ;  /* 0x000000ffff157224 */ /* 0x000fca00078e0008 */
[----:B------:R0:W-:Y:S04]  /*4f3c0*/  STL.64 [R1+0x3968], R20 ;  /* 0x0039681401007387 */ /* 0x0001e80000100a00 */
[----:B0-----:R-:W3:Y:S01]  /*4f3d0*/  LDL.64 R20, [R1+0xd0] ;  /* 0x0000d00001147983 */ /* 0x001ee20000100a00 */
[----:B------:R-:W4:Y:S02]  /*4f3e0*/  LDL.LU R8, [R1+0x300] ;  /* 0x0003000001087983 */ /* 0x000f240000300800 */
[----:B------:R-:W4:Y:S02]  /*4f3f0*/  LDL.LU R9, [R1+0x304] ;  /* 0x0003040001097983 */ /* 0x000f240000300800 */
[----:B------:R-:W-:Y:S02]  /*4f400*/  IMAD.MOV.U32 R10, RZ, RZ, R2 ;  /* 0x000000ffff0a7224 */ /* 0x000fe400078e0002 */
[----:B------:R-:W-:Y:S01]  /*4f410*/  IMAD.MOV.U32 R11, RZ, RZ, R29 ;  /* 0x000000ffff0b7224 */ /* 0x000fe200078e001d */
[----:B------:R-:W2:Y:S01]  /*4f420*/  LDL.LU R2, [R1+0x398c] ;  /* 0x00398c0001027983 */ /* 0x000ea20000300800 */
[----:B------:R-:W2:Y:S03]  /*4f430*/  LDL.LU R29, [R1+0x3988] ;  /* 0x00398800011d7983 */ /* 0x000ea60000300800 */
[----:B------:R-:W-:Y:S04]  /*4f440*/  STL.64 [R1+0x3948], R10 ;  /* 0x0039480a01007387 */ /* 0x000fe80000100a00 */
[----:B----4-:R0:W-:Y:S04]  /*4f450*/  STL.64 [R1+0x3940], R8 ;  /* 0x0039400801007387 */ /* 0x0101e80000100a00 */
[----:B0-----:R-:W4:Y:S01]  /*4f460*/  LDL.LU R8, [R1+0x5a0] ;  /* 0x0005a00001087983 */ /* 0x001f220000300800 */
[----:B------:R-:W4:Y:S02]  /*4f470*/  LDL.LU R9, [R1+0x5a4] ;  /* 0x0005a40001097983 */ /* 0x000f240000300800 */
[----:B------:R-:W3:Y:S02]  /*4f480*/  LDL.LU R10, [R1+0x5a8] ;  /* 0x0005a800010a7983 */ /* 0x000ee40000300800 */
[----:B------:R-:W3:Y:S01]  /*4f490*/  LDL.LU R11, [R1+0x5ac] ;  /* 0x0005ac00010b7983 */ /* 0x000ee20000300800 */
[----:B--2---:R-:W-:Y:S01]  /*4f4a0*/  HMMA.16816.F32 R4, R16, R24, R4 ;  /* 0x000000181004723c */ /* 0x004fe20000001804 */
[----:B---3--:R-:W-:Y:S01]  /*4f4b0*/  STL.64 [R1+0x3960], R10 ;  /* 0x0039600a01007387 */ /* 0x008fe20000100a00 */
[----:B----4-:R0:W-:Y:S03]  /*4f4c0*/  STL.64 [R1+0x3958], R8 ;  /* 0x0039580801007387 */ /* 0x0101e60000100a00 */
[----:B0-----:R-:W2:Y:S01]  /*4f4d0*/  LDL.LU R8, [R1+0x5b0] ;  /* 0x0005b00001087983 */ /* 0x001ea20000300800 */
[----:B------:R-:W2:Y:S02]  /*4f4e0*/  LDL.LU R9, [R1+0x5b4] ;  /* 0x0005b40001097983 */ /* 0x000ea40000300800 */
[----:B------:R-:W-:-:S02]  /*4f4f0*/  IMAD.MOV.U32 R10, RZ, RZ, R29 ;  /* 0x000000ffff0a7224 */ /* 0x000fc400078e001d */
[----:B------:R-:W-:Y:S01]  /*4f500*/  IMAD.MOV.U32 R11, RZ, RZ, R2 ;  /* 0x000000ffff0b7224 */ /* 0x000fe200078e0002 */
[----:B------:R-:W3:Y:S11]  /*4f510*/  LDL.64 R12, [R1+0xa0] ;  /* 0x0000a000010c7983 */ /* 0x000ef60000100a00 */
[----:B------:R-:W-:Y:S02]  /*4f520*/  @!UPT UIADD3 URZ, URZ, URZ, URZ ;  /* 0x0000003f3f3ff290 */ /* 0x000fe4000fffe03f */
[----:B------:R-:W-:Y:S02]  /*4f530*/  IMAD.MOV.U32 R29, RZ, RZ, R6 ;  /* 0x000000ffff1d7224 */ /* 0x000fe400078e0006 */
[----:B------:R0:W-:Y:S02]  /*4f540*/  STL.64 [R1+0x2d0], R4 ;  /* 0x0002d00401007387 */ /* 0x0001e40000100a00 */
[----:B------:R-:W-:Y:S02]  /*4f550*/  IMAD.MOV.U32 R2, RZ, RZ, R7 ;  /* 0x000000ffff027224 */ /* 0x000fe400078e0007 */
[----:B------:R-:W4:Y:S04]  /*4f560*/  LDL.LU.64 R6, [R1+0x3980] ;  /* 0x0039800001067983 */ /* 0x000f280000300a00 */
[----:B0-----:R-:W4:Y:S01]  /*4f570*/  LDL.LU.64 R4, [R1+0x3978] ;  /* 0x0039780001047983 */ /* 0x001f220000300a00 */
[----:B------:R0:W-:Y:S03]  /*4f580*/  STL.64 [R1+0x3930], R24 ;  /* 0x0039301801007387 */ /* 0x0001e60000100a00 */
[----:B0-----:R-:W2:Y:S01]  /*4f590*/  LDL.LU R24, [R1+0x590] ;  /* 0x0005900001187983 */ /* 0x001ea20000300800 */
[----:B------:R-:W2:Y:S02]  /*4f5a0*/  LDL.LU R25, [R1+0x594] ;  /* 0x0005940001197983 */ /* 0x000ea40000300800 */
[----:B------:R-:W2:Y:S02]  /*4f5b0*/  LDL.LU R26, [R1+0x598] ;  /* 0x00059800011a7983 */ /* 0x000ea40000300800 */
[----:B------:R-:W2:Y:S01]  /*4f5c0*/  LDL.LU R27, [R1+0x59c] ;  /* 0x00059c00011b7983 */ /* 0x000ea20000300800 */
[----:B------:R-:W-:Y:S01]  /*4f5d0*/  STL [R1+0x35bc], R2 ;  /* 0x0035bc0201007387 */ /* 0x000fe20000100800 */
[----:B------:R-:W-:Y:S01]  /*4f5e0*/  STL [R1+0x35b8], R29 ;  /* 0x0035b81d01007387 */ /* 0x000fe20000100800 */
        /* <DEDUP_REMOVED lines=8> */
[----:B------:R-:W2:Y:S03]  /*4f670*/  LDL.LU.64 R20, [R1+0x3968] ;  /* 0x0039680001147983 */ /* 0x000ea60000300a00 */
[----:B------:R-:W-:Y:S01]  /*4f680*/  STL.64 [R1+0x3920], R6 ;  /* 0x0039200601007387 */ /* 0x000fe20000100a00 */
[----:B--2---:R-:W-:Y:S01]  /*4f690*/  HMMA.16816.F32 R20, R16, R20, R8 ;  /* 0x000000141014723c */ /* 0x004fe20000001808 */
[----:B----4-:R0:W-:Y:S04]  /*4f6a0*/  STL.64 [R1+0x3918], R4 ;  /* 0x0039180401007387 */ /* 0x0101e80000100a00 */
[----:B0-----:R-:W2:Y:S01]  /*4f6b0*/  LDL.LU R4, [R1+0x580] ;  /* 0x0005800001047983 */ /* 0x001ea20000300800 */
[----:B------:R-:W2:Y:S02]  /*4f6c0*/  LDL.LU R5, [R1+0x584] ;  /* 0x0005840001057983 */ /* 0x000ea40000300800 */
[----:B------:R-:W2:Y:S02]  /*4f6d0*/  LDL.LU R6, [R1+0x588] ;  /* 0x0005880001067983 */ /* 0x000ea40000300800 */
[----:B------:R-:W2:Y:S01]  /*4f6e0*/  LDL.LU R7, [R1+0x58c] ;  /* 0x00058c0001077983 */ /* 0x000ea20000300800 */
[----:B------:R-:W4:Y:S01]  /*4f6f0*/  LDL.LU.64 R10, [R1+0x3960] ;  /* 0x00396000010a7983 */ /* 0x000f220000300a00 */
[----:B------:R-:W4:Y:S11]  /*4f700*/  LDL.LU.64 R8, [R1+0x3958] ;  /* 0x0039580001087983 */ /* 0x000f360000300a00 */
[----:B------:R0:W-:Y:S04]  /*4f710*/  STL.64 [R1+0x2b0], R20 ;  /* 0x0002b01401007387 */ /* 0x0001e80000100a00 */
[----:B0-----:R-:W4:Y:S01]  /*4f720*/  LDL.LU.64 R20, [R1+0x3950] ;  /* 0x0039500001147983 */ /* 0x001f220000300a00 */
[----:B------:R-:W-:-:S02]  /*4f730*/  IMAD.MOV.U32 R29, RZ, RZ, R23 ;  /* 0x000000ffff1d7224 */ /* 0x000fc400078e0017 */
[----:B------:R-:W-:-:S03]  /*4f740*/  IMAD.MOV.U32 R2, RZ, RZ, R22 ;  /* 0x000000ffff027224 */ /* 0x000fc600078e0016 */
[----:B------:R-:W-:Y:S02]  /*4f750*/  STL [R1+0x36ec], R29 ;  /* 0x0036ec1d01007387 */ /* 0x000fe40000100800 */
[----:B------:R-:W-:Y:S01]  /*4f760*/  STL [R1+0x36e8], R2 ;  /* 0x0036e80201007387 */ /* 0x000fe20000100800 */
[C---:B----4-:R-:W-:Y:S11]  /*4f770*/  HMMA.16816.F32 R8, R16.reuse, R20, R8 ;  /* 0x000000141008723c */ /* 0x050ff60000001808 */
[----:B------:R-:W-:Y:S11]  /*4f780*/  @!UPT UIADD3 URZ, URZ, URZ, URZ ;  /* 0x0000003f3f3ff290 */ /* 0x000ff6000fffe03f */
[----:B------:R-:W-:Y:S01]  /*4f790*/  @!UPT UIADD3 URZ, URZ, URZ, URZ ;  /* 0x0000003f3f3ff290 */ /* 0x000fe2000fffe03f */
[----:B------:R-:W-:Y:S01]  /*4f7a0*/  STL.64 [R1+0x2a0], R8 ;  /* 0x0002a00801007387 */ /* 0x000fe20000100a00 */
[----:B------:R0:W-:Y:S03]  /*4f7b0*/  STL.64 [R1+0x2a8], R10 ;  /* 0x0002a80a01007387 */ /* 0x0001e60000100a00 */
[----:B0-----:R-:W3:Y:S01]  /*4f7c0*/  LDL.LU.64 R10, [R1+0x3948] ;  /* 0x00394800010a7983 */ /* 0x001ee20000300a00 */
[----:B------:R-:W3:Y:S02]  /*4f7d0*/  LDL.LU.64 R8, [R1+0x3940] ;  /* 0x0039400001087983 */ /* 0x000ee40000300a00 */
[----:B------:R0:W-:Y:S02]  /*4f7e0*/  STL.64 [R1+0x38d8], R20 ;  /* 0x0038d81401007387 */ /* 0x0001e40000100a00 */
[----:B0-----:R-:W4:Y:S01]  /*4f7f0*/  LDL.LU R20, [R1+0x190] ;  /* 0x0001900001147983 */ /* 0x001f220000300800 */
[----:B------:R-:W4:Y:S02]  /*4f800*/  LDL.LU R21, [R1+0x194] ;  /* 0x0001940001157983 */ /* 0x000f240000300800 */
[----:B------:R-:W4:Y:S02]  /*4f810*/  LDL.LU R22, [R1+0x198] ;  /* 0x0001980001167983 */ /* 0x000f240000300800 */
[----:B------:R-:W4:Y:S01]  /*4f820*/  LDL.LU R23, [R1+0x19c] ;  /* 0x00019c0001177983 */ /* 0x000f220000300800 */
[C---:B---3--:R-:W-:Y:S11]  /*4f830*/  HMMA.16816.F32 R8, R16.reuse, R12, R8 ;  /* 0x0000000c1008723c */ /* 0x048ff60000001808 */
[----:B------:R-:W-:Y:S11]  /*4f840*/  @!UPT UIADD3 URZ, URZ, URZ, URZ ;  /* 0x0000003f3f3ff290 */ /* 0x000ff6000fffe03f */
[----:B------:R-:W-:Y:S01]  /*4f850*/  @!UPT UIADD3 URZ, URZ, URZ, URZ ;  /* 0x0000003f3f3ff290 */ /* 0x000fe2000fffe03f */
[----:B------:R0:W-:Y:S01]  /*4f860*/  STL.64 [R1+0x300], R8 ;  /* 0x0003000801007387 */ /* 0x0001e20000100a00 */
[----:B------:R-:W-:Y:S02]  /*4f870*/  STL.64 [R1+0x308], R10 ;  /* 0x0003080a01007387 */ /* 0x000fe40000100a00 */
[----:B0-----:R-:W-:Y:S02]  /*4f880*/  IMAD.MOV.U32 R9, RZ, RZ, R12 ;  /* 0x000000ffff097224 */ /* 0x001fe400078e000c */
[----:B------:R-:W-:Y:S02]  /*4f890*/  IMAD.MOV.U32 R8, RZ, RZ, R13 ;  /* 0x000000ffff087224 */ /* 0x000fe400078e000d */
[----:B------:R-:W3:Y:S02]  /*4f8a0*/  LDL.LU.64 R12, [R1+0x3938] ;  /* 0x00393800010c7983 */ /* 0x000ee40000300a00 */
[C---:B---3--:R-:W-:Y:S01]  /*4f8b0*/  HMMA.16816.F32 R24, R16.reuse, R12, R24 ;  /* 0x0000000c1018723c */ /* 0x048fe20000001818 */
[----:B------:R-:W-:Y:S11]  /*4f8c0*/  IMAD.MOV.U32 R2, RZ, RZ, R13 ;  /* 0x000000ffff027224 */ /* 0x000ff600078e000d */
[----:B------:R-:W-:Y:S11]  /*4f8d0*/  @!UPT UIADD3 URZ, URZ, URZ, URZ ;  /* 0x0000003f3f3ff290 */ /* 0x000ff6000fffe03f */
[----:B------:R0:W-:Y:S01]  /*4f8e0*/  STL.64 [R1+0x3b0], R24 ;  /* 0x0003b01801007387 */ /* 0x0001e20000100a00 */
[----:B------:R1:W-:Y:S03]  /*4f8f0*/  STL.64 [R1+0x3b8], R26 ;  /* 0x0003b81a01007387 */ /* 0x0003e60000100a00 */
[----:B0-----:R-:W3:Y:S01]  /*4f900*/  LDL.LU.64 R24, [R1+0x3930] ;  /* 0x0039300001187983 */ /* 0x001ee20000300a00 */
[----:B-1----:R-:W-:Y:S02]  /*4f910*/  IMAD.MOV.U32 R26, RZ, RZ, R12 ;  /* 0x000000ffff1a7224 */ /* 0x002fe400078e000c */
[----:B------:R-:W2:Y:S02]  /*4f920*/  LDL.LU.64 R12, [R1+0x3928] ;  /* 0x00392800010c7983 */ /* 0x000ea40000300a00 */
[C---:B--2---:R-:W-:Y:S01]  /*4f930*/  HMMA.16816.F32 R12, R16.reuse, R12, R4 ;  /* 0x0000000c100c723c */ /* 0x044fe20000001804 */
[----:B------:R-:W2:Y:S01]  /*4f940*/  LDL.LU.64 R6, [R1+0x3920] ;  /* 0x0039200001067983 */ /* 0x000ea20000300a00 */
[----:B------:R-:W4:Y:S11]  /*4f950*/  LDL.LU.64 R4, [R1+0x3918] ;  /* 0x0039180001047983 */ /* 0x000f360000300a00 */
[----:B------:R-:W-:Y:S10]  /*4f960*/  @!UPT UIADD3 URZ, URZ, URZ, URZ ;  /* 0x0000003f3f3ff290 */ /* 0x000ff4000fffe03f */
[----:B------:R-:W-:Y:S01]  /*4f970*/  STL.64 [R1+0x3c0], R12 ;  /* 0x0003c00c01007387 */ /* 0x000fe20000100a00 */
[----:B------:R0:W-:Y:S03]  /*4f980*/  STL.64 [R1+0x3c8], R14 ;  /* 0x0003c80e01007387 */ /* 0x0001e60000100a00 */
[----:B0-----:R-:W3:Y:S01]  /*4f990*/  LDL.LU.64 R14, [R1+0x3910] ;  /* 0x00391000010e7983 */ /* 0x001ee20000300a00 */
[----:B------:R-:W3:Y:S01]  /*4f9a0*/  LDL.LU.64 R12, [R1+0x3908] ;  /* 0x00390800010c7983 */ /* 0x000ee20000300a00 */
[----:B----4-:R-:W-:Y:S02]  /*4f9b0*/  HMMA.16816.F32 R20, R16, R4, R20 ;  /* 0x000000041014723c */ /* 0x010fe40000001814 */
[----:B------:R-:W-:Y:S05]  /*4f9c0*/  STL.64 [R1+0x38a0], R4 ;  /* 0x0038a00401007387 */ /* 0x000fea0000100a00 */
[----:B------:R-:W-:-:S02]  /*4f9d0*/  IMAD.MOV.U32 R16, RZ, RZ, R9 ;  /* 0x000000ffff107224 */ /* 0x000fc400078e0009 */
[----:B------:R-:W-:Y:S11]  /*4f9e0*/  IMAD.MOV.U32 R17, RZ, RZ, R8 ;  /* 0x000000ffff117224 */ /* 0x000ff600078e0008 */
[----:B------:R-:W-:Y:S03]  /*4f9f0*/  @!UPT UIADD3 URZ, URZ, URZ, URZ ;  /* 0x0000003f3f3ff290 */ /* 0x000fe6000fffe03f */
[----:B------:R-:W-:Y:S01]  /*4fa00*/  STL.64 [R1+0x3a0], R20 ;  /* 0x0003a01401007387 */ /* 0x000fe20000100a00 */
[----:B------:R-:W-:Y:S02]  /*4fa10*/  STL.64 [R1+0x3a8], R22 ;  /* 0x0003a81601007387 */ /* 0x000fe40000100a00 */
[----:B------:R0:W-:Y:S02]  /*4fa20*/  STL.64 [R1+0x38e0], R16 ;  /* 0x0038e01001007387 */ /* 0x0001e40000100a00 */
[----:B0-----:R-:W4:Y:S01]  /*4fa30*/  LDL.LU R16, [R1+0x160] ;  /* 0x0001600001107983 */ /* 0x001f220000300800 */
[----:B------:R-:W4:Y:S02]  /*4fa40*/  LDL.LU R17, [R1+0x164] ;  /* 0x0001640001117983 */ /* 0x000f240000300800 */
[----:B------:R-:W2:Y:S02]  /*4fa50*/  LDL.LU R18, [R1+0x168] ;  /* 0x0001680001127983 */ /* 0x000ea40000300800 */
[----:B------:R-:W2:Y:S02]  /*4fa60*/  LDL.LU R19, [R1+0x16c] ;  /* 0x00016c0001137983 */ /* 0x000ea40000300800 */
[----:B--2---:R-:W-:Y:S01]  /*4fa70*/  STL.64 [R1+0x38f0], R18 ;  /* 0x0038f01201007387 */ /* 0x004fe20000100a00 */
[----:B----4-:R0:W-:Y:S02]  /*4fa80*/  STL.64 [R1+0x38e8], R16 ;  /* 0x0038e81001007387 */ /* 0x0101e40000100a00 */
[----:B0-----:R-:W-:-:S02]  /*4fa90*/  IMAD.MOV.U32 R16, RZ, RZ, R7 ;  /* 0x000000ffff107224 */ /* 0x001fc400078e0007 */
[----:B------:R-:W-:-:S05]  /*4faa0*/  IMAD.MOV.U32 R17, RZ, RZ, R6 ;  /* 0x000000ffff117224 */ /* 0x000fca00078e0006 */
[----:B------:R-:W-:Y:S01]  /*4fab0*/  STL.64 [R1+0x3900], R16 ;  /* 0x0039001001007387 */ /* 0x000fe20000100a00 */
[----:B------:R-:W2:Y:S03]  /*4fac0*/  LDL.64 R20, [R1+0xc0] ;  /* 0x0000c00001147983 */ /* 0x000ea60000100a00 */
[----:B--2---:R0:W-:Y:S04]  /*4fad0*/  STL.64 [R1+0x38f8], R20 ;  /* 0x0038f81401007387 */ /* 0x0041e80000100a00 */
        /* <DEDUP_REMOVED lines=8> */
[----:B------:R-:W4:Y:S01]  /*4fb60*/  LDL.LU R8, [R1+0x110] ;  /* 0x0001100001087983 */ /* 0x000f220000300800 */
[----:B------:R-:W4:Y:S02]  /*4fb70*/  LDL.LU R9, [R1+0x114] ;  /* 0x0001140001097983 */ /* 0x000f240000300800 */
        /* <DEDUP_REMOVED lines=22> */
[----:B------:R-:W-:Y:S01]  /*4fce0*/  STL.64 [R1+0x3898], R10 ;  /* 0x0038980a01007387 */ /* 0x000fe20000100a00 */
[----:B----4-:R0:W-:Y:S03]  /*4fcf0*/  STL.64 [R1+0x3890], R8 ;  /* 0x0038900801007387 */ /* 0x0101e60000100a00 */
[----:B0-----:R-:W3:Y:S04]  /*4fd00*/  LDL.64 R8, [R1+0x80] ;  /* 0x0000800001087983 */ /* 0x001ee80000100a00 */
[----:B---3--:R0:W-:Y:S04]  /*4fd10*/  STL.64 [R1+0x38b8], R8 ;  /* 0x0038b80801007387 */ /* 0x0081e80000100a00 */
[----:B0-----:R-:W3:Y:S01]  /*4fd20*/  LDL.LU R8, [R1+0x130] ;  /* 0x0001300001087983 */ /* 0x001ee20000300800 */
[----:B------:R-:W3:Y:S02]  /*4fd30*/  LDL.LU R9, [R1+0x134] ;  /* 0x0001340001097983 */ /* 0x000ee40000300800 */
[----:B------:R-:W3:Y:S02]  /*4fd40*/  LDL.LU R10, [R1+0x138] ;  /* 0x00013800010a7983 */ /* 0x000ee40000300800 */
[----:B------:R-:W3:Y:S01]  /*4fd50*/  LDL.LU R11, [R1+0x13c] ;  /* 0x00013c00010b7983 */ /* 0x000ee20000300800 */
[----:B------:R0:W-:Y:S01]  /*4fd60*/  STL.64 [R1+0x390], R16 ;  /* 0x0003901001007387 */ /* 0x0001e20000100a00 */
[----:B------:R1:W-:Y:S03]  /*4fd70*/  STL.64 [R1+0x398], R18 ;  /* 0x0003981201007387 */ /* 0x0003e60000100a00 */
[----:B0-----:R-:W1:Y:S02]  /*4fd80*/  LDL.LU.64 R16, [R1+0x3900] ;  /* 0x0039000001107983 */ /* 0x001e640000300a00 */
[C---:B-1----:R-:W-:Y:S02]  /*4fd90*/  HMMA.16816.F32 R16, R12.reuse, R16, R20 ;  /* 0x000000100c10723c */ /* 0x042fe40000001814 */
[----:B------:R-:W4:Y:S11]  /*4fda0*/  LDL.LU.64 R20, [R1+0x38f8] ;  /* 0x0038f80001147983 */ /* 0x000f360000300a00 */
[----:B------:R-:W-:Y:S10]  /*4fdb0*/  @!UPT UIADD3 URZ, URZ, URZ, URZ ;  /* 0x0000003f3f3ff290 */ /* 0x000ff4000fffe03f */
[----:B------:R-:W-:Y:S01]  /*4fdc0*/  STL.64 [R1+0x2f0], R16 ;  /* 0x0002f01001007387 */ /* 0x000fe20000100a00 */
[----:B------:R0:W-:Y:S03]  /*4fdd0*/  STL.64 [R1+0x2f8], R18 ;  /* 0x0002f81201007387 */ /* 0x0001e60000100a00 */
[----:B0-----:R-:W4:Y:S01]  /*4fde0*/  LDL.LU.64 R18, [R1+0x38f0] ;  /* 0x0038f00001127983 */ /* 0x001f220000300a00 */
        /* <DEDUP_REMOVED lines=9> */
[----:B------:R-:W2:Y:S02]  /*4fe80*/  LDL.LU.64 R20, [R1+0x38d8] ;  /* 0x0038d80001147983 */ /* 0x000ea40000300a00 */
[C---:B--2---:R-:W-:Y:S11]  /*4fe90*/  HMMA.16816.F32 R4, R12.reuse, R20, R4 ;  /* 0x000000140c04723c */ /* 0x044ff60000001804 */
[----:B------:R-:W-:Y:S11]  /*4fea0*/  @!UPT UIADD3 URZ, URZ, URZ, URZ ;  /* 0x0000003f3f3ff290 */ /* 0x000ff6000fffe03f */
[----:B------:R-:W-:Y:S01]  /*4feb0*/  @!UPT UIADD3 URZ, URZ, URZ, URZ ;  /* 0x0000003f3f3ff290 */ /* 0x000fe2000fffe03f */
[----:B------:R-:W-:Y:S01]  /*4fec0*/  STL.64 [R1+0x280], R4 ;  /* 0x0002800401007387 */ /* 0x000fe20000100a00 */
[----:B------:R0:W-:Y:S03]  /*4fed0*/  STL.64 [R1+0x288], R6 ;  /* 0x0002880601007387 */ /* 0x0001e60000100a00 */
[----:B0-----:R-:W4:Y:S01]  /*4fee0*/  LDL.LU.64 R6, [R1+0x38d0] ;  /* 0x0038d00001067983 */ /* 0x001f220000300a00 */
        /* <DEDUP_REMOVED lines=8> */
[----:B0-----:R-:W2:Y:S01]  /*4ff70*/  LDL.64 R20, [R1+0xd0] ;  /* 0x0000d00001147983 */ /* 0x001ea20000100a00 */
[C---:B----4-:R-:W-:Y:S03]  /*4ff80*/  HMMA.16816.F32 R4, R12.reuse, R16, R4 ;  /* 0x000000100c04723c */ /* 0x050fe60000001804 */
[----:B--2---:R0:W-:Y:S04]  /*4ff90*/  STL.64 [R1+0x3878], R20 ;  /* 0x0038781401007387 */ /* 0x0041e80000100a00 */
[----:B0-----:R-:W2:Y:S01]  /*4ffa0*/  LDL.LU R20, [R1+0x100] ;  /* 0x0001000001147983 */ /* 0x001ea20000300800 */
[----:B------:R-:W2:Y:S02]  /*4ffb0*/  LDL.LU R21, [R1+0x104] ;  /* 0x0001040001157983 */ /* 0x000ea40000300800 */
[----:B------:R-:W2:Y:S02]  /*4ffc0*/  LDL.LU R22, [R1+0x108] ;  /* 0x0001080001167983 */ /* 0x000ea40000300800 */
[----:B------:R-:W2:Y:S11]  /*4ffd0*/  LDL.LU R23, [R1+0x10c] ;  /* 0x00010c0001177983 */ /* 0x000eb60000300800 */
[----:B------:R0:W-:Y:S01]  /*4ffe0*/  STL.64 [R1+0x270], R4 ;  /* 0x0002700401007387 */ /* 0x0001e20000100a00 */
[----:B------:R-:W-:Y:S03]  /*4fff0*/  STL.64 [R1+0x278], R6 ;  /* 0x0002780601007387 */ /* 0x000fe60000100a00 */
[----:B0-----:R-:W3:Y:S01]  /*50000*/  LDL.LU.64 R4, [R1+0x38c0] ;  /* 0x0038c00001047983 */ /* 0x001ee20000300a00 */
[----:B------:R-:W-:Y:S02]  /*50010*/  STL.64 [R1+0x3870], R18 ;  /* 0x0038701201007387 */ /* 0x000fe40000100a00 */
[----:B------:R0:W-:Y:S02]  /*50020*/  STL.64 [R1+0x3868], R16 ;  /* 0x0038681001007387 */ /* 0x0001e40000100a00 */
[----:B0-----:R-:W4:Y:S01]  /*50030*/  LDL.LU R16, [R1+0xf0] ;  /* 0x0000f00001107983 */ /* 0x001f220000300800 */
[----:B------:R-:W4:Y:S02]  /*50040*/  LDL.LU R17, [R1+0xf4] ;  /* 0x0000f40001117983 */ /* 0x000f240000300800 */
[----:B------:R-:W4:Y:S02]  /*50050*/  LDL.LU R18, [R1+0xf8] ;  /* 0x0000f80001127983 */ /* 0x000f240000300800 */
[----:B------:R-:W4:Y:S01]  /*50060*/  LDL.LU R19, [R1+0xfc] ;  /* 0x0000fc0001137983 */ /* 0x000f220000300800 */
[C---:B---3--:R-:W-:Y:S01]  /*50070*/  HMMA.16816.F32 R4, R12.reuse, R4, R8 ;  /* 0x000000040c04723c */ /* 0x048fe20000001808 */
[----:B------:R-:W3:Y:S11]  /*50080*/  LDL.LU.64 R8, [R1+0x38b8] ;  /* 0x0038b80001087983 */ /* 0x000ef60000300a00 */
[----:B------:R-:W-:Y:S11]  /*50090*/  @!UPT UIADD3 URZ, URZ, URZ, URZ ;  /* 0x0000003f3f3ff290 */ /* 0x000ff6000fffe03f */
[----:B------:R-:W-:Y:S01]  /*500a0*/  STL.64 [R1+0x260], R4 ;  /* 0x0002600401007387 */ /* 0x000fe20000100a00 */
[----:B------:R0:W-:Y:S03]  /*500b0*/  STL.64 [R1+0x268], R6 ;  /* 0x0002680601007387 */ /* 0x0001e60000100a00 */
[----:B0-----:R-:W3:Y:S01]  /*500c0*/  LDL.LU.64 R6, [R1+0x38b0] ;  /* 0x0038b00001067983 */ /* 0x001ee20000300a00 */
[----:B------:R-:W3:Y:S02]  /*500d0*/  LDL.LU.64 R4, [R1+0x38a8] ;  /* 0x0038a80001047983 */ /* 0x000ee40000300a00 */
        /* <DEDUP_REMOVED lines=9> */
[----:B------:R-:W3:Y:S02]  /*50170*/  LDL.LU.64 R8, [R1+0x3890] ;  /* 0x0038900001087983 */ /* 0x000ee40000300a00 */
[----:B---3--:R-:W-:Y:S02]  /*50180*/  HMMA.16816.F32 R12, R12, R4, R8 ;  /* 0x000000040c0c723c */ /* 0x008fe40000001808 */
[----:B------:R-:W2:Y:S01]  /*50190*/  LDL.LU.64 R10, [R1+0x3888] ;  /* 0x00388800010a7983 */ /* 0x000ea20000300a00 */
[----:B------:R-:W2:Y:S02]  /*501a0*/  LDL.LU.64 R8, [R1+0x3880] ;  /* 0x0038800001087983 */ /* 0x000ea40000300a00 */
[----:B------:R-:W-:Y:S11]  /*501b0*/  STL.64 [R1+0x3828], R4 ;  /* 0x0038280401007387 */ /* 0x000ff60000100a00 */
[----:B------:R-:W-:Y:S07]  /*501c0*/  @!UPT UIADD3 URZ, URZ, URZ, URZ ;  /* 0x0000003f3f3ff290 */ /* 0x000fee000fffe03f */
[----:B------:R0:W-:Y:S01]  /*501d0*/  STL.64 [R1+0x240], R12 ;  /* 0x0002400c01007387 */ /* 0x0001e20000100a00 */
[----:B------:R-:W-:Y:S03]  /*501e0*/  STL.64 [R1+0x248], R14 ;  /* 0x0002480e01007387 */ /* 0x000fe60000100a00 */
[----:B0-----:R-:W3:Y:S01]  /*501f0*/  LDL.64 R12, [R1+0x90] ;  /* 0x00009000010c7983 */ /* 0x001ee20000100a00 */
[C---:B--2---:R-:W-:Y:S03]  /*50200*/  HMMA.16816.F32 R20, R8.reuse, R24, R20 ;  /* 0x000000180814723c */ /* 0x044fe60000001814 */
[----:B---3--:R0:W-:Y:S04]  /*50210*/  STL.64 [R1+0x3848], R12 ;  /* 0x0038480c01007387 */ /* 0x0081e80000100a00 */
[----:B0-----:R-:W2:Y:S01]  /*50220*/  LDL.LU R12, [R1+0x400] ;  /* 0x00040000010c7983 */ /* 0x001ea20000300800 */
[----:B------:R-:W2:Y:S02]  /*50230*/  LDL.LU R13, [R1+0x404] ;  /* 0x00040400010d7983 */ /* 0x000ea40000300800 */
[----:B------:R-:W2:Y:S02]  /*50240*/  LDL.LU R14, [R1+0x408] ;  /* 0x00040800010e7983 */ /* 0x000ea40000300800 */
[----:B------:R-:W2:Y:S11]  /*50250*/  LDL.LU R15, [R1+0x40c] ;  /* 0x00040c00010f7983 */ /* 0x000eb60000300800 */
[----:B------:R0:W-:Y:S01]  /*50260*/  STL.64 [R1+0x230], R20 ;  /* 0x0002301401007387 */ /* 0x0001e20000100a00 */
[----:B------:R-:W-:Y:S03]  /*50270*/  STL.64 [R1+0x238], R22 ;  /* 0x0002381601007387 */ /* 0x000fe60000100a00 */
[----:B0-----:R-:W4:Y:S02]  /*50280*/  LDL.LU.64 R20, [R1+0x3878] ;  /* 0x0038780001147983 */ /* 0x001f240000300a00 */
[----:B----4-:R-:W-:Y:S01]  /*50290*/  HMMA.16816.F32 R16, R8, R20, R16 ;  /* 0x000000140810723c */ /* 0x010fe20000001810 */
[----:B------:R-:W-:-:S02]  /*502a0*/  IMAD.MOV.U32 R26, RZ, RZ, R20 ;  /* 0x000000ffff1a7224 */ /* 0x000fc400078e0014 */
[----:B------:R-:W-:Y:S11]  /*502b0*/  IMAD.MOV.U32 R2, RZ, RZ, R21 ;  /* 0x000000ffff027224 */ /* 0x000ff600078e0015 */
[----:B------:R-:W-:Y:S09]  /*502c0*/  @!UPT UIADD3 URZ, URZ, URZ, URZ ;  /* 0x0000003f3f3ff290 */ /* 0x000ff2000fffe03f */
[----:B------:R-:W-:Y:S01]  /*502d0*/  STL.64 [R1+0x210], R16 ;  /* 0x0002101001007387 */ /* 0x000fe20000100a00 */
[----:B------:R0:W-:Y:S03]  /*502e0*/  STL.64 [R1+0x218], R18 ;  /* 0x0002181201007387 */ /* 0x0001e60000100a00 */
[----:B0-----:R-:W3:Y:S01]  /*502f0*/  LDL.LU.64 R18, [R1+0x3870] ;  /* 0x0038700001127983 */ /* 0x001ee20000300a00 */
[----:B------:R-:W4:Y:S02]  /*50300*/  LDL.LU.64 R16, [R1+0x3868] ;  /* 0x0038680001107983 */ /* 0x000f240000300a00 */
[----:B------:R-:W2:Y:S02]  /*50310*/  LDL.LU.64 R22, [R1+0x3860] ;  /* 0x0038600001167983 */ /* 0x000ea40000300a00 */
[----:B------:R-:W2:Y:S01]  /*50320*/  LDL.LU.64 R20, [R1+0x3858] ;  /* 0x0038580001147983 */ /* 0x000ea20000300a00 */
[----:B------:R-:W-:Y:S01]  /*50330*/  STL [R1+0x3820], R26 ;  /* 0x0038201a01007387 */ /* 0x000fe20000100800 */
[----:B------:R3:W-:Y:S02]  /*50340*/  STL.64 [R1+0x3818], R24 ;  /* 0x0038181801007387 */ /* 0x0007e40000100a00 */
[----:B---3--:R-:W-:-:S02]  /*50350*/  IMAD.MOV.U32 R24, RZ, RZ, R19 ;  /* 0x000000ffff187224 */ /* 0x008fc400078e0013 */
[----:B------:R-:W-:-:S07]  /*50360*/  IMAD.MOV.U32 R25, RZ, RZ, R18 ;  /* 0x000000ffff197224 */ /* 0x000fce00078e0012 */
[C---:B--2---:R-:W-:Y:S01]  /*50370*/  HMMA.16816.F32 R24, R8.reuse, R24, R20 ;  /* 0x000000180818723c */ /* 0x044fe20000001814 */
[----:B------:R-:W2:Y:S11]  /*50380*/  LDL.LU.64 R20, [R1+0x3850] ;  /* 0x0038500001147983 */ /* 0x000eb60000300a00 */
[----:B------:R-:W-:Y:S11]  /*50390*/  @!UPT UIADD3 URZ, URZ, URZ, URZ ;  /* 0x0000003f3f3ff290 */ /* 0x000ff6000fffe03f */
[----:B------:R-:W-:Y:S01]  /*503a0*/  STL.64 [R1+0x200], R24 ;  /* 0x0002001801007387 */ /* 0x000fe20000100a00 */
[----:B------:R2:W-:Y:S02]  /*503b0*/  STL.64 [R1+0x208], R26 ;  /* 0x0002081a01007387 */ /* 0x0005e40000100a00 */
[----:B--2---:R-:W-:Y:S01]  /*503c0*/  HMMA.16816.F32 R24, R8, R20, R12 ;  /* 0x000000140818723c */ /* 0x004fe2000000180c */
[----:B------:R-:W4:Y:S11]  /*503d0*/  LDL.LU R12, [R1+0x420] ;  /* 0x00042000010c7983 */ /* 0x000f360000300800 */
[----:B------:R-:W-:Y:S11]  /*503e0*/  @!UPT UIADD3 URZ, URZ, URZ, URZ ;  /* 0x0000003f3f3ff290 */ /* 0x000ff6000fffe03f */
[----:B------:R0:W-:Y:S01]  /*503f0*/  STL.64 [R1+0x1f0], R24 ;  /* 0x0001f01801007387 */ /* 0x0001e20000100a00 */
[----:B------:R1:W-:Y:S02]  /*50400*/  STL.64 [R1+0x1f8], R26 ;  /* 0x0001f81a01007387 */ /* 0x0003e40000100a00 */
[----:B------:R-:W4:Y:S02]  /*50410*/  LDL.LU R13, [R1+0x424] ;  /* 0x00042400010d7983 */ /* 0x000f240000300800 */
[----:B------:R-:W4:Y:S01]  /*50420*/  LDL.LU R14, [R1+0x428] ;  /* 0x00042800010e7983 */ /* 0x000f220000300800 */
[----:B------:R-:W4:Y:S04]  /*50430*/  LDL.LU R15, [R1+0x42c] ;  /* 0x00042c00010f7983 */ /* 0x000f280000300800 */
[----:B0-----:R-:W2:Y:S01]  /*50440*/  LDL.LU R24, [R1+0x460] ;  /* 0x0004600001187983 */ /* 0x001ea20000300800 */
[----:B------:R-:W2:Y:S02]  /*50450*/  LDL.LU R25, [R1+0x464] ;  /* 0x0004640001197983 */ /* 0x000ea40000300800 */
[----:B-1----:R-:W3:Y:S02]  /*50460*/  LDL.LU R26, [R1+0x468] ;  /* 0x00046800011a7983 */ /* 0x002ee40000300800 */
[----:B------:R-:W3:Y:S02]  /*50470*/  LDL.LU R27, [R1+0x46c] ;  /* 0x00046c00011b7983 */ /* 0x000ee40000300800 */
[----:B------:R-:W-:-:S02]  /*50480*/  IMAD.MOV.U32 R4, RZ, RZ, R7 ;  /* 0x000000ffff047224 */ /* 0x000fc400078e0007 */
[----:B------:R-:W-:Y:S01]  /*50490*/  IMAD.MOV.U32 R5, RZ, RZ, R6 ;  /* 0x000000ffff057224 */ /* 0x000fe200078e0006 */
[----:B---3--:R-:W-:Y:S01]  /*504a0*/  STL.64 [R1+0x3838], R26 ;  /* 0x0038381a01007387 */ /* 0x008fe20000100a00 */
[----:B--2---:R-:W-:Y:S03]  /*504b0*/  STL.64 [R1+0x3830], R24 ;  /* 0x0038301801007387 */ /* 0x004fe60000100a00 */
[----:B------:R0:W-:Y:S02]  /*504c0*/  STL.64 [R1+0x3840], R4 ;  /* 0x0038400401007387 */ /* 0x0001e40000100a00 */
        /* <DEDUP_REMOVED lines=8> */
[----:B------:R0:W-:Y:S04]  /*50550*/  STL.64 [R1+0x37d8], R20 ;  /* 0x0037d81401007387 */ /* 0x0001e80000100a00 */
[----:B0-----:R-:W2:Y:S01]  /*50560*/  LDL.64 R20, [R1+0xc0] ;  /* 0x0000c00001147983 */ /* 0x001ea20000100a00 */
[C---:B----4-:R-:W-:Y:S03]  /*50570*/  HMMA.16816.F32 R12, R8.reuse, R16, R12 ;  /* 0x00000010080c723c */ /* 0x050fe6000000180c */
[----:B--2---:R0:W-:Y:S04]  /*50580*/  STL.64 [R1+0x37f0], R20 ;  /* 0x0037f01401007387 */ /* 0x0041e80000100a00 */
        /* <DEDUP_REMOVED lines=10> */
[----:B------:R0:W-:Y:S01]  /*50630*/  STL.64 [R1+0x1e0], R12 ;  /* 0x0001e00c01007387 */ /* 0x0001e20000100a00 */
[----:B------:R-:W-:Y:S03]  /*50640*/  STL.64 [R1+0x1e8], R14 ;  /* 0x0001e80e01007387 */ /* 0x000fe60000100a00 */
[----:B0-----:R-:W4:Y:S01]  /*50650*/  LDL.LU.64 R12, [R1+0x3848] ;  /* 0x00384800010c7983 */ /* 0x001f220000300a00 */
        /* <DEDUP_REMOVED lines=15> */
[----:B0-----:R-:W3:Y:S01]  /*50750*/  LDL.LU.64 R4, [R1+0x3840] ;  /* 0x0038400001047983 */ /* 0x001ee20000300a00 */
[----:B------:R0:W-:Y:S03]  /*50760*/  STL.64 [R1+0x37c8], R12 ;  /* 0x0037c80c01007387 */ /* 0x0001e60000100a00 */
[----:B0-----:R-:W4:Y:S01]  /*50770*/  LDL.LU R12, [R1+0x4f0] ;  /* 0x0004f000010c7983 */ /* 0x001f220000300800 */
[----:B------:R-:W4:Y:S02]  /*50780*/  LDL.LU R13, [R1+0x4f4] ;  /* 0x0004f400010d7983 */ /* 0x000f240000300800 */
[----:B------:R-:W4:Y:S02]  /*50790*/  LDL.LU R14, [R1+0x4f8] ;  /* 0x0004f800010e7983 */ /* 0x000f240000300800 */
[----:B------:R-:W4:Y:S01]  /*507a0*/  LDL.LU R15, [R1+0x4fc] ;  /* 0x0004fc00010f7983 */ /* 0x000f220000300800 */
[C---:B---3--:R-:W-:Y:S01]  /*507b0*/  HMMA.16816.F32 R4, R8.reuse, R4, R24 ;  /* 0x000000040804723c */ /* 0x048fe20000001818 */
[----:B------:R-:W3:Y:S01]  /*507c0*/  LDL.LU.64 R26, [R1+0x3838] ;  /* 0x00383800011a7983 */ /* 0x000ee20000300a00 */
[----:B------:R-:W3:Y:S11]  /*507d0*/  LDL.LU.64 R24, [R1+0x3830] ;  /* 0x0038300001187983 */ /* 0x000ef60000300a00 */
[----:B------:R-:W-:Y:S10]  /*507e0*/  @!UPT UIADD3 URZ, URZ, URZ, URZ ;  /* 0x0000003f3f3ff290 */ /* 0x000ff4000fffe03f */
[----:B------:R0:W-:Y:S01]  /*507f0*/  STL.64 [R1+0x1c0], R4 ;  /* 0x0001c00401007387 */ /* 0x0001e20000100a00 */
[----:B------:R1:W-:Y:S03]  /*50800*/  STL.64 [R1+0x1c8], R6 ;  /* 0x0001c80601007387 */ /* 0x0003e60000100a00 */
[----:B0-----:R-:W3:Y:S02]  /*50810*/  LDL.LU.64 R4, [R1+0x3828] ;  /* 0x0038280001047983 */ /* 0x001ee40000300a00 */
[----:B---3--:R-:W-:Y:S02]  /*50820*/  HMMA.16816.F32 R8, R8, R4, R24 ;  /* 0x000000040808723c */ /* 0x008fe40000001818 */
[----:B------:R-:W3:Y:S01]  /*50830*/  LDL.LU R26, [R1+0x3820] ;  /* 0x00382000011a7983 */ /* 0x000ee20000300800 */
[----:B------:R-:W2:Y:S02]  /*50840*/  LDL.LU.64 R24, [R1+0x3818] ;  /* 0x0038180001187983 */ /* 0x000ea40000300a00 */
[----:B-1----:R-:W2:Y:S02]  /*50850*/  LDL.LU.64 R6, [R1+0x3810] ;  /* 0x0038100001067983 */ /* 0x002ea40000300a00 */
[----:B------:R-:W2:Y:S11]  /*50860*/  LDL.LU.64 R4, [R1+0x3808] ;  /* 0x0038080001047983 */ /* 0x000eb60000300a00 */
[----:B------:R-:W-:Y:S05]  /*50870*/  @!UPT UIADD3 URZ, URZ, URZ, URZ ;  /* 0x0000003f3f3ff290 */ /* 0x000fea000fffe03f */
[----:B------:R-:W-:Y:S01]  /*50880*/  STL.64 [R1+0x140], R8 ;  /* 0x0001400801007387 */ /* 0x000fe20000100a00 */
[----:B------:R-:W-:Y:S01]  /*50890*/  STL.64 [R1+0x148], R10 ;  /* 0x0001480a01007387 */ /* 0x000fe20000100a00 */
[----:B--2---:R-:W-:Y:S11]  /*508a0*/  HMMA.16816.F32 R20, R4, R24, R20 ;  /* 0x000000180414723c */ /* 0x004ff60000001814 */
[----:B------:R-:W-:Y:S11]  /*508b0*/  @!UPT UIADD3 URZ, URZ, URZ, URZ ;  /* 0x0000003f3f3ff290 */ /* 0x000ff6000fffe03f */
[----:B------:R-:W-:Y:S01]  /*508c0*/  @!UPT UIADD3 URZ, URZ, URZ, URZ ;  /* 0x0000003f3f3ff290 */ /* 0x000fe2000fffe03f */
[----:B------:R-:W-:Y:S01]  /*508d0*/  STL.64 [R1+0x1b0], R20 ;  /* 0x0001b01401007387 */ /* 0x000fe20000100a00 */
[----:B------:R0:W-:Y:S03]  /*508e0*/  STL.64 [R1+0x1b8], R22 ;  /* 0x0001b81601007387 */ /* 0x0001e60000100a00 */
[----:B0-----:R-:W2:Y:S01]  /*508f0*/  LDL.LU.64 R22, [R1+0x3800] ;  /* 0x0038000001167983 */ /* 0x001ea20000300a00 */
[----:B------:R-:W2:Y:S02]  /*50900*/  LDL.LU.64 R20, [R1+0x37f8] ;  /* 0x0037f80001147983 */ /* 0x000ea40000300a00 */
[----:B---3--:R-:W-:Y:S02]  /*50910*/  IMAD.MOV.U32 R8, RZ, RZ, R26 ;  /* 0x000000ffff087224 */ /* 0x008fe400078e001a */
[----:B------:R-:W-:-:S07]  /*50920*/  IMAD.MOV.U32 R9, RZ, RZ, R2 ;  /* 0x000000ffff097224 */ /* 0x000fce00078e0002 */
[C---:B--2---:R-:W-:Y:S01]  /*50930*/  HMMA.16816.F32 R8, R4.reuse, R8, R20 ;  /* 0x000000080408723c */ /* 0x044fe20000001814 */
[----:B------:R-:W2:Y:S11]  /*50940*/  LDL.LU.64 R20, [R1+0x37f0] ;  /* 0x0037f00001147983 */ /* 0x000eb60000300a00 */
[----:B------:R-:W-:Y:S11]  /*50950*/  @!UPT UIADD3 URZ, URZ, URZ, URZ ;  /* 0x0000003f3f3ff290 */ /* 0x000ff6000fffe03f */
[----:B------:R0:W-:Y:S01]  /*50960*/  STL.64 [R1+0x1a0], R8 ;  /* 0x0001a00801007387 */ /* 0x0001e20000100a00 */
[----:B------:R1:W-:Y:S03]  /*50970*/  STL.64 [R1+0x1a8], R10 ;  /* 0x0001a80a01007387 */ /* 0x0003e60000100a00 */
[----:B0-----:R-:W3:Y:S01]  /*50980*/  LDL.LU R8, [R1+0x5e0] ;  /* 0x0005e00001087983 */ /* 0x001ee20000300800 */
[----:B------:R-:W3:Y:S02]  /*50990*/  LDL.LU R9, [R1+0x5e4] ;  /* 0x0005e40001097983 */ /* 0x000ee40000300800 */
[----:B-1----:R-:W3:Y:S02]  /*509a0*/  LDL.LU R10, [R1+0x5e8] ;  /* 0x0005e800010a7983 */ /* 0x002ee40000300800 */
        /* <DEDUP_REMOVED lines=15> */
[----:B------:R-:W-:Y:S01]  /*50aa0*/  STL [R1+0x37a4], R26 ;  /* 0x0037a41a01007387 */ /* 0x000fe20000100800 */
[C---:B---3--:R-:W-:Y:S01]  /*50ab0*/  HMMA.16816.F32 R20, R4.reuse, R20, R16 ;  /* 0x000000140414723c */ /* 0x048fe20000001810 */
[----:B------:R-:W4:Y:S11]  /*50ac0*/  LDL.LU.64 R16, [R1+0x37d0] ;  /* 0x0037d00001107983 */ /* 0x000f360000300a00 */
[----:B------:R-:W-:Y:S11]  /*50ad0*/  @!UPT UIADD3 URZ, URZ, URZ, URZ ;  /* 0x0000003f3f3ff290 */ /* 0x000ff6000fffe03f */
        /* <DEDUP_REMOVED lines=8> */
[----:B------:R-:W3:Y:S01]  /*50b60*/  LDL.LU R23, [R1+0x5dc] ;  /* 0x0005dc0001177983 */ /* 0x000ee20000300800 */
[C---:B----4-:R-:W-:Y:S01]  /*50b70*/  HMMA.16816.F32 R16, R4.reuse, R16, R12 ;  /* 0x000000100410723c */ /* 0x050fe2000000180c */
[----:B------:R-:W2:Y:S11]  /*50b80*/  LDL.LU.64 R12, [R1+0x37c8] ;  /* 0x0037c800010c7983 */ /* 0x000eb60000300a00 */
[----:B------:R-:W-:Y:S11]  /*50b90*/  @!UPT UIADD3 URZ, URZ, URZ, URZ ;  /* 0x0000003f3f3ff290 */ /* 0x000ff6000fffe03f */
[----:B------:R-:W-:Y:S01]  /*50ba0*/  STL.64 [R1+0x170], R16 ;  /* 0x0001701001007387 */ /* 0x000fe20000100a00 */
[----:B------:R-:W-:Y:S02]  /*50bb0*/  STL [R1+0x178], R18 ;  /* 0x0001781201007387 */ /* 0x000fe40000100800 */
[----:B------:R-:W-:Y:S02]  /*50bc0*/  IMAD.MOV.U32 R28, RZ, RZ, R19 ;  /* 0x000000ffff1c7224 */ /* 0x000fe400078e0013 */
[----:B------:R-:W0:Y:S04]  /*50bd0*/  LDSM.16.MT88.4 R16, [R0+0x8100] ;  /* 0x008100000010783b */ /* 0x000e280000004200 */
[----:B------:R-:W-:Y:S04]  /*50be0*/  STL [R1+0x3418], R28 ;  /* 0x0034181c01007387 */ /* 0x000fe80000100800 */
[----:B0-----:R-:W-:Y:S01]  /*50bf0*/  STL [R1+0x3724], R19 ;  /* 0x0037241301007387 */ /* 0x001fe20000100800 */
[----:B------:R-:W-:Y:S02]  /*50c00*/  STL [R1+0x37a0], R18 ;  /* 0x0037a01201007387 */ /* 0x000fe40000100800 */
[----:B------:R0:W-:Y:S02]  /*50c10*/  STL.64 [R1+0x3798], R16 ;  /* 0x0037981001007387 */ /* 0x0001e40000100a00 */
[----:B0-----:R-:W4:Y:S01]  /*50c20*/  LDL.64 R16, [R1+0x80] ;  /* 0x0000800001107983 */ /* 0x001f220000100a00 */
[----:B--2---:R-:W-:Y:S11]  /*50c30*/  HMMA.16816.F32 R8, R4, R12, R8 ;  /* 0x0000000c0408723c */ /* 0x004ff60000001808 */
        /* <DEDUP_REMOVED lines=9> */
[----:B------:R-:W-:Y:S04]  /*50cd0*/  STL [R1+0x3710], R0 ;  /* 0x0037100001007387 */ /* 0x000fe80000100800 */
[----:B0-----:R-:W-:Y:S01]  /*50ce0*/  STL.64 [R1+0x36a0], R14 ;  /* 0x0036a00e01007387 */ /* 0x001fe20000100a00 */
[----:B------:R0:W-:Y:S03]  /*50cf0*/  STL.64 [R1+0x3698], R12 ;  /* 0x0036980c01007387 */ /* 0x0001e60000100a00 */
[----:B0-----:R-:W3:Y:S01]  /*50d00*/  LDL.LU R12, [R1+0x660] ;  /* 0x00066000010c7983 */ /* 0x001ee20000300800 */
[----:B------:R-:W3:Y:S02]  /*50d10*/  LDL.LU R13, [R1+0x664] ;  /* 0x00066400010d7983 */ /* 0x000ee40000300800 */
[----:B------:R-:W3:Y:S02]  /*50d20*/  LDL.LU R14, [R1+0x668] ;  /* 0x00066800010e7983 */ /* 0x000ee40000300800 */
[----:B------:R-:W3:Y:S02]  /*50d30*/  LDL.LU R15, [R1+0x66c] ;  /* 0x00066c00010f7983 */ /* 0x000ee40000300800 */
[----:B----4-:R-:W-:-:S02]  /*50d40*/  IMAD.MOV.U32 R26, RZ, RZ, R16 ;  /* 0x000000ffff1a7224 */ /* 0x010fc400078e0010 */
[----:B------:R-:W-:Y:S01]  /*50d50*/  IMAD.MOV.U32 R0, RZ, RZ, R17 ;  /* 0x000000ffff007224 */ /* 0x000fe200078e0011 */
[C---:B--2---:R-:W-:Y:S11]  /*50d60*/  HMMA.16816.F32 R8, R4.reuse, R16, R8 ;  /* 0x000000100408723c */ /* 0x044ff60000001808 */
[----:B------:R-:W-:Y:S11]  /*50d70*/  @!UPT UIADD3 URZ, URZ, URZ, URZ ;  /* 0x0000003f3f3ff290 */ /* 0x000ff6000fffe03f */
[----:B------:R-:W-:Y:S01]  /*50d80*/  @!UPT UIADD3 URZ, URZ, URZ, URZ ;  /* 0x0000003f3f3ff290 */ /* 0x000fe2000fffe03f */
[----:B------:R-:W-:Y:S01]  /*50d90*/  STL.64 [R1+0x150], R8 ;  /* 0x0001500801007387 */ /* 0x000fe20000100a00 */
[----:B------:R-:W-:Y:S02]  /*50da0*/  STL [R1+0x158], R10 ;  /* 0x0001580a01007387 */ /* 0x000fe40000100800 */
[----:B------:R-:W-:Y:S02]  /*50db0*/  IMAD.MOV.U32 R28, RZ, RZ, R11 ;  /* 0x000000ffff1c7224 */ /* 0x000fe400078e000b */
[----:B------:R-:W2:Y:S01]  /*50dc0*/  LDL.LU R16, [R1+0x650] ;  /* 0x0006500001107983 */ /* 0x000ea20000300800 */
[----:B------:R-:W0:Y:S04]  /*50dd0*/  LDSM.16.MT88.4 R8, [R3+0xa000] ;  /* 0x00a000000308783b */ /* 0x000e280000004200 */
[----:B------:R-:W2:Y:S01]  /*50de0*/  LDL.LU R17, [R1+0x654] ;  /* 0x0006540001117983 */ /* 0x000ea20000300800 */
[----:B------:R-:W2:Y:S02]  /*50df0*/  LDL.LU R18, [R1+0x658] ;  /* 0x0006580001127983 */ /* 0x000ea40000300800 */
[----:B------:R-:W2:Y:S02]  /*50e00*/  LDL.LU R19, [R1+0x65c] ;  /* 0x00065c0001137983 */ /* 0x000ea40000300800 */
[----:B------:R-:W-:Y:S01]  /*50e10*/  STL [R1+0x3430], R28 ;  /* 0x0034301c01007387 */ /* 0x000fe20000100800 */
[----:B0-----:R-:W-:Y:S01]  /*50e20*/  STL.64 [R1+0x3608], R10 ;  /* 0x0036080a01007387 */ /* 0x001fe20000100a00 */
[----:B------:R0:W-:Y:S03]  /*50e30*/  STL.64 [R1+0x3600], R8 ;  /* 0x0036000801007387 */ /* 0x0001e60000100a00 */
[----:B0-----:R-:W3:Y:S02]  /*50e40*/  LDL.LU.64 R8, [R1+0x70] ;  /* 0x0000700001087983 */ /* 0x001ee40000300a00 */
[----:B---3--:R-:W-:Y:S02]  /*50e50*/  HMMA.16816.F32 R4, R4, R8, R20 ;  /* 0x000000080404723c */ /* 0x008fe40000001814 */
[----:B------:R-:W3:Y:S01]  /*50e60*/  LDL.LU.64 R22, [R1+0x37b0] ;  /* 0x0037b00001167983 */ /* 0x000ee20000300a00 */
[----:B------:R-:W3:Y:S02]  /*50e70*/  LDL.LU.64 R20, [R1+0x37a8] ;  /* 0x0037a80001147983 */ /* 0x000ee40000300a00 */
[----:B------:R0:W-:Y:S11]  /*50e80*/  STL.64 [R1+0x3738], R8 ;  /* 0x0037380801007387 */ /* 0x0001f60000100a00 */
[----:B------:R-:W-:Y:S07]  /*50e90*/  @!UPT UIADD3 URZ, URZ, URZ, URZ ;  /* 0x0000003f3f3ff290 */ /* 0x000fee000fffe03f */
[----:B------:R-:W-:Y:S01]  /*50ea0*/  STL.64 [R1+0x130], R4 ;  /* 0x0001300401007387 */ /* 0x000fe20000100a00 */
[----:B------:R-:W-:Y:S02]  /*50eb0*/  STL.64 [R1+0x138], R6 ;  /* 0x0001380601007387 */ /* 0x000fe40000100a00 */
[----:B------:R-:W1:Y:S04]  /*50ec0*/  LDSM.16.MT88.4 R4, [R3+0xa080] ;  /* 0x00a080000304783b */ /* 0x000e680000004200 */
[----:B0-----:R-:W-:Y:S02]  /*50ed0*/  IMAD.MOV.U32 R8, RZ, RZ, R26 ;  /* 0x000000ffff087224 */ /* 0x001fe400078e001a */
[----:B------:R-:W-:Y:S01]  /*50ee0*/  IMAD.MOV.U32 R9, RZ, RZ, R0 ;  /* 0x000000ffff097224 */ /* 0x000fe200078e0000 */
[----:B------:R-:W4:Y:S04]  /*50ef0*/  LDL.LU R26, [R1+0x37a4] ;  /* 0x0037a400011a7983 */ /* 0x000f280000300800 */
[----:B------:R-:W-:Y:S01]  /*50f00*/  STL.64 [R1+0x3750], R8 ;  /* 0x0037500801007387 */ /* 0x000fe20000100a00 */
[----:B------:R-:W-:Y:S03]  /*50f10*/  STL [R1+0x3720], R3 ;  /* 0x0037200301007387 */ /* 0x000fe60000100800 */
[----:B-1----:R-:W-:Y:S01]  /*50f20*/  STL.64 [R1+0x3590], R6 ;  /* 0x0035900601007387 */ /* 0x002fe20000100a00 */
[----:B------:R3:W-:Y:S02]  /*50f30*/  STL.64 [R1+0x3588], R4 ;  /* 0x0035880401007387 */ /* 0x0007e40000100a00 */
[----:B------:R-:W-:Y:S01]  /*50f40*/  STL.64 [R1+0x3780], R24 ;  /* 0x0037801801007387 */ /* 0x000fe20000100a00 */
[----:B---3--:R-:W-:Y:S11]  /*50f50*/  HMMA.16816.F32 R4, R20, R24, R12 ;  /* 0x000000181404723c */ /* 0x008ff6000000180c */
[----:B------:R-:W-:Y:S11]  /*50f60*/  @!UPT UIADD3 URZ, URZ, URZ, URZ ;  /* 0x0000003f3f3ff290 */ /* 0x000ff6000fffe03f */
[----:B------:R-:W-:Y:S01]  /*50f70*/  @!UPT UIADD3 URZ, URZ, URZ, URZ ;  /* 0x0000003f3f3ff290 */ /* 0x000fe2000fffe03f */
[----:B------:R0:W-:Y:S01]  /*50f80*/  STL.64 [R1+0x120], R4 ;  /* 0x0001200401007387 */ /* 0x0001e20000100a00 */
[----:B------:R1:W-:Y:S03]  /*50f90*/  STL.64 [R1+0x128], R6 ;  /* 0x0001280601007387 */ /* 0x0003e60000100a00 */
[----:B0-----:R-:W3:Y:S01]  /*50fa0*/  LDL.LU R4, [R1+0x630] ;  /* 0x0006300001047983 */ /* 0x001ee20000300800 */
[----:B------:R-:W3:Y:S02]  /*50fb0*/  LDL.LU R5, [R1+0x634] ;  /* 0x0006340001057983 */ /* 0x000ee40000300800 */
[----:B-1----:R-:W2:Y:S02]  /*50fc0*/  LDL.LU R6, [R1+0x638] ;  /* 0x0006380001067983 */ /* 0x002ea40000300800 */
[----:B------:R-:W2:Y:S02]  /*50fd0*/  LDL.LU R7, [R1+0x63c] ;  /* 0x00063c0001077983 */ /* 0x000ea40000300800 */
[----:B------:R-:W-:-:S02]  /*50fe0*/  IMAD.MOV.U32 R8, RZ, RZ, R29 ;  /* 0x000000ffff087224 */ /* 0x000fc400078e001d */
[----:B------:R-:W-:Y:S01]  /*50ff0*/  IMAD.MOV.U32 R9, RZ, RZ, R27 ;  /* 0x000000ffff097224 */ /* 0x000fe200078e001b */
[----:B--2---:R-:W-:Y:S01]  /*51000*/  STL.64 [R1+0x3790], R6 ;  /* 0x0037900601007387 */ /* 0x004fe20000100a00 */
[----:B---3--:R0:W-:Y:S03]  /*51010*/  STL.64 [R1+0x3788], R4 ;  /* 0x0037880401007387 */ /* 0x0081e60000100a00 */
[----:B0-----:R-:W2:Y:S01]  /*51020*/  LDL.LU R4, [R1+0x640] ;  /* 0x0006400001047983 */ /* 0x001ea20000300800 */
[----:B------:R-:W2:Y:S02]  /*51030*/  LDL.LU R5, [R1+0x644] ;  /* 0x0006440001057983 */ /* 0x000ea40000300800 */
[----:B------:R-:W2:Y:S02]  /*51040*/  LDL.LU R6, [R1+0x648] ;  /* 0x0006480001067983 */ /* 0x000ea40000300800 */
[----:B------:R-:W2:Y:S01]  /*51050*/  LDL.LU R7, [R1+0x64c] ;  /* 0x00064c0001077983 */ /* 0x000ea20000300800 */
[----:B------:R-:W3:Y:S01]  /*51060*/  LDL.LU.64 R12, [R1+0xb0] ;  /* 0x0000b000010c7983 */ /* 0x000ee20000300a00 */
[----:B------:R0:W-:Y:S03]  /*51070*/  STL.64 [R1+0x3768], R8 ;  /* 0x0037680801007387 */ /* 0x0001e60000100a00 */
[----:B0-----:R-:W2:Y:S02]  /*51080*/  LDL.LU.64 R8, [R1+0xd0] ;  /* 0x0000d00001087983 */ /* 0x001ea40000300a00 */
[----:B--2---:R-:W-:Y:S11]  /*51090*/  HMMA.16816.F32 R16, R20, R8, R16 ;  /* 0x000000081410723c */ /* 0x004ff60000001810 */
[----:B------:R-:W-:Y:S11]  /*510a0*/  @!UPT UIADD3 URZ, URZ, URZ, URZ ;  /* 0x0000003f3f3ff290 */ /* 0x000ff6000fffe03f */
[----:B------:R-:W-:Y:S01]  /*510b0*/  @!UPT UIADD3 URZ, URZ, URZ, URZ ;  /* 0x0000003f3f3ff290 */ /* 0x000fe2000fffe03f */
[----:B------:R-:W-:Y:S01]  /*510c0*/  STL.64 [R1+0x110], R16 ;  /* 0x0001101001007387 */ /* 0x000fe20000100a00 */
[----:B------:R0:W-:Y:S03]  /*510d0*/  STL.64 [R1+0x118], R18 ;  /* 0x0001181201007387 */ /* 0x0001e60000100a00 */
[----:B0-----:R-:W2:Y:S01]  /*510e0*/  LDL.LU R18, [R1+0x37a0] ;  /* 0x0037a00001127983 */ /* 0x001ea20000300800 */
[----:B------:R-:W3:Y:S02]  /*510f0*/  LDL.LU.64 R16, [R1+0x3798] ;  /* 0x0037980001107983 */ /* 0x000ee40000300a00 */
[----:B------:R-:W-:Y:S02]  /*51100*/  IMAD.MOV.U32 R19, RZ, RZ, R8 ;  /* 0x000000ffff137224 */ /* 0x000fe400078e0008 */
[----:B------:R-:W-:Y:S02]  /*51110*/  IMAD.MOV.U32 R3, RZ, RZ, R9 ;  /* 0x000000ffff037224 */ /* 0x000fe400078e0009 */
[----:B------:R-:W4:Y:S04]  /*51120*/  LDL.64 R8, [R1+0xa0] ;  /* 0x0000a00001087983 */ /* 0x000f280000100a00 */
[----:B--2---:R-:W-:Y:S01]  /*51130*/  STL.64 [R1+0x3730], R18 ;  /* 0x0037301201007387 */ /* 0x004fe20000100a00 */
[----:B---3--:R0:W-:Y:S03]  /*51140*/  STL.64 [R1+0x3728], R16 ;  /* 0x0037281001007387 */ /* 0x0081e60000100a00 */
        /* <DEDUP_REMOVED lines=16> */
[----:B----4-:R-:W-:-:S02]  /*51250*/  IMAD.MOV.U32 R24, RZ, RZ, R26 ;  /* 0x000000ffff187224 */ /* 0x010fc400078e001a */
[----:B------:R-:W-:-:S07]  /*51260*/  IMAD.MOV.U32 R25, RZ, RZ, R2 ;  /* 0x000000ffff197224 */ /* 0x000fce00078e0002 */
[----:B------:R-:W-:Y:S01]  /*51270*/  HMMA.16816.F32 R24, R20, R24, R4 ;  /* 0x000000181418723c */ /* 0x000fe20000001804 */
[----:B---3--:R-:W-:Y:S01]  /*51280*/  STL.64 [R1+0x3778], R18 ;  /* 0x0037781201007387 */ /* 0x008fe20000100a00 */
[----:B--2---:R0:W-:Y:S03]  /*51290*/  STL.64 [R1+0x3770], R16 ;  /* 0x0037701001007387 */ /* 0x0041e60000100a00 */
        /* <DEDUP_REMOVED lines=8> */
[----:B0-----:R-:W4:Y:S01]  /*51320*/  LDL.LU.64 R24, [R1+0x3780] ;  /* 0x0037800001187983 */ /* 0x001f220000300a00 */
[----:B-1----:R-:W-:-:S02]  /*51330*/  IMAD.MOV.U32 R27, RZ, RZ, R12 ;  /* 0x000000ffff1b7224 */ /* 0x002fc400078e000c */
[----:B------:R-:W-:Y:S02]  /*51340*/  IMAD.MOV.U32 R26, RZ, RZ, R13 ;  /* 0x000000ffff1a7224 */ /* 0x000fe400078e000d */
[----:B------:R-:W-:Y:S02]  /*51350*/  IMAD.MOV.U32 R0, RZ, RZ, R8 ;  /* 0x000000ffff007224 */ /* 0x000fe400078e0008 */
[----:B------:R-:W-:Y:S01]  /*51360*/  IMAD.MOV.U32 R28, RZ, RZ, R9 ;  /* 0x000000ffff1c7224 */ /* 0x000fe200078e0009 */
[C---:B---3--:R-:W-:Y:S08]  /*51370*/  HMMA.16816.F32 R4, R20.reuse, R12, R4 ;  /* 0x0000000c1404723c */ /* 0x048ff00000001804 */
[C---:B--2---:R-:W-:Y:S11]  /*51380*/  HMMA.16816.F32 R16, R20.reuse, R8, R16 ;  /* 0x000000081410723c */ /* 0x044ff60000001810 */
[----:B------:R-:W-:Y:S04]  /*51390*/  @!UPT UIADD3 URZ, URZ, URZ, URZ ;  /* 0x0000003f3f3ff290 */ /* 0x000fe8000fffe03f */
[----:B------:R0:W-:Y:S01]  /*513a0*/  STL.64 [R1+0xf0], R4 ;  /* 0x0000f00401007387 */ /* 0x0001e20000100a00 */
[----:B------:R1:W-:Y:S03]  /*513b0*/  STL.64 [R1+0xf8], R6 ;  /* 0x0000f80601007387 */ /* 0x0003e60000100a00 */
[----:B0-----:R-:W4:Y:S01]  /*513c0*/  LDL.LU R4, [R1+0x560] ;  /* 0x0005600001047983 */ /* 0x001f220000300800 */
[----:B------:R-:W4:Y:S02]  /*513d0*/  LDL.LU R5, [R1+0x564] ;  /* 0x0005640001057983 */ /* 0x000f240000300800 */
[----:B-1----:R-:W4:Y:S02]  /*513e0*/  LDL.LU R6, [R1+0x568] ;  /* 0x0005680001067983 */ /* 0x002f240000300800 */
[----:B------:R-:W4:Y:S01]  /*513f0*/  LDL.LU R7, [R1+0x56c] ;  /* 0x00056c0001077983 */ /* 0x000f220000300800 */
[----:B------:R-:W2:Y:S01]  /*51400*/  LDL.LU R12, [R1+0x550] ;  /* 0x00055000010c7983 */ /* 0x000ea20000300800 */
[----:B------:R-:W2:Y:S02]  /*51410*/  LDL.LU R13, [R1+0x554] ;  /* 0x00055400010d7983 */ /* 0x000ea40000300800 */
[----:B------:R-:W2:Y:S02]  /*51420*/  LDL.LU R14, [R1+0x558] ;  /* 0x00055800010e7983 */ /* 0x000ea40000300800 */
[----:B------:R-:W2:Y:S01]  /*51430*/  LDL.LU R15, [R1+0x55c] ;  /* 0x00055c00010f7983 */ /* 0x000ea20000300800 */
[----:B------:R-:W-:Y:S01]  /*51440*/  STL.64 [R1+0x60], R16 ;  /* 0x0000601001007387 */ /* 0x000fe20000100a00 */
[----:B------:R0:W-:Y:S03]  /*51450*/  STL.64 [R1+0x68], R18 ;  /* 0x0000681201007387 */ /* 0x0001e60000100a00 */
[----:B0-----:R-:W3:Y:S01]  /*51460*/  LDL.LU.64 R18, [R1+0x3778] ;  /* 0x0037780001127983 */ /* 0x001ee20000300a00 */
[----:B------:R-:W3:Y:S02]  /*51470*/  LDL.LU.64 R16, [R1+0x3770] ;  /* 0x0037700001107983 */ /* 0x000ee40000300a00 */
[----:B------:R-:W3:Y:S02]  /*51480*/  LDL.LU.64 R8, [R1+0x3768] ;  /* 0x0037680001087983 */ /* 0x000ee40000300a00 */
[C---:B---3--:R-:W-:Y:S01]  /*51490*/  HMMA.16816.F32 R8, R20.reuse, R8, R16 ;  /* 0x000000081408723c */ /* 0x048fe20000001810 */
[----:B------:R-:W3:Y:S01]  /*514a0*/  LDL.LU.64 R18, [R1+0x3760] ;  /* 0x0037600001127983 */ /* 0x000ee20000300a00 */
[----:B------:R-:W3:Y:S11]  /*514b0*/  LDL.LU.64 R16, [R1+0x3758] ;  /* 0x0037580001107983 */ /* 0x000ef60000300a00 */
[----:B------:R-:W-:Y:S10]  /*514c0*/  @!UPT UIADD3 URZ, URZ, URZ, URZ ;  /* 0x0000003f3f3ff290 */ /* 0x000ff4000fffe03f */
        /* <DEDUP_REMOVED lines=9> */
[----:B0-----:R-:W3:Y:S02]  /*51560*/  LDL.LU.64 R8, [R1+0x3738] ;  /* 0x0037380001087983 */ /* 0x001ee40000300a00 */
[----:B---3--:R-:W-:Y:S02]  /*51570*/  HMMA.16816.F32 R20, R20, R8, R16 ;  /* 0x000000081414723c */ /* 0x008fe40000001810 */
[----:B------:R-:W3:Y:S01]  /*51580*/  LDL.LU.64 R18, [R1+0x3730] ;  /* 0x0037300001127983 */ /* 0x000ee20000300a00 */
[----:B------:R-:W2:Y:S02]  /*51590*/  LDL.LU.64 R16, [R1+0x3728] ;  /* 0x0037280001107983 */ /* 0x000ea40000300a00 */
[----:B------:R-:W-:-:S02]  /*515a0*/  IMAD.MOV.U32 R29, RZ, RZ, R8 ;  /* 0x000000ffff1d7224 */ /* 0x000fc400078e0008 */
[----:B------:R-:W-:Y:S11]  /*515b0*/  IMAD.MOV.U32 R2, RZ, RZ, R9 ;  /* 0x000000ffff027224 */ /* 0x000ff600078e0009 */
[----:B------:R-:W-:Y:S05]  /*515c0*/  @!UPT UIADD3 URZ, URZ, URZ, URZ ;  /* 0x0000003f3f3ff290 */ /* 0x000fea000fffe03f */
[----:B------:R-:W-:Y:S01]  /*515d0*/  STL.64 [R1+0x30], R20 ;  /* 0x0000301401007387 */ /* 0x000fe20000100a00 */
[----:B------:R-:W-:Y:S02]  /*515e0*/  STL.64 [R1+0x38], R22 ;  /* 0x0000381601007387 */ /* 0x000fe40000100a00 */
[----:B------:R-:W2:Y:S02]  /*515f0*/  LDL.LU R8, [R1+0x430] ;  /* 0x0004300001087983 */ /* 0x000ea40000300800 */
[----:B------:R-:W2:Y:S01]  /*51600*/  LDL.LU R9, [R1+0x434] ;  /* 0x0004340001097983 */ /* 0x000ea20000300800 */
[----:B-1----:R-:W2:Y:S01]  /*51610*/  LDL.LU R10, [R1+0x438] ;  /* 0x00043800010a7983 */ /* 0x002ea20000300800 */
[----:B------:R-:W2:Y:S03]  /*51620*/  LDL.LU R11, [R1+0x43c] ;  /* 0x00043c00010b7983 */ /* 0x000ea60000300800 */
[----:B--2---:R-:W-:Y:S01]  /*51630*/  STL.64 [R1+0x3658], R10 ;  /* 0x0036580a01007387 */ /* 0x004fe20000100a00 */
[----:B------:R0:W-:Y:S03]  /*51640*/  STL.64 [R1+0x3650], R8 ;  /* 0x0036500801007387 */ /* 0x0001e60000100a00 */
[----:B0-----:R-:W2:Y:S01]  /*51650*/  LDL.LU R8, [R1+0x450] ;  /* 0x0004500001087983 */ /* 0x001ea20000300800 */
[----:B------:R-:W2:Y:S02]  /*51660*/  LDL.LU R9, [R1+0x454] ;  /* 0x0004540001097983 */ /* 0x000ea40000300800 */
[----:B------:R-:W2:Y:S02]  /*51670*/  LDL.LU R10, [R1+0x458] ;  /* 0x00045800010a7983 */ /* 0x000ea40000300800 */
[----:B------:R-:W2:Y:S02]  /*51680*/  LDL.LU R11, [R1+0x45c] ;  /* 0x00045c00010b7983 */ /* 0x000ea40000300800 */
[----:B--2---:R-:W-:Y:S01]  /*51690*/  STL.64 [R1+0x3668], R10 ;  /* 0x0036680a01007387 */ /* 0x004fe20000100a00 */
[----:B------:R3:W-:Y:S02]  /*516a0*/  STL.64 [R1+0x3660], R8 ;  /* 0x0036600801007387 */ /* 0x0007e40000100a00 */
[----:B---3--:R-:W-:-:S02]  /*516b0*/  IMAD.MOV.U32 R8, RZ, RZ, R19 ;  /* 0x000000ffff087224 */ /* 0x008fc400078e0013 */
[----:B------:R-:W-:Y:S01]  /*516c0*/  IMAD.MOV.U32 R9, RZ, RZ, R3 ;  /* 0x000000ffff097224 */ /* 0x000fe200078e0003 */
[----:B------:R-:W2:Y:S01]  /*516d0*/  LDL.LU R19, [R1+0x3724] ;  /* 0x0037240001137983 */ /* 0x000ea20000300800 */
[----:B------:R-:W3:Y:S02]  /*516e0*/  LDL.LU R3, [R1+0x3720] ;  /* 0x0037200001037983 */ /* 0x000ee40000300800 */
[----:B------:R-:W2:Y:S02]  /*516f0*/  LDL R22, [R1+0xb8] ;  /* 0x0000b80001167983 */ /* 0x000ea40000100800 */
[----:B------:R-:W2:Y:S02]  /*51700*/  LDL R23, [R1+0xbc] ;  /* 0x0000bc0001177983 */ /* 0x000ea40000100800 */
[----:B------:R-:W-:Y:S02]  /*51710*/  IMAD.MOV.U32 R20, RZ, RZ, R27 ;  /* 0x000000ffff147224 */ /* 0x000fe400078e001b */
[----:B------:R-:W-:Y:S01]  /*51720*/  IMAD.MOV.U32 R21, RZ, RZ, R26 ;  /* 0x000000ffff157224 */ /* 0x000fe200078e001a */
[----:B--2---:R-:W-:Y:S04]  /*51730*/  STL.64 [R1+0x36f8], R22 ;  /* 0x0036f81601007387 */ /* 0x004fe80000100a00 */
[----:B------:R4:W-:Y:S01]  /*51740*/  STL.64 [R1+0x36f0], R20 ;  /* 0x0036f01401007387 */ /* 0x0009e20000100a00 */
[C---:B------:R-:W-:Y:S08]  /*51750*/  HMMA.16816.F32 R12, R16.reuse, R8, R12 ;  /* 0x00000008100c723c */ /* 0x040ff0000000180c */
[----:B----4-:R-:W-:Y:S07]  /*51760*/  HMMA.16816.F32 R20, R16, R24, R4 ;  /* 0x000000181014723c */ /* 0x010fee0000001804 */
[----:B------:R-:W-:-:S02]  /*51770*/  IMAD.MOV.U32 R5, RZ, RZ, R24 ;  /* 0x000000ffff057224 */ /* 0x000fc400078e0018 */
[----:B------:R-:W-:Y:S11]  /*51780*/  IMAD.MOV.U32 R4, RZ, RZ, R25 ;  /* 0x000000ffff047224 */ /* 0x000ff600078e0019 */
[----:B------:R-:W-:Y:S03]  /*51790*/  @!UPT UIADD3 URZ, URZ, URZ, URZ ;  /* 0x0000003f3f3ff290 */ /* 0x000fe6000fffe03f */
[----:B------:R0:W-:Y:S01]  /*517a0*/  STL.64 [R1+0x20], R20 ;  /* 0x0000201401007387 */ /* 0x0001e20000100a00 */
[----:B------:R1:W-:Y:S02]  /*517b0*/  STL.64 [R1+0x28], R22 ;  /* 0x0000281601007387 */ /* 0x0003e40000100a00 */
[----:B------:R-:W2:Y:S01]  /*517c0*/  LDL.LU.64 R24, [R1+0x3718] ;  /* 0x0037180001187983 */ /* 0x000ea20000300a00 */
[----:B0-----:R-:W4:Y:S01]  /*517d0*/  LDL.LU R20, [R1+0x540] ;  /* 0x0005400001147983 */ /* 0x001f220000300800 */
[----:B------:R-:W-:Y:S02]  /*517e0*/  STL.64 [R1+0x10], R12 ;  /* 0x0000100c01007387 */ /* 0x000fe40000100a00 */
[----:B------:R-:W-:Y:S02]  /*517f0*/  STL.64 [R1+0x18], R14 ;  /* 0x0000180e01007387 */ /* 0x000fe40000100a00 */
[----:B------:R-:W4:Y:S01]  /*51800*/  LDL.LU R21, [R1+0x544] ;  /* 0x0005440001157983 */ /* 0x000f220000300800 */
[----:B-1----:R-:W4:Y:S01]  /*51810*/  LDL.LU R22, [R1+0x548] ;  /* 0x0005480001167983 */ /* 0x002f220000300800 */
[----:B------:R-:W4:Y:S02]  /*51820*/  LDL.LU R23, [R1+0x54c] ;  /* 0x00054c0001177983 */ /* 0x000f240000300800 */
[----:B------:R0:W-:Y:S02]  /*51830*/  STL.64 [R1+0x3680], R8 ;  /* 0x0036800801007387 */ /* 0x0001e40000100a00 */
[----:B------:R-:W2:Y:S01]  /*51840*/  LDL.LU R26, [R1+0x538] ;  /* 0x00053800011a7983 */ /* 0x000ea20000300800 */
[----:B------:R-:W2:Y:S01]  /*51850*/  LDL.LU R27, [R1+0x53c] ;  /* 0x00053c00011b7983 */ /* 0x000ea20000300800 */
[----:B0-----:R-:W-:-:S02]  /*51860*/  IMAD.MOV.U32 R9, RZ, RZ, R4 ;  /* 0x000000ffff097224 */ /* 0x001fc400078e0004 */
[----:B------:R-:W-:Y:S01]  /*51870*/  IMAD.MOV.U32 R8, RZ, RZ, R5 ;  /* 0x000000ffff087224 */ /* 0x000fe200078e0005 */
[----:B--2---:R-:W-:Y:S01]  /*51880*/  STL.64 [R1+0x3708], R26 ;  /* 0x0037081a01007387 */ /* 0x004fe20000100a00 */
[----:B------:R0:W-:Y:S03]  /*51890*/  STL.64 [R1+0x3700], R24 ;  /* 0x0037001801007387 */ /* 0x0001e60000100a00 */
[----:B0-----:R-:W4:Y:S01]  /*518a0*/  LDL.LU.64 R24, [R1+0xc0] ;  /* 0x0000c00001187983 */ /* 0x001f220000300a00 */
        /* <DEDUP_REMOVED lines=8> */
[----:B--2---:R-:W-:Y:S01]  /*51930*/  STL.64 [R1+0x36d8], R6 ;  /* 0x0036d80601007387 */ /* 0x004fe20000100a00 */
[----:B------:R0:W-:Y:S02]  /*51940*/  STL.64 [R1+0x36d0], R4 ;  /* 0x0036d00401007387 */ /* 0x0001e40000100a00 */
[----:B0-----:R-:W-:-:S02]  /*51950*/  IMAD.MOV.U32 R4, RZ, RZ, R0 ;  /* 0x000000ffff047224 */ /* 0x001fc400078e0000 */
[----:B------:R-:W2:Y:S01]  /*51960*/  LDL.LU R0, [R1+0x3710] ;  /* 0x0037100001007983 */ /* 0x000ea20000300800 */
[----:B------:R-:W-:Y:S02]  /*51970*/  STL.64 [R1+0x36b0], R14 ;  /* 0x0036b00e01007387 */ /* 0x000fe40000100a00 */
[----:B------:R0:W-:Y:S02]  /*51980*/  STL.64 [R1+0x36a8], R12 ;  /* 0x0036a80c01007387 */ /* 0x0001e40000100a00 */
[----:B0-----:R-:W2:Y:S01]  /*51990*/  LDL.LU.64 R12, [R1+0x80] ;  /* 0x00008000010c7983 */ /* 0x001ea20000300a00 */
[----:B----4-:R-:W-:Y:S03]  /*519a0*/  HMMA.16816.F32 R20, R16, R24, R20 ;  /* 0x000000181014723c */ /* 0x010fe60000001814 */
[----:B--2---:R0:W-:Y:S04]  /*519b0*/  STL.64 [R1+0x36c8], R12 ;  /* 0x0036c80c01007387 */ /* 0x0041e80000100a00 */
[----:B0-----:R-:W2:Y:S01]  /*519c0*/  LDL.LU.64 R12, [R1+0x90] ;  /* 0x00009000010c7983 */ /* 0x001ea20000300a00 */
[----:B------:R-:W-:-:S02]  /*519d0*/  IMAD.MOV.U32 R11, RZ, RZ, R24 ;  /* 0x000000ffff0b7224 */ /* 0x000fc400078e0018 */
[----:B------:R-:W-:Y:S02]  /*519e0*/  IMAD.MOV.U32 R10, RZ, RZ, R25 ;  /* 0x000000ffff0a7224 */ /* 0x000fe400078e0019 */
[----:B------:R-:W-:Y:S11]  /*519f0*/  IMAD.MOV.U32 R5, RZ, RZ, R28 ;  /* 0x000000ffff057224 */ /* 0x000ff600078e001c */
[----:B------:R-:W-:Y:S01]  /*51a00*/  @!UPT UIADD3 URZ, URZ, URZ, URZ ;  /* 0x0000003f3f3ff290 */ /* 0x000fe2000fffe03f */
[----:B------:R-:W-:Y:S01]  /*51a10*/  IMAD.MOV.U32 R28, RZ, RZ, R23 ;  /* 0x000000ffff1c7224 */ /* 0x000fe200078e0017 */
[----:B--2---:R0:W-:Y:S04]  /*51a20*/  STL.64 [R1+0x36e0], R12 ;  /* 0x0036e00c01007387 */ /* 0x0041e80000100a00 */
[----:B0-----:R-:W2:Y:S01]  /*51a30*/  LDL.LU R12, [R1+0x220] ;  /* 0x00022000010c7983 */ /* 0x001ea20000300800 */
[----:B------:R-:W2:Y:S02]  /*51a40*/  LDL.LU R13, [R1+0x224] ;  /* 0x00022400010d7983 */ /* 0x000ea40000300800 */
[----:B------:R-:W2:Y:S02]  /*51a50*/  LDL.LU R14, [R1+0x228] ;  /* 0x00022800010e7983 */ /* 0x000ea40000300800 */
[----:B------:R-:W2:Y:S01]  /*51a60*/  LDL.LU R15, [R1+0x22c] ;  /* 0x00022c00010f7983 */ /* 0x000ea20000300800 */
[----:B------:R-:W4:Y:S01]  /*51a70*/  LDL.LU.64 R26, [R1+0x3708] ;  /* 0x00370800011a7983 */ /* 0x000f220000300a00 */
[----:B------:R-:W4:Y:S02]  /*51a80*/  LDL.LU.64 R24, [R1+0x3700] ;  /* 0x0037000001187983 */ /* 0x000f240000300a00 */
[----:B------:R-:W-:Y:S02]  /*51a90*/  STL.64 [R1], R20 ;  /* 0x0000001401007387 */ /* 0x000fe40000100a00 */
[----:B------:R0:W-:Y:S02]  /*51aa0*/  STL [R1+0x8], R22 ;  /* 0x0000081601007387 */ /* 0x0001e40000100800 */
[----:B0-----:R-:W2:Y:S01]  /*51ab0*/  LDL.LU.64 R22, [R1+0x36f8] ;  /* 0x0036f80001167983 */ /* 0x001ea20000300a00 */
[----:B------:R-:W4:Y:S02]  /*51ac0*/  LDL.LU.64 R20, [R1+0x36f0] ;  /* 0x0036f00001147983 */ /* 0x000f240000300a00 */
[----:B------:R-:W-:Y:S02]  /*51ad0*/  STL.64 [R1+0x36c0], R10 ;  /* 0x0036c00a01007387 */ /* 0x000fe40000100a00 */
[----:B------:R0:W-:Y:S02]  /*51ae0*/  STL.64 [R1+0x36b8], R8 ;  /* 0x0036b80801007387 */ /* 0x0001e40000100a00 */
[----:B0-----:R-:W3:Y:S01]  /*51af0*/  LDL.LU R8, [R1+0x510] ;  /* 0x0005100001087983 */ /* 0x001ee20000300800 */
[----:B------:R-:W3:Y:S02]  /*51b00*/  LDL.LU R9, [R1+0x514] ;  /* 0x0005140001097983 */ /* 0x000ee40000300800 */
[----:B------:R-:W3:Y:S02]  /*51b10*/  LDL.LU R10, [R1+0x518] ;  /* 0x00051800010a7983 */ /* 0x000ee40000300800 */
[----:B------:R-:W3:Y:S01]  /*51b20*/  LDL.LU R11, [R1+0x51c] ;  /* 0x00051c00010b7983 */ /* 0x000ee20000300800 */
[----:B--2---:R-:W-:Y:S01]  /*51b30*/  STL.64 [R1+0x3678], R22 ;  /* 0x0036781601007387 */ /* 0x004fe20000100a00 */
[C---:B----4-:R-:W-:Y:S01]  /*51b40*/  HMMA.16816.F32 R24, R16.reuse, R20, R24 ;  /* 0x000000141018723c */ /* 0x050fe20000001818 */
[----:B------:R0:W-:Y:S02]  /*51b50*/  STL.64 [R1+0x3670], R20 ;  /* 0x0036701401007387 */ /* 0x0001e40000100a00 */
        /* <DEDUP_REMOVED lines=9> */
[----:B------:R-:W2:Y:S02]  /*51bf0*/  LDL.LU R22, [R1+0x4a8] ;  /* 0x0004a80001167983 */ /* 0x000ea40000300800 */
[----:B------:R-:W2:Y:S04]  /*51c00*/  LDL.LU R23, [R1+0x4ac] ;  /* 0x0004ac0001177983 */ /* 0x000ea80000300800 */
[----:B------:R-:W-:Y:S01]  /*51c10*/  STL.64 [R1+0x32f0], R26 ;  /* 0x0032f01a01007387 */ /* 0x000fe20000100a00 */
[----:B------:R0:W-:Y:S02]  /*51c20*/  STL.64 [R1+0x32e8], R24 ;  /* 0x0032e81801007387 */ /* 0x0001e40000100a00 */
[----:B0-----:R-:W-:-:S02]  /*51c30*/  IMAD.MOV.U32 R24, RZ, RZ, R29 ;  /* 0x000000ffff187224 */ /* 0x001fc400078e001d */
[----:B------:R-:W-:Y:S01]  /*51c40*/  IMAD.MOV.U32 R25, RZ, RZ, R2 ;  /* 0x000000ffff197224 */ /* 0x000fe200078e0002 */
[----:B------:R-:W4:Y:S01]  /*51c50*/  LDL.LU R29, [R1+0x36ec] ;  /* 0x0036ec00011d7983 */ /* 0x000f220000300800 */
[----:B------:R-:W2:Y:S02]  /*51c60*/  LDL.LU R2, [R1+0x36e8] ;  /* 0x0036e80001027983 */ /* 0x000ea40000300800 */
[----:B------:R-:W2:Y:S02]  /*51c70*/  LDL R26, [R1+0x78] ;  /* 0x00007800011a7983 */ /* 0x000ea40000100800 */
[----:B------:R-:W2:Y:S01]  /*51c80*/  LDL R27, [R1+0x7c] ;  /* 0x00007c00011b7983 */ /* 0x000ea20000100800 */
[----:B------:R-:W2:Y:S01]  /*51c90*/  LDL.LU.64 R12, [R1+0x36e0] ;  /* 0x0036e000010c7983 */ /* 0x000ea20000300a00 */
        /* <DEDUP_REMOVED lines=8> */
[----:B------:R1:W-:Y:S02]  /*51d20*/  STL.64 [R1+0x3f8], R6 ;  /* 0x0003f80601007387 */ /* 0x0003e40000100a00 */
[----:B0-----:R-:W-:Y:S02]  /*51d30*/  IMAD.MOV.U32 R5, RZ, RZ, R12 ;  /* 0x000000ffff057224 */ /* 0x001fe400078e000c */
[----:B------:R-:W-:Y:S02]  /*51d40*/  IMAD.MOV.U32 R4, RZ, RZ, R13 ;  /* 0x000000ffff047224 */ /* 0x000fe400078e000d */
[----:B------:R-:W3:Y:S02]  /*51d50*/  LDL.LU.64 R12, [R1+0x36c8] ;  /* 0x0036c800010c7983 */ /* 0x000ee40000300a00 */
[----:B---3--:R-:W-:Y:S01]  /*51d60*/  HMMA.16816.F32 R8, R16, R12, R8 ;  /* 0x0000000c1008723c */ /* 0x008fe20000001808 */
[----:B-1----:R-:W-:-:S02]  /*51d70*/  IMAD.MOV.U32 R7, RZ, RZ, R12 ;  /* 0x000000ffff077224 */ /* 0x002fc400078e000c */
[----:B------:R-:W-:Y:S11]  /*51d80*/  IMAD.MOV.U32 R6, RZ, RZ, R13 ;  /* 0x000000ffff067224 */ /* 0x000ff600078e000d */
[----:B------:R-:W-:Y:S09]  /*51d90*/  @!UPT UIADD3 URZ, URZ, URZ, URZ ;  /* 0x0000003f3f3ff290 */ /* 0x000ff2000fffe03f */
[----:B------:R-:W-:Y:S01]  /*51da0*/  STL.64 [R1+0x610], R8 ;  /* 0x0006100801007387 */ /* 0x000fe20000100a00 */
[----:B------:R0:W-:Y:S03]  /*51db0*/  STL.64 [R1+0x618], R10 ;  /* 0x0006180a01007387 */ /* 0x0001e60000100a00 */
[----:B0-----:R-:W2:Y:S01]  /*51dc0*/  LDL.LU.64 R10, [R1+0x36c0] ;  /* 0x0036c000010a7983 */ /* 0x001ea20000300a00 */
[----:B------:R-:W3:Y:S02]  /*51dd0*/  LDL.LU.64 R8, [R1+0x36b8] ;  /* 0x0036b80001087983 */ /* 0x000ee40000300a00 */
[----:B------:R-:W2:Y:S02]  /*51de0*/  LDL.LU.64 R14, [R1+0x36b0] ;  /* 0x0036b000010e7983 */ /* 0x000ea40000300a00 */
[----:B------:R-:W2:Y:S02]  /*51df0*/  LDL.LU.64 R12, [R1+0x36a8] ;  /* 0x0036a800010c7983 */ /* 0x000ea40000300a00 */
[----:B--2---:R-:W-:Y:S01]  /*51e00*/  HMMA.16816.F32 R16, R16, R24, R12 ;  /* 0x000000181010723c */ /* 0x004fe2000000180c */
[----:B------:R-:W3:Y:S01]  /*51e10*/  LDL.LU.64 R14, [R1+0x36a0] ;  /* 0x0036a000010e7983 */ /* 0x000ee20000300a00 */
[----:B------:R-:W3:Y:S02]  /*51e20*/  LDL.LU.64 R12, [R1+0x3698] ;  /* 0x00369800010c7983 */ /* 0x000ee40000300a00 */
[----:B------:R-:W-:Y:S02]  /*51e30*/  STL.64 [R1+0x3618], R26 ;  /* 0x0036181a01007387 */ /* 0x000fe40000100a00 */
[----:B------:R0:W-:Y:S02]  /*51e40*/  STL.64 [R1+0x3610], R24 ;  /* 0x0036101801007387 */ /* 0x0001e40000100a00 */
[----:B0-----:R-:W-:-:S02]  /*51e50*/  IMAD.MOV.U32 R24, RZ, RZ, R11 ;  /* 0x000000ffff187224 */ /* 0x001fc400078e000b */
[----:B------:R-:W-:Y:S11]  /*51e60*/  IMAD.MOV.U32 R25, RZ, RZ, R10 ;  /* 0x000000ffff197224 */ /* 0x000ff600078e000a */
[----:B------:R-:W-:Y:S02]  /*51e70*/  @!UPT UIADD3 URZ, URZ, URZ, URZ ;  /* 0x0000003f3f3ff290 */ /* 0x000fe4000fffe03f */
[----:B------:R0:W-:Y:S01]  /*51e80*/  STL.64 [R1+0x600], R16 ;  /* 0x0006001001007387 */ /* 0x0001e20000100a00 */
[----:B------:R1:W-:Y:S03]  /*51e90*/  STL.64 [R1+0x608], R18 ;  /* 0x0006081201007387 */ /* 0x0003e60000100a00 */
[----:B0-----:R-:W2:Y:S01]  /*51ea0*/  LDL.LU.64 R16, [R1+0xa0] ;  /* 0x0000a00001107983 */ /* 0x001ea20000300a00 */
[----:B-1----:R-:W2:Y:S01]  /*51eb0*/  LDL.64 R18, [R1+0xa8] ;  /* 0x0000a80001127983 */ /* 0x002ea20000100a00 */
[C---:B---3--:R-:W-:Y:S02]  /*51ec0*/  HMMA.16816.F32 R8, R12.reuse, R8, R20 ;  /* 0x000000080c08723c */ /* 0x048fe40000001814 */
[----:B------:R-:W3:Y:S01]  /*51ed0*/  LDL.LU.64 R22, [R1+0x3690] ;  /* 0x0036900001167983 */ /* 0x000ee20000300a00 */
[----:B------:R-:W3:Y:S11]  /*51ee0*/  LDL.LU.64 R20, [R1+0x3688] ;  /* 0x0036880001147983 */ /* 0x000ef60000300a00 */
[----:B------:R-:W-:Y:S09]  /*51ef0*/  @!UPT UIADD3 URZ, URZ, URZ, URZ ;  /* 0x0000003f3f3ff290 */ /* 0x000ff2000fffe03f */
[----:B------:R0:W-:Y:S01]  /*51f00*/  STL.64 [R1+0x6f0], R8 ;  /* 0x0006f00801007387 */ /* 0x0001e20000100a00 */
[----:B------:R3:W-:Y:S03]  /*51f10*/  STL.64 [R1+0x6f8], R10 ;  /* 0x0006f80a01007387 */ /* 0x0007e60000100a00 */
[----:B0-----:R-:W3:Y:S02]  /*51f20*/  LDL.LU.64 R8, [R1+0x3680] ;  /* 0x0036800001087983 */ /* 0x001ee40000300a00 */
[C---:B---3--:R-:W-:Y:S02]  /*51f30*/  HMMA.16816.F32 R8, R12.reuse, R8, R20 ;  /* 0x000000080c08723c */ /* 0x048fe40000001814 */
[----:B------:R-:W3:Y:S01]  /*51f40*/  LDL.LU.64 R22, [R1+0x3678] ;  /* 0x0036780001167983 */ /* 0x000ee20000300a00 */
[----:B------:R-:W2:Y:S11]  /*51f50*/  LDL.LU.64 R20, [R1+0x3670] ;  /* 0x0036700001147983 */ /* 0x000eb60000300a00 */
[----:B------:R-:W-:Y:S09]  /*51f60*/  @!UPT UIADD3 URZ, URZ, URZ, URZ ;  /* 0x0000003f3f3ff290 */ /* 0x000ff2000fffe03f */
[----:B------:R-:W-:Y:S01]  /*51f70*/  STL.64 [R1+0x6e0], R8 ;  /* 0x0006e00801007387 */ /* 0x000fe20000100a00 */
[----:B------:R0:W-:Y:S03]  /*51f80*/  STL.64 [R1+0x6e8], R10 ;  /* 0x0006e80a01007387 */ /* 0x0001e60000100a00 */
[----:B0-----:R-:W2:Y:S01]  /*51f90*/  LDL.LU.64 R10, [R1+0x3668] ;  /* 0x00366800010a7983 */ /* 0x001ea20000300a00 */
[----:B------:R-:W2:Y:S02]  /*51fa0*/  LDL.LU.64 R8, [R1+0x3660] ;  /* 0x0036600001087983 */ /* 0x000ea40000300a00 */
[C---:B--2---:R-:W-:Y:S01]  /*51fb0*/  HMMA.16816.F32 R24, R12.reuse, R24, R8 ;  /* 0x000000180c18723c */ /* 0x044fe20000001808 */
[----:B------:R-:W2:Y:S01]  /*51fc0*/  LDL.LU.64 R10, [R1+0x3658] ;  /* 0x00365800010a7983 */ /* 0x000ea20000300a00 */
[----:B------:R-:W2:Y:S11]  /*51fd0*/  LDL.LU.64 R8, [R1+0x3650] ;  /* 0x0036500001087983 */ /* 0x000eb60000300a00 */
[----:B------:R-:W-:Y:S10]  /*51fe0*/  @!UPT UIADD3 URZ, URZ, URZ, URZ ;  /* 0x0000003f3f3ff290 */ /* 0x000ff4000fffe03f */
[----:B------:R-:W-:Y:S01]  /*51ff0*/  STL.64 [R1+0x6d0], R24 ;  /* 0x0006d01801007387 */ /* 0x000fe20000100a00 */
[----:B------:R2:W-:Y:S02]  /*52000*/  STL.64 [R1+0x6d8], R26 ;  /* 0x0006d81a01007387 */ /* 0x0005e40000100a00 */
[----:B--2---:R-:W-:Y:S01]  /*52010*/  HMMA.16816.F32 R24, R12, R20, R8 ;  /* 0x000000140c18723c */ /* 0x004fe20000001808 */
[----:B------:R-:W2:Y:S11]  /*52020*/  LDL.LU R8, [R1+0x380] ;  /* 0x0003800001087983 */ /* 0x000eb60000300800 */
[----:B------:R-:W-:Y:S11]  /*52030*/  @!UPT UIADD3 URZ, URZ, URZ, URZ ;  /* 0x0000003f3f3ff290 */ /* 0x000ff6000fffe03f */
[----:B------:R0:W-:Y:S01]  /*52040*/  STL.64 [R1+0x6c0], R24 ;  /* 0x0006c01801007387 */ /* 0x0001e20000100a00 */
[----:B------:R-:W-:Y:S02]  /*52050*/  STL.64 [R1+0x6c8], R26 ;  /* 0x0006c81a01007387 */ /* 0x000fe40000100a00 */
[----:B------:R-:W2:Y:S02]  /*52060*/  LDL.LU R9, [R1+0x384] ;  /* 0x0003840001097983 */ /* 0x000ea40000300800 */
[----:B------:R-:W2:Y:S01]  /*52070*/  LDL.LU R10, [R1+0x388] ;  /* 0x00038800010a7983 */ /* 0x000ea20000300800 */
[----:B------:R-:W2:Y:S01]  /*52080*/  LDL.LU R11, [R1+0x38c] ;  /* 0x00038c00010b7983 */ /* 0x000ea20000300800 */
[----:B0-----:R-:W-:Y:S02]  /*52090*/  IMAD.MOV.U32 R24, RZ, RZ, R7 ;  /* 0x000000ffff187224 */ /* 0x001fe400078e0007 */
[----:B------:R-:W-:Y:S01]  /*520a0*/  IMAD.MOV.U32 R25, RZ, RZ, R6 ;  /* 0x000000ffff197224 */ /* 0x000fe200078e0006 */
[----:B--2---:R-:W-:Y:S01]  /*520b0*/  STL.64 [R1+0x3628], R10 ;  /* 0x0036280a01007387 */ /* 0x004fe20000100a00 */
[----:B------:R-:W-:Y:S03]  /*520c0*/  STL.64 [R1+0x3620], R8 ;  /* 0x0036200801007387 */ /* 0x000fe60000100a00 */
        /* <DEDUP_REMOVED lines=8> */
[----:B------:R-:W2:Y:S01]  /*52150*/  LDL.LU R8, [R1+0x3d0] ;  /* 0x0003d00001087983 */ /* 0x000ea20000300800 */
        /* <DEDUP_REMOVED lines=9> */
[----:B---3--:R0:W-:Y:S04]  /*521f0*/  STL.64 [R1+0x35c8], R22 ;  /* 0x0035c81601007387 */ /* 0x0081e80000100a00 */
[----:B0-----:R-:W3:Y:S01]  /*52200*/  LDL.64 R22, [R1+0xc8] ;  /* 0x0000c80001167983 */ /* 0x001ee20000100a00 */
[C---:B------:R-:W-:Y:S03]  /*52210*/  HMMA.16816.F32 R24, R12.reuse, R16, R24 ;  /* 0x000000100c18723c */ /* 0x040fe60000001818 */
[----:B---3--:R0:W-:Y:S04]  /*52220*/  STL.64 [R1+0x35e0], R22 ;  /* 0x0035e01601007387 */ /* 0x0081e80000100a00 */
[----:B0-----:R-:W3:Y:S04]  /*52230*/  LDL R22, [R1+0xd8] ;  /* 0x0000d80001167983 */ /* 0x001ee80000100800 */
[----:B------:R-:W3:Y:S01]  /*52240*/  LDL R23, [R1+0xdc] ;  /* 0x0000dc0001177983 */ /* 0x000ee20000100800 */
[----:B------:R-:W2:Y:S02]  /*52250*/  LDL.LU R4, [R1+0x370] ;  /* 0x0003700001047983 */ /* 0x000ea40000300800 */
[----:B------:R-:W2:Y:S02]  /*52260*/  LDL.LU R5, [R1+0x374] ;  /* 0x0003740001057983 */ /* 0x000ea40000300800 */
[----:B------:R-:W2:Y:S01]  /*52270*/  LDL.LU R6, [R1+0x378] ;  /* 0x0003780001067983 */ /* 0x000ea20000300800 */
[----:B------:R-:W2:Y:S04]  /*52280*/  LDL.LU R7, [R1+0x37c] ;  /* 0x00037c0001077983 */ /* 0x000ea80000300800 */
[----:B---3--:R0:W-:Y:S04]  /*52290*/  STL.64 [R1+0x35f8], R22 ;  /* 0x0035f81601007387 */ /* 0x0081e80000100a00 */
[----:B0-----:R-:W3:Y:S01]  /*522a0*/  LDL.64 R22, [R1+0xe8] ;  /* 0x0000e80001167983 */ /* 0x001ee20000100a00 */
[----:B------:R0:W-:Y:S02]  /*522b0*/  STL.64 [R1+0x6b0], R24 ;  /* 0x0006b01801007387 */ /* 0x0001e40000100a00 */
[----:B------:R-:W-:Y:S01]  /*522c0*/  STL.64 [R1+0x6b8], R26 ;  /* 0x0006b81a01007387 */ /* 0x000fe20000100a00 */
[----:B0-----:R-:W2:Y:S01]  /*522d0*/  LDL.LU.64 R24, [R1+0x3648] ;  /* 0x0036480001187983 */ /* 0x001ea20000300a00 */
        /* <DEDUP_REMOVED lines=17> */
[----:B------:R-:W2:Y:S01]  /*523f0*/  LDL.LU R19, [R1+0x36c] ;  /* 0x00036c0001137983 */ /* 0x000ea20000300800 */
[----:B------:R-:W2:Y:S01]  /*52400*/  LDL.LU.64 R10, [R1+0x3640] ;  /* 0x00364000010a7983 */ /* 0x000ea20000300a00 */
[----:B------:R-:W2:Y:S11]  /*52410*/  LDL.LU.64 R8, [R1+0x3638] ;  /* 0x0036380001087983 */ /* 0x000eb60000300a00 */
[----:B------:R0:W-:Y:S02]  /*52420*/  STL.64 [R1+0x6a0], R24 ;  /* 0x0006a01801007387 */ /* 0x0001e40000100a00 */
[----:B------:R2:W-:Y:S01]  /*52430*/  STL.64 [R1+0x6a8], R26 ;  /* 0x0006a81a01007387 */ /* 0x0005e20000100a00 */
        /* <DEDUP_REMOVED lines=9> */
[----:B--2---:R-:W-:Y:S01]  /*524d0*/  HMMA.16816.F32 R12, R12, R24, R8 ;  /* 0x000000180c0c723c */ /* 0x004fe20000001808 */
[----:B------:R-:W3:Y:S01]  /*524e0*/  LDL.LU.64 R10, [R1+0x3608] ;  /* 0x00360800010a7983 */ /* 0x000ee20000300a00 */
[----:B------:R-:W3:Y:S02]  /*524f0*/  LDL.LU.64 R8, [R1+0x3600] ;  /* 0x0036000001087983 */ /* 0x000ee40000300a00 */
[----:B------:R0:W-:Y:S02]  /*52500*/  STL.64 [R1+0x3598], R26 ;  /* 0x0035981a01007387 */ /* 0x0001e40000100a00 */
[----:B------:R-:W2:Y:S11]  /*52510*/  LDL.LU R24, [R1+0x330] ;  /* 0x0003300001187983 */ /* 0x000eb60000300800 */
[----:B------:R-:W-:Y:S06]  /*52520*/  @!UPT UIADD3 URZ, URZ, URZ, URZ ;  /* 0x0000003f3f3ff290 */ /* 0x000fec000fffe03f */
[----:B------:R-:W-:Y:S01]  /*52530*/  STL.64 [R1+0x5f0], R12 ;  /* 0x0005f00c01007387 */ /* 0x000fe20000100a00 */
[----:B------:R1:W-:Y:S02]  /*52540*/  STL.64 [R1+0x5f8], R14 ;  /* 0x0005f80e01007387 */ /* 0x0003e40000100a00 */
[----:B------:R-:W2:Y:S02]  /*52550*/  LDL.LU R25, [R1+0x334] ;  /* 0x0003340001197983 */ /* 0x000ea40000300800 */
[----:B0-----:R-:W2:Y:S01]  /*52560*/  LDL.LU R26, [R1+0x338] ;  /* 0x00033800011a7983 */ /* 0x001ea20000300800 */
[----:B------:R-:W2:Y:S04]  /*52570*/  LDL.LU R27, [R1+0x33c] ;  /* 0x00033c00011b7983 */ /* 0x000ea80000300800 */
[----:B-1----:R-:W2:Y:S04]  /*52580*/  LDL R14, [R1+0x98] ;  /* 0x00009800010e7983 */ /* 0x002ea80000100800 */
[----:B------:R-:W2:Y:S01]  /*52590*/  LDL R15, [R1+0x9c] ;  /* 0x00009c00010f7983 */ /* 0x000ea20000100800 */
        /* <DEDUP_REMOVED lines=8> */
[C---:B---3--:R-:W-:Y:S02]  /*52620*/  HMMA.16816.F32 R20, R8.reuse, R22, R16 ;  /* 0x000000160814723c */ /* 0x048fe40000001810 */
[----:B------:R-:W3:Y:S01]  /*52630*/  LDL.LU.64 R18, [R1+0x35f0] ;  /* 0x0035f00001127983 */ /* 0x000ee20000300a00 */
[----:B------:R-:W3:Y:S11]  /*52640*/  LDL.LU.64 R16, [R1+0x35e8] ;  /* 0x0035e80001107983 */ /* 0x000ef60000300a00 */
[----:B------:R-:W-:Y:S09]  /*52650*/  @!UPT UIADD3 URZ, URZ, URZ, URZ ;  /* 0x0000003f3f3ff290 */ /* 0x000ff2000fffe03f */
        /* <DEDUP_REMOVED lines=12> */
[----:B---3--:R-:W-:Y:S11]  /*52720*/  HMMA.16816.F32 R16, R8, R22, R16 ;  /* 0x000000160810723c */ /* 0x008ff60000001810 */
[----:B------:R-:W-:Y:S11]  /*52730*/  @!UPT UIADD3 URZ, URZ, URZ, URZ ;  /* 0x0000003f3f3ff290 */ /* 0x000ff6000fffe03f */
[----:B------:R-:W-:Y:S01]  /*52740*/  @!UPT UIADD3 URZ, URZ, URZ, URZ ;  /* 0x0000003f3f3ff290 */ /* 0x000fe2000fffe03f */
[----:B------:R-:W-:Y:S01]  /*52750*/  STL.64 [R1+0x5b0], R16 ;  /* 0x0005b01001007387 */ /* 0x000fe20000100a00 */
[----:B------:R0:W-:Y:S03]  /*52760*/  STL.64 [R1+0x5b8], R18 ;  /* 0x0005b81201007387 */ /* 0x0001e60000100a00 */
[----:B0-----:R-:W2:Y:S01]  /*52770*/  LDL.LU.64 R18, [R1+0x35c0] ;  /* 0x0035c00001127983 */ /* 0x001ea20000300a00 */
        /* <DEDUP_REMOVED lines=10> */
[----:B------:R1:W-:Y:S01]  /*52820*/  STL.64 [R1+0x3538], R18 ;  /* 0x0035381201007387 */ /* 0x0003e20000100a00 */
[----:B------:R-:W2:Y:S01]  /*52830*/  LDL.LU R16, [R1+0x2a0] ;  /* 0x0002a00001107983 */ /* 0x000ea20000300800 */
[----:B------:R-:W2:Y:S02]  /*52840*/  LDL.LU R17, [R1+0x2a4] ;  /* 0x0002a40001117983 */ /* 0x000ea40000300800 */
[----:B0-----:R-:W-:Y:S02]  /*52850*/  IMAD.MOV.U32 R22, RZ, RZ, R5 ;  /* 0x000000ffff167224 */ /* 0x001fe400078e0005 */
[----:B------:R-:W-:Y:S01]  /*52860*/  IMAD.MOV.U32 R23, RZ, RZ, R4 ;  /* 0x000000ffff177224 */ /* 0x000fe200078e0004 */
[----:B-1----:R-:W3:Y:S01]  /*52870*/  LDL.LU R18, [R1+0x2a8] ;  /* 0x0002a80001127983 */ /* 0x002ee20000300800 */
[----:B------:R-:W3:Y:S03]  /*52880*/  LDL.LU R19, [R1+0x2ac] ;  /* 0x0002ac0001137983 */ /* 0x000ee60000300800 */
        /* <DEDUP_REMOVED lines=11> */
[----:B------:R-:W2:Y:S01]  /*52940*/  LDL.64 R26, [R1+0x88] ;  /* 0x00008800011a7983 */ /* 0x000ea20000100a00 */
[----:B------:R-:W2:Y:S02]  /*52950*/  LDL.LU R4, [R1+0x2e0] ;  /* 0x0002e00001047983 */ /* 0x000ea40000300800 */
[----:B------:R-:W2:Y:S02]  /*52960*/  LDL.LU R5, [R1+0x2e4] ;  /* 0x0002e40001057983 */ /* 0x000ea40000300800 */
[----:B------:R-:W2:Y:S01]  /*52970*/  LDL.LU R6, [R1+0x2e8] ;  /* 0x0002e80001067983 */ /* 0x000ea20000300800 */
[----:B------:R-:W2:Y:S01]  /*52980*/  LDL.LU R7, [R1+0x2ec] ;  /* 0x0002ec0001077983 */ /* 0x000ea20000300800 */
[----:B---3--:R-:W-:Y:S02]  /*52990*/  STL.64 [R1+0x3550], R18 ;  /* 0x0035501201007387 */ /* 0x008fe40000100a00 */
[----:B------:R0:W-:Y:S02]  /*529a0*/  STL.64 [R1+0x3548], R16 ;  /* 0x0035481001007387 */ /* 0x0001e40000100a00 */
[----:B0-----:R-:W3:Y:S01]  /*529b0*/  LDL.LU R16, [R1+0x2b0] ;  /* 0x0002b00001107983 */ /* 0x001ee20000300800 */
[----:B------:R-:W3:Y:S02]  /*529c0*/  LDL.LU R17, [R1+0x2b4] ;  /* 0x0002b40001117983 */ /* 0x000ee40000300800 */
[----:B------:R-:W-:-:S02]  /*529d0*/  IMAD.MOV.U32 R18, RZ, RZ, R2 ;  /* 0x000000ffff127224 */ /* 0x000fc400078e0002 */
[----:B----4-:R-:W-:Y:S01]  /*529e0*/  IMAD.MOV.U32 R19, RZ, RZ, R29 ;  /* 0x000000ffff137224 */ /* 0x010fe200078e001d */
[----:B------:R-:W4:Y:S01]  /*529f0*/  LDL.LU R2, [R1+0x35bc] ;  /* 0x0035bc0001027983 */ /* 0x000f220000300800 */
[----:B------:R-:W2:Y:S03]  /*52a00*/  LDL.LU R29, [R1+0x35b8] ;  /* 0x0035b800011d7983 */ /* 0x000ea60000300800 */
[----:B------:R-:W-:Y:S04]  /*52a10*/  STL.64 [R1+0x3568], R18 ;  /* 0x0035681201007387 */ /* 0x000fe80000100a00 */
[----:B---3--:R0:W-:Y:S04]  /*52a20*/  STL.64 [R1+0x3560], R16 ;  /* 0x0035601001007387 */ /* 0x0081e80000100a00 */
[----:B0-----:R-:W3:Y:S01]  /*52a30*/  LDL.LU R16, [R1+0x2c0] ;  /* 0x0002c00001107983 */ /* 0x001ee20000300800 */
[----:B------:R-:W3:Y:S02]  /*52a40*/  LDL.LU R17, [R1+0x2c4] ;  /* 0x0002c40001117983 */ /* 0x000ee40000300800 */
[----:B------:R-:W3:Y:S02]  /*52a50*/  LDL.LU R18, [R1+0x2c8] ;  /* 0x0002c80001127983 */ /* 0x000ee40000300800 */
[----:B------:R-:W3:Y:S01]  /*52a60*/  LDL.LU R19, [R1+0x2cc] ;  /* 0x0002cc0001137983 */ /* 0x000ee20000300800 */
[C---:B--2---:R-:W-:Y:S01]  /*52a70*/  HMMA.16816.F32 R20, R8.reuse, R14, R20 ;  /* 0x0000000e0814723c */ /* 0x044fe20000001814 */
[----:B---3--:R0:W-:Y:S01]  /*52a80*/  STL.64 [R1+0x3580], R18 ;  /* 0x0035801201007387 */ /* 0x0081e20000100a00 */
[----:B------:R1:W-:Y:S02]  /*52a90*/  STL.64 [R1+0x3578], R16 ;  /* 0x0035781001007387 */ /* 0x0003e40000100a00 */
[----:B0-----:R-:W-:Y:S01]  /*52aa0*/  IMAD.MOV.U32 R18, RZ, RZ, R29 ;  /* 0x000000ffff127224 */ /* 0x001fe200078e001d */
[----:B-1----:R-:W2:Y:S01]  /*52ab0*/  LDL.LU R16, [R1+0x2d0] ;  /* 0x0002d00001107983 */ /* 0x002ea20000300800 */
[----:B------:R-:W2:Y:S02]  /*52ac0*/  LDL.LU R17, [R1+0x2d4] ;  /* 0x0002d40001117983 */ /* 0x000ea40000300800 */
[----:B----4-:R-:W-:Y:S11]  /*52ad0*/  IMAD.MOV.U32 R19, RZ, RZ, R2 ;  /* 0x000000ffff137224 */ /* 0x010ff600078e0002 */
[----:B------:R-:W-:Y:S05]  /*52ae0*/  @!UPT UIADD3 URZ, URZ, URZ, URZ ;  /* 0x0000003f3f3ff290 */ /* 0x000fea000fffe03f */
[----:B------:R-:W-:Y:S01]  /*52af0*/  IMAD.MOV.U32 R29, RZ, RZ, R22 ;  /* 0x000000ffff1d7224 */ /* 0x000fe200078e0016 */
[----:B------:R0:W-:Y:S01]  /*52b00*/  STL.64 [R1+0x590], R20 ;  /* 0x0005901401007387 */ /* 0x0001e20000100a00 */
[----:B------:R-:W-:Y:S02]  /*52b10*/  IMAD.MOV.U32 R2, RZ, RZ, R23 ;  /* 0x000000ffff027224 */ /* 0x000fe400078e0017 */
[----:B------:R-:W3:Y:S01]  /*52b20*/  LDL.LU.64 R22, [R1+0x35b0] ;  /* 0x0035b00001167983 */ /* 0x000ee20000300a00 */
[----:B0-----:R-:W3:Y:S01]  /*52b30*/  LDL.LU.64 R20, [R1+0x35a8] ;  /* 0x0035a80001147983 */ /* 0x001ee20000300a00 */
[----:B------:R0:W-:Y:S02]  /*52b40*/  STL.64 [R1+0x3530], R14 ;  /* 0x0035300e01007387 */ /* 0x0001e40000100a00 */
[----:B------:R-:W4:Y:S02]  /*52b50*/  LDL.LU R12, [R1+0x300] ;  /* 0x00030000010c7983 */ /* 0x000f240000300800 */
[----:B------:R-:W4:Y:S01]  /*52b60*/  LDL.LU R13, [R1+0x304] ;  /* 0x00030400010d7983 */ /* 0x000f220000300800 */
[----:B0-----:R-:W4:Y:S01]  /*52b70*/  LDL.LU R14, [R1+0x308] ;  /* 0x00030800010e7983 */ /* 0x001f220000300800 */
[----:B------:R-:W4:Y:S02]  /*52b80*/  LDL.LU R15, [R1+0x30c] ;  /* 0x00030c00010f7983 */ /* 0x000f240000300800 */
[----:B------:R0:W-:Y:S02]  /*52b90*/  STL [R1+0x32ac], R2 ;  /* 0x0032ac0201007387 */ /* 0x0001e40000100800 */
[----:B------:R-:W-:Y:S02]  /*52ba0*/  STL [R1+0x32a8], R29 ;  /* 0x0032a81d01007387 */ /* 0x000fe40000100800 */
[----:B0-----:R-:W-:Y:S01]  /*52bb0*/  IMAD.MOV.U32 R2, RZ, RZ, R27 ;  /* 0x000000ffff027224 */ /* 0x001fe200078e001b */
[C---:B---3--:R-:W-:Y:S11]  /*52bc0*/  HMMA.16816.F32 R20, R8.reuse, R26, R20 ;  /* 0x0000001a0814723c */ /* 0x048ff60000001814 */
[----:B------:R-:W-:Y:S11]  /*52bd0*/  @!UPT UIADD3 URZ, URZ, URZ, URZ ;  /* 0x0000003f3f3ff290 */ /* 0x000ff6000fffe03f */
[----:B------:R-:W-:Y:S01]  /*52be0*/  @!UPT UIADD3 URZ, URZ, URZ, URZ ;  /* 0x0000003f3f3ff290 */ /* 0x000fe2000fffe03f */
[----:B------:R0:W-:Y:S01]  /*52bf0*/  STL.64 [R1+0x580], R20 ;  /* 0x0005801401007387 */ /* 0x0001e20000100a00 */
[----:B------:R1:W-:Y:S02]  /*52c00*/  STL.64 [R1+0x588], R22 ;  /* 0x0005881601007387 */ /* 0x0003e40000100a00 */
[----:B0-----:R-:W-:Y:S01]  /*52c10*/  IMAD.MOV.U32 R20, RZ, RZ, R26 ;  /* 0x000000ffff147224 */ /* 0x001fe200078e001a */
[----:B-1----:R-:W2:Y:S01]  /*52c20*/  LDL.LU.64 R22, [R1+0x35a0] ;  /* 0x0035a00001167983 */ /* 0x002ea20000300a00 */
[----:B------:R-:W3:Y:S02]  /*52c30*/  LDL.LU.64 R26, [R1+0x3598] ;  /* 0x00359800011a7983 */ /* 0x000ee40000300a00 */
[----:B---3--:R-:W-:Y:S01]  /*52c40*/  HMMA.16816.F32 R8, R8, R26, R4 ;  /* 0x0000001a0808723c */ /* 0x008fe20000001804 */
[----:B------:R-:W2:Y:S01]  /*52c50*/  LDL.LU.64 R6, [R1+0x3590] ;  /* 0x0035900001067983 */ /* 0x000ea20000300a00 */
[----:B------:R-:W2:Y:S02]  /*52c60*/  LDL.LU.64 R4, [R1+0x3588] ;  /* 0x0035880001047983 */ /* 0x000ea40000300a00 */
        /* <DEDUP_REMOVED lines=34> */
[----:B------:R-:W4:Y:S11]  /*52e90*/  LDL.LU.64 R18, [R1+0x3538] ;  /* 0x0035380001127983 */ /* 0x000f360000300a00 */
[----:B------:R-:W-:Y:S10]  /*52ea0*/  @!UPT UIADD3 URZ, URZ, URZ, URZ ;  /* 0x0000003f3f3ff290 */ /* 0x000ff4000fffe03f */
[----:B------:R-:W-:Y:S01]  /*52eb0*/  STL.64 [R1+0x4a0], R20 ;  /* 0x0004a01401007387 */ /* 0x000fe20000100a00 */
[----:B------:R-:W-:Y:S02]  /*52ec0*/  STL.64 [R1+0x4a8], R22 ;  /* 0x0004a81601007387 */ /* 0x000fe40000100a00 */
[----:B------:R-:W-:Y:S01]  /*52ed0*/  LDSM.16.MT88.4 R20, [R3+0xa100] ;  /* 0x00a100000314783b */ /* 0x000fe20000004200 */
[C---:B----4-:R-:W-:Y:S11]  /*52ee0*/  HMMA.16816.F32 R12, R4.reuse, R18, R12 ;  /* 0x00000012040c723c */ /* 0x050ff6000000180c */
[----:B------:R-:W-:Y:S11]  /*52ef0*/  @!UPT UIADD3 URZ, URZ, URZ, URZ ;  /* 0x0000003f3f3ff290 */ /* 0x000ff6000fffe03f */
[----:B------:R-:W-:Y:S01]  /*52f00*/  @!UPT UIADD3 URZ, URZ, URZ, URZ ;  /* 0x0000003f3f3ff290 */ /* 0x000fe2000fffe03f */
[----:B------:R-:W-:Y:S01]  /*52f10*/  STL.64 [R1+0x490], R12 ;  /* 0x0004900c01007387 */ /* 0x000fe20000100a00 */
[----:B------:R0:W-:Y:S03]  /*52f20*/  STL.64 [R1+0x498], R14 ;  /* 0x0004980e01007387 */ /* 0x0001e60000100a00 */
[----:B0-----:R-:W3:Y:S01]  /*52f30*/  LDL.LU.64 R14, [R1+0x3530] ;  /* 0x00353000010e7983 */ /* 0x001ee20000300a00 */
        /* <DEDUP_REMOVED lines=9> */
[----:B---3--:R-:W-:Y:S01]  /*52fd0*/  HMMA.16816.F32 R12, R4, R14, R24 ;  /* 0x0000000e040c723c */ /* 0x008fe20000001818 */
[----:B------:R-:W2:Y:S11]  /*52fe0*/  LDL.LU.64 R26, [R1+0x3528] ;  /* 0x00352800011a7983 */ /* 0x000eb60000300a00 */
[----:B------:R-:W-:Y:S11]  /*52ff0*/  @!UPT UIADD3 URZ, URZ, URZ, URZ ;  /* 0x0000003f3f3ff290 */ /* 0x000ff6000fffe03f */
[----:B------:R-:W-:Y:S01]  /*53000*/  STL.64 [R1+0x480], R12 ;  /* 0x0004800c01007387 */ /* 0x000fe20000100a00 */
[----:B------:R-:W-:Y:S02]  /*53010*/  STL.64 [R1+0x488], R14 ;  /* 0x0004880e01007387 */ /* 0x000fe40000100a00 */
[----:B------:R-:W0:Y:S02]  /*53020*/  LDSM.16.MT88.4 R12, [R0+0xa000] ;  /* 0x00a00000000c783b */ /* 0x000e240000004200 */
[----:B0-----:R0:W-:Y:S02]  /*53030*/  STL.64 [R1+0x3428], R14 ;  /* 0x0034280e01007387 */ /* 0x0011e40000100a00 */
[----:B------:R1:W-:Y:S02]  /*53040*/  STL.64 [R1+0x3420], R12 ;  /* 0x0034200c01007387 */ /* 0x0003e40000100a00 */
[----:B0-----:R-:W-:Y:S02]  /*53050*/  IMAD.MOV.U32 R14, RZ, RZ, R9 ;  /* 0x000000ffff0e7224 */ /* 0x001fe400078e0009 */
[----:B------:R-:W-:-:S05]  /*53060*/  IMAD.MOV.U32 R15, RZ, RZ, R8 ;  /* 0x000000ffff0f7224 */ /* 0x000fca00078e0008 */
[----:B------:R0:W-:Y:S01]  /*53070*/  STL.64 [R1+0x34e0], R14 ;  /* 0x0034e00e01007387 */ /* 0x0001e20000100a00 */
[----:B-1----:R-:W3:Y:S02]  /*53080*/  LDL.LU R12, [R1+0x3c0] ;  /* 0x0003c000010c7983 */ /* 0x002ee40000300800 */
[----:B------:R-:W3:Y:S01]  /*53090*/  LDL.LU R13, [R1+0x3c4] ;  /* 0x0003c400010d7983 */ /* 0x000ee20000300800 */
[----:B0-----:R-:W3:Y:S01]  /*530a0*/  LDL.LU R14, [R1+0x3c8] ;  /* 0x0003c800010e7983 */ /* 0x001ee20000300800 */
[----:B------:R-:W3:Y:S02]  /*530b0*/  LDL.LU R15, [R1+0x3cc] ;  /* 0x0003cc00010f7983 */ /* 0x000ee40000300800 */
[C---:B---3--:R-:W-:Y:S01]  /*530c0*/  HMMA.16816.F32 R8, R4.reuse, R10, R12 ;  /* 0x0000000a0408723c */ /* 0x048fe2000000180c */
[----:B------:R-:W3:Y:S04]  /*530d0*/  LDL.64 R14, [R1+0xb8] ;  /* 0x0000b800010e7983 */ /* 0x000ee80000100a00 */
[----:B---3--:R-:W-:Y:S11]  /*530e0*/  STL.64 [R1+0x34f8], R14 ;  /* 0x0034f80e01007387 */ /* 0x008ff60000100a00 */
[----:B------:R-:W-:Y:S07]  /*530f0*/  @!UPT UIADD3 URZ, URZ, URZ, URZ ;  /* 0x0000003f3f3ff290 */ /* 0x000fee000fffe03f */
[----:B------:R-:W-:Y:S02]  /*53100*/  STL.64 [R1+0x470], R8 ;  /* 0x0004700801007387 */ /* 0x000fe40000100a00 */
[----:B------:R-:W-:Y:S02]  /*53110*/  STL.64 [R1+0x478], R10 ;  /* 0x0004780a01007387 */ /* 0x000fe40000100a00 */
[----:B------:R-:W0:Y:S04]  /*53120*/  LDSM.16.MT88.4 R8, [R0+0xa080] ;  /* 0x00a080000008783b */ /* 0x000e280000004200 */
[----:B0-----:R0:W-:Y:S01]  /*53130*/  STL.64 [R1+0x33b0], R10 ;  /* 0x0033b00a01007387 */ /* 0x0011e20000100a00 */
[----:B------:R-:W-:Y:S03]  /*53140*/  STL.64 [R1+0x33a8], R8 ;  /* 0x0033a80801007387 */ /* 0x000fe60000100a00 */
[----:B0-----:R-:W3:Y:S01]  /*53150*/  LDL.64 R10, [R1+0x88] ;  /* 0x00008800010a7983 */ /* 0x001ee20000100a00 */
[----:B--2---:R-:W-:Y:S03]  /*53160*/  HMMA.16816.F32 R4, R4, R26, R16 ;  /* 0x0000001a0404723c */ /* 0x004fe60000001810 */
[----:B---3--:R0:W-:Y:S01]  /*53170*/  STL.64 [R1+0x34d0], R10 ;  /* 0x0034d00a01007387 */ /* 0x0081e20000100a00 */
[----:B------:R-:W2:Y:S03]  /*53180*/  LDL.64 R14, [R1+0xc8] ;  /* 0x0000c800010e7983 */ /* 0x000ea60000100a00 */
[----:B--2---:R-:W-:Y:S11]  /*53190*/  STL.64 [R1+0x3510], R14 ;  /* 0x0035100e01007387 */ /* 0x004ff60000100a00 */
[----:B------:R-:W-:Y:S05]  /*531a0*/  @!UPT UIADD3 URZ, URZ, URZ, URZ ;  /* 0x0000003f3f3ff290 */ /* 0x000fea000fffe03f */
[----:B------:R-:W-:Y:S02]  /*531b0*/  STL.64 [R1+0x450], R4 ;  /* 0x0004500401007387 */ /* 0x000fe40000100a00 */
[----:B------:R-:W-:Y:S02]  /*531c0*/  STL.64 [R1+0x458], R6 ;  /* 0x0004580601007387 */ /* 0x000fe40000100a00 */
[----:B------:R-:W2:Y:S01]  /*531d0*/  LDL.LU R24, [R1+0x1c0] ;  /* 0x0001c00001187983 */ /* 0x000ea20000300800 */
[----:B------:R-:W2:Y:S01]  /*531e0*/  LDL.LU R25, [R1+0x1c4] ;  /* 0x0001c40001197983 */ /* 0x000ea20000300800 */
[----:B------:R-:W3:Y:S02]  /*531f0*/  LDL.LU R26, [R1+0x1c8] ;  /* 0x0001c800011a7983 */ /* 0x000ee40000300800 */
[----:B------:R-:W3:Y:S02]  /*53200*/  LDL.LU R27, [R1+0x1cc] ;  /* 0x0001cc00011b7983 */ /* 0x000ee40000300800 */
[----:B------:R-:W4:Y:S01]  /*53210*/  LDL.LU R16, [R1+0x390] ;  /* 0x0003900001107983 */ /* 0x000f220000300800 */
[----:B------:R-:W4:Y:S01]  /*53220*/  LDL.LU R17, [R1+0x394] ;  /* 0x0003940001117983 */ /* 0x000f220000300800 */
[----:B------:R-:W4:Y:S02]  /*53230*/  LDL.LU R18, [R1+0x398] ;  /* 0x0003980001127983 */ /* 0x000f240000300800 */
[----:B------:R-:W4:Y:S02]  /*53240*/  LDL.LU R19, [R1+0x39c] ;  /* 0x00039c0001137983 */ /* 0x000f240000300800 */
[----:B0-----:R-:W4:Y:S01]  /*53250*/  LDL.64 R10, [R1+0xe8] ;  /* 0x0000e800010a7983 */ /* 0x001f220000100a00 */
[----:B------:R-:W0:Y:S04]  /*53260*/  LDSM.16.MT88.4 R4, [R0+0xa100] ;  /* 0x00a100000004783b */ /* 0x000e280000004200 */
[----:B---3--:R1:W-:Y:S01]  /*53270*/  STL.64 [R1+0x3440], R26 ;  /* 0x0034401a01007387 */ /* 0x0083e20000100a00 */
[----:B--2---:R2:W-:Y:S03]  /*53280*/  STL.64 [R1+0x3438], R24 ;  /* 0x0034381801007387 */ /* 0x0045e60000100a00 */
[----:B-1----:R-:W3:Y:S04]  /*53290*/  LDL.64 R26, [R1+0x98] ;  /* 0x00009800011a7983 */ /* 0x002ee80000100a00 */
[----:B---3--:R1:W-:Y:S01]  /*532a0*/  STL.64 [R1+0x34d8], R26 ;  /* 0x0034d81a01007387 */ /* 0x0083e20000100a00 */
[----:B--2---:R-:W2:Y:S02]  /*532b0*/  LDL.LU R24, [R1+0x270] ;  /* 0x0002700001187983 */ /* 0x004ea40000300800 */
[----:B------:R-:W2:Y:S01]  /*532c0*/  LDL.LU R25, [R1+0x274] ;  /* 0x0002740001197983 */ /* 0x000ea20000300800 */
[----:B-1----:R-:W3:Y:S01]  /*532d0*/  LDL.LU R26, [R1+0x278] ;  /* 0x00027800011a7983 */ /* 0x002ee20000300800 */
[----:B------:R-:W3:Y:S03]  /*532e0*/  LDL.LU R27, [R1+0x27c] ;  /* 0x00027c00011b7983 */ /* 0x000ee60000300800 */
[----:B---3--:R-:W-:Y:S01]  /*532f0*/  STL.64 [R1+0x34f0], R26 ;  /* 0x0034f01a01007387 */ /* 0x008fe20000100a00 */
[----:B--2---:R1:W-:Y:S03]  /*53300*/  STL.64 [R1+0x34e8], R24 ;  /* 0x0034e81801007387 */ /* 0x0043e60000100a00 */
[----:B-1----:R-:W2:Y:S01]  /*53310*/  LDL.LU R24, [R1+0x280] ;  /* 0x0002800001187983 */ /* 0x002ea20000300800 */
[----:B------:R-:W2:Y:S02]  /*53320*/  LDL.LU R25, [R1+0x284] ;  /* 0x0002840001197983 */ /* 0x000ea40000300800 */
[----:B------:R-:W3:Y:S02]  /*53330*/  LDL.LU R26, [R1+0x288] ;  /* 0x00028800011a7983 */ /* 0x000ee40000300800 */
[----:B------:R-:W3:Y:S02]  /*53340*/  LDL.LU R27, [R1+0x28c] ;  /* 0x00028c00011b7983 */ /* 0x000ee40000300800 */
[----:B---3--:R-:W-:Y:S01]  /*53350*/  STL.64 [R1+0x3508], R26 ;  /* 0x0035081a01007387 */ /* 0x008fe20000100a00 */
[----:B--2---:R1:W-:Y:S03]  /*53360*/  STL.64 [R1+0x3500], R24 ;  /* 0x0035001801007387 */ /* 0x0043e60000100a00 */
[----:B-1----:R-:W2:Y:S01]  /*53370*/  LDL.LU R24, [R1+0x290] ;  /* 0x0002900001187983 */ /* 0x002ea20000300800 */
[----:B------:R-:W2:Y:S02]  /*53380*/  LDL.LU R25, [R1+0x294] ;  /* 0x0002940001197983 */ /* 0x000ea40000300800 */
[----:B------:R-:W3:Y:S02]  /*53390*/  LDL.LU R26, [R1+0x298] ;  /* 0x00029800011a7983 */ /* 0x000ee40000300800 */
[----:B------:R-:W3:Y:S01]  /*533a0*/  LDL.LU R27, [R1+0x29c] ;  /* 0x00029c00011b7983 */ /* 0x000ee20000300800 */
[----:B----4-:R-:W-:Y:S01]  /*533b0*/  HMMA.16816.F32 R16, R20, R10, R16 ;  /* 0x0000000a1410723c */ /* 0x010fe20000001810 */
[----:B------:R-:W-:Y:S01]  /*533c0*/  IMAD.MOV.U32 R14, RZ, RZ, R29 ;  /* 0x000000ffff0e7224 */ /* 0x000fe200078e001d */
[----:B---3--:R-:W-:Y:S01]  /*533d0*/  STL.64 [R1+0x3520], R26 ;  /* 0x0035201a01007387 */ /* 0x008fe20000100a00 */
[----:B--2---:R1:W-:Y:S03]  /*533e0*/  STL.64 [R1+0x3518], R24 ;  /* 0x0035181801007387 */ /* 0x0043e60000100a00 */
[----:B-1----:R-:W2:Y:S01]  /*533f0*/  LDL.LU R24, [R1+0x2f0] ;  /* 0x0002f00001187983 */ /* 0x002ea20000300800 */
[----:B------:R-:W2:Y:S02]  /*53400*/  LDL.LU R25, [R1+0x2f4] ;  /* 0x0002f40001197983 */ /* 0x000ea40000300800 */
[----:B------:R-:W2:Y:S02]  /*53410*/  LDL.LU R26, [R1+0x2f8] ;  /* 0x0002f800011a7983 */ /* 0x000ea40000300800 */
[----:B------:R-:W2:Y:S02]  /*53420*/  LDL.LU R27, [R1+0x2fc] ;  /* 0x0002fc00011b7983 */ /* 0x000ea40000300800 */
[----:B------:R-:W-:Y:S01]  /*53430*/  IMAD.MOV.U32 R15, RZ, RZ, R2 ;  /* 0x000000ffff0f7224 */ /* 0x000fe200078e0002 */
[----:B0-----:R0:W-:Y:S01]  /*53440*/  STL.64 [R1+0x3330], R6 ;  /* 0x0033300601007387 */ /* 0x0011e20000100a00 */
[----:B------:R-:W-:Y:S03]  /*53450*/  STL.64 [R1+0x3328], R4 ;  /* 0x0033280401007387 */ /* 0x000fe60000100a00 */
[----:B0-----:R-:W3:Y:S05]  /*53460*/  LDL.LU.64 R6, [R1+0x78] ;  /* 0x0000780001067983 */ /* 0x001eea0000300a00 */
[----:B------:R0:W-:Y:S02]  /*53470*/  STL.64 [R1+0x440], R16 ;  /* 0x0004401001007387 */ /* 0x0001e40000100a00 */
[----:B------:R-:W-:Y:S02]  /*53480*/  STL.64 [R1+0x448], R18 ;  /* 0x0004481201007387 */ /* 0x000fe40000100a00 */
[----:B------:R-:W4:Y:S01]  /*53490*/  LDL.LU R8, [R1+0x260] ;  /* 0x0002600001087983 */ /* 0x000f220000300800 */
[----:B------:R-:W4:Y:S01]  /*534a0*/  LDL.LU R9, [R1+0x264] ;  /* 0x0002640001097983 */ /* 0x000f220000300800 */
[----:B0-----:R-:W-:-:S02]  /*534b0*/  IMAD.MOV.U32 R17, RZ, RZ, R10 ;  /* 0x000000ffff117224 */ /* 0x001fc400078e000a */
[----:B------:R-:W-:Y:S01]  /*534c0*/  IMAD.MOV.U32 R16, RZ, RZ, R11 ;  /* 0x000000ffff107224 */ /* 0x000fe200078e000b */
[----:B------:R-:W4:Y:S01]  /*534d0*/  LDL.LU R10, [R1+0x268] ;  /* 0x00026800010a7983 */ /* 0x000f220000300800 */
[----:B------:R-:W4:Y:S01]  /*534e0*/  LDL.LU R11, [R1+0x26c] ;  /* 0x00026c00010b7983 */ /* 0x000f220000300800 */
[C---:B--2---:R-:W-:Y:S02]  /*534f0*/  HMMA.16816.F32 R12, R20.reuse, R14, R24 ;  /* 0x0000000e140c723c */ /* 0x044fe40000001818 */
[----:B------:R-:W2:Y:S01]  /*53500*/  LDL.LU.64 R26, [R1+0x3520] ;  /* 0x00352000011a7983 */ /* 0x000ea20000300a00 */
[----:B------:R-:W2:Y:S11]  /*53510*/  LDL.LU.64 R24, [R1+0x3518] ;  /* 0x0035180001187983 */ /* 0x000eb60000300a00 */
[----:B------:R-:W-:Y:S09]  /*53520*/  @!UPT UIADD3 URZ, URZ, URZ, URZ ;  /* 0x0000003f3f3ff290 */ /* 0x000ff2000fffe03f */
        /* <DEDUP_REMOVED lines=21> */
[----:B---3--:R-:W-:Y:S01]  /*53680*/  STL.64 [R1+0x34c8], R6 ;  /* 0x0034c80601007387 */ /* 0x008fe20000100a00 */
[----:B------:R-:W-:Y:S01]  /*53690*/  STL [R1+0x34c0], R4 ;  /* 0x0034c00401007387 */ /* 0x000fe20000100800 */
[----:B--2---:R-:W-:Y:S11]  /*536a0*/  HMMA.16816.F32 R24, R20, R14, R24 ;  /* 0x0000000e1418723c */ /* 0x004ff60000001818 */
[----:B------:R-:W-:Y:S11]  /*536b0*/  @!UPT UIADD3 URZ, URZ, URZ, URZ ;  /* 0x0000003f3f3ff290 */ /* 0x000ff6000fffe03f */
[----:B------:R-:W-:Y:S01]  /*536c0*/  @!UPT UIADD3 URZ, URZ, URZ, URZ ;  /* 0x0000003f3f3ff290 */ /* 0x000fe2000fffe03f */
[----:B------:R-:W-:Y:S01]  /*536d0*/  STL.64 [R1+0x400], R24 ;  /* 0x0004001801007387 */ /* 0x000fe20000100a00 */
[----:B------:R0:W-:Y:S03]  /*536e0*/  STL.64 [R1+0x408], R26 ;  /* 0x0004081a01007387 */ /* 0x0001e60000100a00 */
[----:B0-----:R-:W4:Y:S01]  /*536f0*/  LDL.LU.64 R26, [R1+0x34d8] ;  /* 0x0034d800011a7983 */ /* 0x001f220000300a00 */
[----:B------:R0:W-:Y:S02]  /*53700*/  STL.64 [R1+0x3458], R14 ;  /* 0x0034580e01007387 */ /* 0x0001e40000100a00 */
[----:B------:R-:W2:Y:S02]  /*53710*/  LDL.LU R12, [R1+0x1f0] ;  /* 0x0001f000010c7983 */ /* 0x000ea40000300800 */
[----:B------:R-:W2:Y:S01]  /*53720*/  LDL.LU R13, [R1+0x1f4] ;  /* 0x0001f400010d7983 */ /* 0x000ea20000300800 */
[----:B0-----:R-:W3:Y:S01]  /*53730*/  LDL.LU R14, [R1+0x1f8] ;  /* 0x0001f800010e7983 */ /* 0x001ee20000300800 */
[----:B------:R-:W3:Y:S03]  /*53740*/  LDL.LU R15, [R1+0x1fc] ;  /* 0x0001fc00010f7983 */ /* 0x000ee60000300800 */
[----:B---3--:R0:W-:Y:S01]  /*53750*/  STL.64 [R1+0x3468], R14 ;  /* 0x0034680e01007387 */ /* 0x0081e20000100a00 */
[----:B--2---:R-:W-:Y:S02]  /*53760*/  STL.64 [R1+0x3460], R12 ;  /* 0x0034600c01007387 */ /* 0x004fe40000100a00 */
[----:B------:R-:W2:Y:S02]  /*53770*/  LDL.LU R4, [R1+0x250] ;  /* 0x0002500001047983 */ /* 0x000ea40000300800 */
[----:B0-----:R-:W-:-:S02]  /*53780*/  IMAD.MOV.U32 R14, RZ, RZ, R18 ;  /* 0x000000ffff0e7224 */ /* 0x001fc400078e0012 */
[----:B------:R-:W-:Y:S02]  /*53790*/  IMAD.MOV.U32 R15, RZ, RZ, R5 ;  /* 0x000000ffff0f7224 */ /* 0x000fe400078e0005 */
[----:B------:R-:W2:Y:S01]  /*537a0*/  LDL.LU R5, [R1+0x254] ;  /* 0x0002540001057983 */ /* 0x000ea20000300800 */
[----:B------:R-:W2:Y:S02]  /*537b0*/  LDL.LU R6, [R1+0x258] ;  /* 0x0002580001067983 */ /* 0x000ea40000300800 */
[----:B------:R-:W2:Y:S02]  /*537c0*/  LDL.LU R7, [R1+0x25c] ;  /* 0x00025c0001077983 */ /* 0x000ea40000300800 */
[----:B------:R0:W-:Y:S02]  /*537d0*/  STL.64 [R1+0x3480], R14 ;  /* 0x0034800e01007387 */ /* 0x0001e40000100a00 */
[----:B0-----:R-:W3:Y:S01]  /*537e0*/  LDL.64 R14, [R1+0xd8] ;  /* 0x0000d800010e7983 */ /* 0x001ee20000100a00 */
[----:B----4-:R-:W-:Y:S03]  /*537f0*/  HMMA.16816.F32 R8, R20, R26, R8 ;  /* 0x0000001a1408723c */ /* 0x010fe60000001808 */
[----:B---3--:R0:W-:Y:S02]  /*53800*/  STL.64 [R1+0x3498], R14 ;  /* 0x0034980e01007387 */ /* 0x0081e40000100a00 */
[----:B0-----:R-:W-:-:S02]  /*53810*/  IMAD.MOV.U32 R15, RZ, RZ, R16 ;  /* 0x000000ffff0f7224 */ /* 0x001fc400078e0010 */
[----:B------:R-:W-:Y:S01]  /*53820*/  IMAD.MOV.U32 R14, RZ, RZ, R17 ;  /* 0x000000ffff0e7224 */ /* 0x000fe200078e0011 */
[----:B------:R-:W3:Y:S01]  /*53830*/  LDL.LU R16, [R1+0x240] ;  /* 0x0002400001107983 */ /* 0x000ee20000300800 */
[----:B------:R-:W3:Y:S02]  /*53840*/  LDL.LU R17, [R1+0x244] ;  /* 0x0002440001117983 */ /* 0x000ee40000300800 */
[----:B------:R-:W3:Y:S02]  /*53850*/  LDL.LU R18, [R1+0x248] ;  /* 0x0002480001127983 */ /* 0x000ee40000300800 */
[----:B------:R-:W3:Y:S10]  /*53860*/  LDL.LU R19, [R1+0x24c] ;  /* 0x00024c0001137983 */ /* 0x000ef40000300800 */
[----:B------:R-:W-:Y:S01]  /*53870*/  STL.64 [R1+0x3e0], R8 ;  /* 0x0003e00801007387 */ /* 0x000fe20000100a00 */
[----:B------:R0:W-:Y:S03]  /*53880*/  STL.64 [R1+0x3e8], R10 ;  /* 0x0003e80a01007387 */ /* 0x0001e60000100a00 */
[----:B0-----:R-:W2:Y:S01]  /*53890*/  LDL.LU.64 R10, [R1+0x34d0] ;  /* 0x0034d000010a7983 */ /* 0x001ea20000300a00 */
[----:B------:R0:W-:Y:S02]  /*538a0*/  STL.64 [R1+0x3450], R26 ;  /* 0x0034501a01007387 */ /* 0x0001e40000100a00 */
[----:B------:R-:W4:Y:S02]  /*538b0*/  LDL.LU R24, [R1+0x1e0] ;  /* 0x0001e00001187983 */ /* 0x000f240000300800 */
[----:B------:R-:W4:Y:S01]  /*538c0*/  LDL.LU R25, [R1+0x1e4] ;  /* 0x0001e40001197983 */ /* 0x000f220000300800 */
[----:B0-----:R-:W2:Y:S01]  /*538d0*/  LDL.LU R26, [R1+0x1e8] ;  /* 0x0001e800011a7983 */ /* 0x001ea20000300800 */
[----:B------:R-:W2:Y:S03]  /*538e0*/  LDL.LU R27, [R1+0x1ec] ;  /* 0x0001ec00011b7983 */ /* 0x000ea60000300800 */
[----:B--2---:R-:W-:Y:S01]  /*538f0*/  STL.64 [R1+0x3478], R26 ;  /* 0x0034781a01007387 */ /* 0x004fe20000100a00 */
[----:B----4-:R0:W-:Y:S03]  /*53900*/  STL.64 [R1+0x3470], R24 ;  /* 0x0034701801007387 */ /* 0x0101e60000100a00 */
[----:B0-----:R-:W2:Y:S01]  /*53910*/  LDL.LU R24, [R1+0x200] ;  /* 0x0002000001187983 */ /* 0x001ea20000300800 */
[----:B------:R-:W2:Y:S02]  /*53920*/  LDL.LU R25, [R1+0x204] ;  /* 0x0002040001197983 */ /* 0x000ea40000300800 */
[----:B------:R-:W4:Y:S02]  /*53930*/  LDL.LU R26, [R1+0x208] ;  /* 0x00020800011a7983 */ /* 0x000f240000300800 */
[----:B------:R-:W4:Y:S01]  /*53940*/  LDL.LU R27, [R1+0x20c] ;  /* 0x00020c00011b7983 */ /* 0x000f220000300800 */
[C---:B------:R-:W-:Y:S01]  /*53950*/  HMMA.16816.F32 R4, R20.reuse, R10, R4 ;  /* 0x0000000a1404723c */ /* 0x040fe20000001804 */
        /* <DEDUP_REMOVED lines=14> */
[----:B0-----:R-:W3:Y:S01]  /*53a40*/  LDL.LU.64 R6, [R1+0x34c8] ;  /* 0x0034c80001067983 */ /* 0x001ee20000300a00 */
[----:B------:R-:W4:Y:S02]  /*53a50*/  LDL.LU R4, [R1+0x34c0] ;  /* 0x0034c00001047983 */ /* 0x000f240000300800 */
[----:B------:R0:W-:Y:S02]  /*53a60*/  STL.64 [R1+0x3448], R10 ;  /* 0x0034480a01007387 */ /* 0x0001e40000100a00 */
[----:B------:R-:W2:Y:S01]  /*53a70*/  LDL.LU R8, [R1+0x1d0] ;  /* 0x0001d00001087983 */ /* 0x000ea20000300800 */
[----:B------:R-:W2:Y:S04]  /*53a80*/  LDL.LU R9, [R1+0x1d4] ;  /* 0x0001d40001097983 */ /* 0x000ea80000300800 */
[----:B0-----:R-:W2:Y:S01]  /*53a90*/  LDL.LU R10, [R1+0x1d8] ;  /* 0x0001d800010a7983 */ /* 0x001ea20000300800 */
[----:B------:R-:W2:Y:S01]  /*53aa0*/  LDL.LU R11, [R1+0x1dc] ;  /* 0x0001dc00010b7983 */ /* 0x000ea20000300800 */
[----:B---3--:R-:W-:Y:S02]  /*53ab0*/  HMMA.16816.F32 R20, R20, R6, R16 ;  /* 0x000000061414723c */ /* 0x008fe40000001810 */
[----:B------:R-:W2:Y:S01]  /*53ac0*/  LDL.LU.64 R18, [R1+0x34b8] ;  /* 0x0034b80001127983 */ /* 0x000ea20000300a00 */
[----:B------:R-:W2:Y:S11]  /*53ad0*/  LDL.LU.64 R16, [R1+0x34b0] ;  /* 0x0034b00001107983 */ /* 0x000eb60000300a00 */
[----:B------:R-:W-:Y:S09]  /*53ae0*/  @!UPT UIADD3 URZ, URZ, URZ, URZ ;  /* 0x0000003f3f3ff290 */ /* 0x000ff2000fffe03f */
[----:B------:R-:W-:Y:S01]  /*53af0*/  STL.64 [R1+0x3b0], R20 ;  /* 0x0003b01401007387 */ /* 0x000fe20000100a00 */
[----:B------:R-:W-:Y:S01]  /*53b00*/  STL.64 [R1+0x3b8], R22 ;  /* 0x0003b81601007387 */ /* 0x000fe20000100a00 */
[C---:B--2---:R-:W-:Y:S02]  /*53b10*/  HMMA.16816.F32 R12, R16.reuse, R14, R24 ;  /* 0x0000000e100c723c */ /* 0x044fe40000001818 */
[----:B------:R-:W2:Y:S01]  /*53b20*/  LDL.LU.64 R26, [R1+0x34a8] ;  /* 0x0034a800011a7983 */ /* 0x000ea20000300a00 */
[----:B------:R-:W2:Y:S11]  /*53b30*/  LDL.LU.64 R24, [R1+0x34a0] ;  /* 0x0034a00001187983 */ /* 0x000eb60000300a00 */
[----:B------:R-:W-:Y:S09]  /*53b40*/  @!UPT UIADD3 URZ, URZ, URZ, URZ ;  /* 0x0000003f3f3ff290 */ /* 0x000ff2000fffe03f */
[----:B------:R-:W-:Y:S01]  /*53b50*/  STL.64 [R1+0x3a0], R12 ;  /* 0x0003a00c01007387 */ /* 0x000fe20000100a00 */
[----:B------:R0:W-:Y:S03]  /*53b60*/  STL.64 [R1+0x3a8], R14 ;  /* 0x0003a80e01007387 */ /* 0x0001e60000100a00 */
[----:B0-----:R-:W2:Y:S01]  /*53b70*/  LDL.LU.64 R14, [R1+0x3498] ;  /* 0x00349800010e7983 */ /* 0x001ea20000300a00 */
[----:B----4-:R-:W-:Y:S01]  /*53b80*/  IMAD.MOV.U32 R22, RZ, RZ, R4 ;  /* 0x000000ffff167224 */ /* 0x010fe200078e0004 */
        /* <DEDUP_REMOVED lines=11> */
[----:B------:R-:W2:Y:S11]  /*53c40*/  LDL.LU.64 R24, [R1+0x3470] ;  /* 0x0034700001187983 */ /* 0x000eb60000300a00 */
[----:B------:R-:W-:Y:S10]  /*53c50*/  @!UPT UIADD3 URZ, URZ, URZ, URZ ;  /* 0x0000003f3f3ff290 */ /* 0x000ff4000fffe03f */
[----:B------:R-:W-:Y:S01]  /*53c60*/  STL.64 [R1+0x370], R12 ;  /* 0x0003700c01007387 */ /* 0x000fe20000100a00 */
[----:B------:R0:W-:Y:S03]  /*53c70*/  STL.64 [R1+0x378], R14 ;  /* 0x0003780e01007387 */ /* 0x0001e60000100a00 */
[----:B0-----:R-:W3:Y:S01]  /*53c80*/  LDL.LU.64 R14, [R1+0x3468] ;  /* 0x00346800010e7983 */ /* 0x001ee20000300a00 */
[----:B------:R-:W3:Y:S02]  /*53c90*/  LDL.LU.64 R12, [R1+0x3460] ;  /* 0x00346000010c7983 */ /* 0x000ee40000300a00 */
[----:B------:R-:W-:-:S07]  /*53ca0*/  IMAD.MOV.U32 R23, RZ, RZ, R2 ;  /* 0x000000ffff177224 */ /* 0x000fce00078e0002 */
[C---:B---3--:R-:W-:Y:S11]  /*53cb0*/  HMMA.16816.F32 R12, R16.reuse, R22, R12 ;  /* 0x00000016100c723c */ /* 0x048ff6000000180c */
[----:B------:R-:W-:Y:S11]  /*53cc0*/  @!UPT UIADD3 URZ, URZ, URZ, URZ ;  /* 0x0000003f3f3ff290 */ /* 0x000ff6000fffe03f */
[----:B------:R-:W-:Y:S01]  /*53cd0*/  @!UPT UIADD3 URZ, URZ, URZ, URZ ;  /* 0x0000003f3f3ff290 */ /* 0x000fe2000fffe03f */
[----:B------:R-:W-:Y:S01]  /*53ce0*/  STL.64 [R1+0x360], R12 ;  /* 0x0003600c01007387 */ /* 0x000fe20000100a00 */
[----:B------:R0:W-:Y:S03]  /*53cf0*/  STL.64 [R1+0x368], R14 ;  /* 0x0003680e01007387 */ /* 0x0001e60000100a00 */
[----:B0-----:R-:W2:Y:S02]  /*53d00*/  LDL.LU.64 R14, [R1+0x3458] ;  /* 0x00345800010e7983 */ /* 0x001ea40000300a00 */
[C---:B--2---:R-:W-:Y:S02]  /*53d10*/  HMMA.16816.F32 R12, R16.reuse, R14, R24 ;  /* 0x0000000e100c723c */ /* 0x044fe40000001818 */
[----:B------:R-:W2:Y:S11]  /*53d20*/  LDL.LU.64 R26, [R1+0x3450] ;  /* 0x00345000011a7983 */ /* 0x000eb60000300a00 */
[----:B------:R-:W-:Y:S10]  /*53d30*/  @!UPT UIADD3 URZ, URZ, URZ, URZ ;  /* 0x0000003f3f3ff290 */ /* 0x000ff4000fffe03f */
        /* <DEDUP_REMOVED lines=15> */
[----:B------:R-:W-:Y:S01]  /*53e30*/  STL.64 [R1+0x33f0], R22 ;  /* 0x0033f01601007387 */ /* 0x000fe20000100a00 */
[----:B------:R2:W-:Y:S02]  /*53e40*/  STL [R1+0x33e8], R20 ;  /* 0x0033e81401007387 */ /* 0x0005e40000100800 */
[----:B--2---:R-:W-:Y:S02]  /*53e50*/  HMMA.16816.F32 R20, R16, R10, R24 ;  /* 0x0000000a1014723c */ /* 0x004fe40000001818 */
[----:B------:R0:W-:Y:S01]  /*53e60*/  STL.64 [R1+0x3410], R10 ;  /* 0x0034100a01007387 */ /* 0x0001e20000100a00 */
[----:B------:R-:W2:Y:S11]  /*53e70*/  LDL.LU R24, [R1] ;  /* 0x0000000001187983 */ /* 0x000eb60000300800 */
[----:B------:R-:W-:Y:S09]  /*53e80*/  @!UPT UIADD3 URZ, URZ, URZ, URZ ;  /* 0x0000003f3f3ff290 */ /* 0x000ff2000fffe03f */
[----:B------:R-:W-:Y:S01]  /*53e90*/  STL.64 [R1+0x500], R20 ;  /* 0x0005001401007387 */ /* 0x000fe20000100a00 */
[----:B------:R-:W-:Y:S02]  /*53ea0*/  STL.64 [R1+0x508], R22 ;  /* 0x0005081601007387 */ /* 0x000fe40000100a00 */
[----:B------:R-:W2:Y:S02]  /*53eb0*/  LDL.LU R25, [R1+0x4] ;  /* 0x0000040001197983 */ /* 0x000ea40000300800 */
[----:B------:R-:W4:Y:S02]  /*53ec0*/  LDL.LU R26, [R1+0x8] ;  /* 0x00000800011a7983 */ /* 0x000f240000300800 */
[----:B------:R-:W-:Y:S02]  /*53ed0*/  IMAD.MOV.U32 R27, RZ, RZ, R28 ;  /* 0x000000ffff1b7224 */ /* 0x000fe400078e001c */
[----:B------:R-:W3:Y:S04]  /*53ee0*/  LDL.LU R28, [R1+0x3430] ;  /* 0x00343000011c7983 */ /* 0x000ee80000300800 */
[----:B----4-:R1:W-:Y:S01]  /*53ef0*/  STL.64 [R1+0x3300], R26 ;  /* 0x0033001a01007387 */ /* 0x0103e20000100a00 */
[----:B--2---:R-:W-:Y:S02]  /*53f00*/  STL.64 [R1+0x32f8], R24 ;  /* 0x0032f81801007387 */ /* 0x004fe40000100a00 */
[----:B------:R-:W2:Y:S02]  /*53f10*/  LDL.LU R8, [R1+0x1b0] ;  /* 0x0001b00001087983 */ /* 0x000ea40000300800 */
[----:B------:R-:W2:Y:S01]  /*53f20*/  LDL.LU R9, [R1+0x1b4] ;  /* 0x0001b40001097983 */ /* 0x000ea20000300800 */
[----:B0-----:R-:W2:Y:S01]  /*53f30*/  LDL.LU R10, [R1+0x1b8] ;  /* 0x0001b800010a7983 */ /* 0x001ea20000300800 */
[----:B------:R-:W2:Y:S02]  /*53f40*/  LDL.LU R11, [R1+0x1bc] ;  /* 0x0001bc00010b7983 */ /* 0x000ea40000300800 */
[----:B-1----:R-:W-:-:S02]  /*53f50*/  IMAD.MOV.U32 R26, RZ, RZ, R5 ;  /* 0x000000ffff1a7224 */ /* 0x002fc400078e0005 */
[----:B------:R-:W-:-:S05]  /*53f60*/  IMAD.MOV.U32 R27, RZ, RZ, R4 ;  /* 0x000000ffff1b7224 */ /* 0x000fca00078e0004 */
[----:B------:R0:W-:Y:S04]  /*53f70*/  STL.64 [R1+0x3408], R26 ;  /* 0x0034081a01007387 */ /* 0x0001e80000100a00 */
[----:B0-----:R-:W2:Y:S01]  /*53f80*/  LDL.64 R26, [R1+0xe8] ;  /* 0x0000e800011a7983 */ /* 0x001ea20000100a00 */
[----:B------:R-:W4:Y:S02]  /*53f90*/  LDL.LU R20, [R1+0x190] ;  /* 0x0001900001147983 */ /* 0x000f240000300800 */
[----:B------:R-:W4:Y:S02]  /*53fa0*/  LDL.LU R21, [R1+0x194] ;  /* 0x0001940001157983 */ /* 0x000f240000300800 */
[----:B------:R-:W2:Y:S01]  /*53fb0*/  LDL.LU R22, [R1+0x198] ;  /* 0x0001980001167983 */ /* 0x000ea20000300800 */
[----:B------:R-:W2:Y:S01]  /*53fc0*/  LDL.LU R23, [R1+0x19c] ;  /* 0x00019c0001177983 */ /* 0x000ea20000300800 */
[----:B---3--:R-:W-:Y:S03]  /*53fd0*/  HMMA.16816.F32 R16, R16, R6, R12 ;  /* 0x000000061010723c */ /* 0x008fe6000000180c */
[----:B--2---:R-:W-:Y:S01]  /*53fe0*/  STL.64 [R1+0x3400], R22 ;  /* 0x0034001601007387 */ /* 0x004fe20000100a00 */
[----:B----4-:R0:W-:Y:S03]  /*53ff0*/  STL.64 [R1+0x33f8], R20 ;  /* 0x0033f81401007387 */ /* 0x0101e60000100a00 */
[----:B0-----:R-:W2:Y:S01]  /*54000*/  LDL.LU R20, [R1+0x1a0] ;  /* 0x0001a00001147983 */ /* 0x001ea20000300800 */
[----:B------:R-:W2:Y:S02]  /*54010*/  LDL.LU R21, [R1+0x1a4] ;  /* 0x0001a40001157983 */ /* 0x000ea40000300800 */
[----:B------:R-:W2:Y:S02]  /*54020*/  LDL.LU R22, [R1+0x1a8] ;  /* 0x0001a80001167983 */ /* 0x000ea40000300800 */
[----:B------:R-:W2:Y:S01]  /*54030*/  LDL.LU R23, [R1+0x1ac] ;  /* 0x0001ac0001177983 */ /* 0x000ea20000300800 */
[----:B------:R-:W3:Y:S01]  /*54040*/  LDL.LU.64 R14, [R1+0x3428] ;  /* 0x00342800010e7983 */ /* 0x000ee20000300a00 */
[----:B------:R-:W3:Y:S02]  /*54050*/  LDL.LU.64 R12, [R1+0x3420] ;  /* 0x00342000010c7983 */ /* 0x000ee40000300a00 */
[----:B------:R0:W-:Y:S02]  /*54060*/  STL.64 [R1+0x33b8], R6 ;  /* 0x0033b80601007387 */ /* 0x0001e40000100a00 */
[----:B------:R-:W4:Y:S05]  /*54070*/  LDL.LU R4, [R1+0x150] ;  /* 0x0001500001047983 */ /* 0x000f2a0000300800 */
[----:B------:R-:W-:Y:S01]  /*54080*/  STL.64 [R1+0x4f0], R16 ;  /* 0x0004f01001007387 */ /* 0x000fe20000100a00 */
[----:B------:R-:W-:Y:S02]  /*54090*/  STL.64 [R1+0x4f8], R18 ;  /* 0x0004f81201007387 */ /* 0x000fe40000100a00 */
[----:B------:R-:W4:Y:S01]  /*540a0*/  LDL.LU R5, [R1+0x154] ;  /* 0x0001540001057983 */ /* 0x000f220000300800 */
[----:B0-----:R-:W2:Y:S01]  /*540b0*/  LDL.LU R6, [R1+0x158] ;  /* 0x0001580001067983 */ /* 0x001ea20000300800 */
[----:B------:R-:W-:-:S02]  /*540c0*/  IMAD.MOV.U32 R7, RZ, RZ, R28 ;  /* 0x000000ffff077224 */ /* 0x000fc400078e001c */
[----:B------:R-:W3:Y:S03]  /*540d0*/  LDL.LU R28, [R1+0x3418] ;  /* 0x00341800011c7983 */ /* 0x000ee60000300800 */
[----:B--2---:R-:W-:Y:S01]  /*540e0*/  STL.64 [R1+0x33c8], R6 ;  /* 0x0033c80601007387 */ /* 0x004fe20000100a00 */
[----:B----4-:R0:W-:Y:S03]  /*540f0*/  STL.64 [R1+0x33c0], R4 ;  /* 0x0033c00401007387 */ /* 0x0101e60000100a00 */
[----:B0-----:R-:W2:Y:S01]  /*54100*/  LDL.LU R4, [R1+0x160] ;  /* 0x0001600001047983 */ /* 0x001ea20000300800 */
[----:B------:R-:W2:Y:S02]  /*54110*/  LDL.LU R5, [R1+0x164] ;  /* 0x0001640001057983 */ /* 0x000ea40000300800 */
[----:B------:R-:W4:Y:S02]  /*54120*/  LDL.LU R6, [R1+0x168] ;  /* 0x0001680001067983 */ /* 0x000f240000300800 */
[----:B------:R-:W4:Y:S01]  /*54130*/  LDL.LU R7, [R1+0x16c] ;  /* 0x00016c0001077983 */ /* 0x000f220000300800 */
[----:B---3--:R-:W-:Y:S01]  /*54140*/  HMMA.16816.F32 R8, R12, R26, R8 ;  /* 0x0000001a0c08723c */ /* 0x008fe20000001808 */
[----:B----4-:R0:W-:Y:S01]  /*54150*/  STL.64 [R1+0x33d8], R6 ;  /* 0x0033d80601007387 */ /* 0x0101e20000100a00 */
[----:B--2---:R1:W-:Y:S03]  /*54160*/  STL.64 [R1+0x33d0], R4 ;  /* 0x0033d00401007387 */ /* 0x0043e60000100a00 */
[----:B0-----:R-:W2:Y:S04]  /*54170*/  LDL.64 R6, [R1+0xa8] ;  /* 0x0000a80001067983 */ /* 0x001ea80000100a00 */
[----:B--2---:R0:W-:Y:S01]  /*54180*/  STL.64 [R1+0x33e0], R6 ;  /* 0x0033e00601007387 */ /* 0x0041e20000100a00 */
[----:B-1----:R-:W2:Y:S02]  /*54190*/  LDL.LU R4, [R1+0x180] ;  /* 0x0001800001047983 */ /* 0x002ea40000300800 */
[----:B------:R-:W2:Y:S01]  /*541a0*/  LDL.LU R5, [R1+0x184] ;  /* 0x0001840001057983 */ /* 0x000ea20000300800 */
[----:B0-----:R-:W2:Y:S01]  /*541b0*/  LDL.LU R6, [R1+0x188] ;  /* 0x0001880001067983 */ /* 0x001ea20000300800 */
[----:B------:R-:W2:Y:S02]  /*541c0*/  LDL.LU R7, [R1+0x18c] ;  /* 0x00018c0001077983 */ /* 0x000ea40000300800 */
[----:B------:R-:W3:Y:S07]  /*541d0*/  LDL.LU.64 R18, [R1+0xc8] ;  /* 0x0000c80001127983 */ /* 0x000eee0000300a00 */
[----:B------:R0:W-:Y:S01]  /*541e0*/  STL.64 [R1+0x680], R8 ;  /* 0x0006800801007387 */ /* 0x0001e20000100a00 */
[----:B------:R1:W-:Y:S01]  /*541f0*/  STL.64 [R1+0x688], R10 ;  /* 0x0006880a01007387 */ /* 0x0003e20000100a00 */
[----:B0-----:R-:W-:-:S03]  /*54200*/  IMAD.MOV.U32 R9, RZ, RZ, R26 ;  /* 0x000000ffff097224 */ /* 0x001fc600078e001a */
[----:B-1----:R-:W4:Y:S01]  /*54210*/  LDL.LU.64 R10, [R1+0x3410] ;  /* 0x00341000010a7983 */ /* 0x002f220000300a00 */
[----:B------:R-:W-:Y:S02]  /*54220*/  IMAD.MOV.U32 R8, RZ, RZ, R27 ;  /* 0x000000ffff087224 */ /* 0x000fe400078e001b */
        /* <DEDUP_REMOVED lines=8> */
[----:B------:R0:W-:Y:S02]  /*542b0*/  STL.64 [R1+0x3390], R26 ;  /* 0x0033901a01007387 */ /* 0x0001e40000100a00 */
[----:B------:R-:W2:Y:S01]  /*542c0*/  LDL.LU R24, [R1+0x170] ;  /* 0x0001700001187983 */ /* 0x000ea20000300800 */
[----:B------:R-:W2:Y:S04]  /*542d0*/  LDL.LU R25, [R1+0x174] ;  /* 0x0001740001197983 */ /* 0x000ea80000300800 */
[----:B0-----:R-:W2:Y:S01]  /*542e0*/  LDL.LU R26, [R1+0x178] ;  /* 0x00017800011a7983 */ /* 0x001ea20000300800 */
[C---:B---3--:R-:W-:Y:S11]  /*542f0*/  HMMA.16816.F32 R20, R12.reuse, R18, R20 ;  /* 0x000000120c14723c */ /* 0x048ff60000001814 */
[----:B------:R-:W-:Y:S11]  /*54300*/  @!UPT UIADD3 URZ, URZ, URZ, URZ ;  /* 0x0000003f3f3ff290 */ /* 0x000ff6000fffe03f */
[----:B------:R-:W-:Y:S01]  /*54310*/  @!UPT UIADD3 URZ, URZ, URZ, URZ ;  /* 0x0000003f3f3ff290 */ /* 0x000fe2000fffe03f */
[----:B------:R-:W-:Y:S01]  /*54320*/  STL.64 [R1+0x660], R20 ;  /* 0x0006601401007387 */ /* 0x000fe20000100a00 */
[----:B------:R0:W-:Y:S03]  /*54330*/  STL.64 [R1+0x668], R22 ;  /* 0x0006681601007387 */ /* 0x0001e60000100a00 */
[----:B0-----:R-:W3:Y:S01]  /*54340*/  LDL.LU.64 R22, [R1+0x33f0] ;  /* 0x0033f00001167983 */ /* 0x001ee20000300a00 */
[----:B------:R-:W2:Y:S02]  /*54350*/  LDL.LU R20, [R1+0x33e8] ;  /* 0x0033e80001147983 */ /* 0x000ea40000300800 */
[----:B------:R-:W-:Y:S02]  /*54360*/  STL.64 [R1+0x3388], R18 ;  /* 0x0033881201007387 */ /* 0x000fe40000100a00 */
[----:B------:R-:W-:Y:S01]  /*54370*/  IMAD.MOV.U32 R27, RZ, RZ, R28 ;  /* 0x000000ffff1b7224 */ /* 0x000fe200078e001c */
[----:B---3--:R-:W-:Y:S11]  /*54380*/  HMMA.16816.F32 R4, R12, R22, R4 ;  /* 0x000000160c04723c */ /* 0x008ff60000001804 */
[----:B------:R-:W-:Y:S11]  /*54390*/  @!UPT UIADD3 URZ, URZ, URZ, URZ ;  /* 0x0000003f3f3ff290 */ /* 0x000ff6000fffe03f */
[----:B------:R-:W-:Y:S01]  /*543a0*/  @!UPT UIADD3 URZ, URZ, URZ, URZ ;  /* 0x0000003f3f3ff290 */ /* 0x000fe2000fffe03f */
[----:B------:R-:W-:Y:S01]  /*543b0*/  STL.64 [R1+0x650], R4 ;  /* 0x0006500401007387 */ /* 0x000fe20000100a00 */
[----:B------:R0:W-:Y:S02]  /*543c0*/  STL [R1+0x658], R6 ;  /* 0x0006580601007387 */ /* 0x0001e40000100800 */
[----:B------:R-:W-:Y:S02]  /*543d0*/  IMAD.MOV.U32 R28, RZ, RZ, R7 ;  /* 0x000000ffff1c7224 */ /* 0x000fe400078e0007 */
[----:B0-----:R-:W3:Y:S01]  /*543e0*/  LDL.LU.64 R6, [R1+0x33e0] ;  /* 0x0033e00001067983 */ /* 0x001ee20000300a00 */
[----:B--2---:R-:W-:Y:S02]  /*543f0*/  IMAD.MOV.U32 R18, RZ, RZ, R20 ;  /* 0x000000ffff127224 */ /* 0x004fe400078e0014 */
[----:B------:R0:W-:Y:S02]  /*54400*/  STL.64 [R1+0x3380], R22 ;  /* 0x0033801601007387 */ /* 0x0001e40000100a00 */
[----:B------:R-:W2:Y:S01]  /*54410*/  LDL.LU R20, [R1+0x130] ;  /* 0x0001300001147983 */ /* 0x000ea20000300800 */
[----:B------:R-:W2:Y:S01]  /*54420*/  LDL.LU R21, [R1+0x134] ;  /* 0x0001340001157983 */ /* 0x000ea20000300800 */
[----:B------:R-:W-:-:S03]  /*54430*/  IMAD.MOV.U32 R19, RZ, RZ, R2 ;  /* 0x000000ffff137224 */ /* 0x000fc600078e0002 */
[----:B0-----:R-:W2:Y:S01]  /*54440*/  LDL.LU R22, [R1+0x138] ;  /* 0x0001380001167983 */ /* 0x001ea20000300800 */
[----:B------:R-:W2:Y:S02]  /*54450*/  LDL.LU R23, [R1+0x13c] ;  /* 0x00013c0001177983 */ /* 0x000ea40000300800 */
[----:B------:R-:W-:Y:S01]  /*54460*/  STL [R1+0x2ff8], R28 ;  /* 0x002ff81c01007387 */ /* 0x000fe20000100800 */
[C---:B---3--:R-:W-:Y:S01]  /*54470*/  HMMA.16816.F32 R24, R12.reuse, R6, R24 ;  /* 0x000000060c18723c */ /* 0x048fe20000001818 */
[----:B------:R-:W-:Y:S11]  /*54480*/  IMAD.MOV.U32 R2, RZ, RZ, R7 ;  /* 0x000000ffff027224 */ /* 0x000ff600078e0007 */
[----:B------:R-:W-:Y:S11]  /*54490*/  @!UPT UIADD3 URZ, URZ, URZ, URZ ;  /* 0x0000003f3f3ff290 */ /* 0x000ff6000fffe03f */
[----:B------:R0:W-:Y:S01]  /*544a0*/  STL.64 [R1+0x640], R24 ;  /* 0x0006401801007387 */ /* 0x0001e20000100a00 */
[----:B------:R-:W-:Y:S02]  /*544b0*/  STL.64 [R1+0x648], R26 ;  /* 0x0006481a01007387 */ /* 0x000fe40000100a00 */
[----:B0-----:R-:W-:Y:S02]  /*544c0*/  IMAD.MOV.U32 R24, RZ, RZ, R6 ;  /* 0x000000ffff187224 */ /* 0x001fe400078e0006 */
[----:B------:R-:W3:Y:S01]  /*544d0*/  LDL.LU.64 R6, [R1+0x33d8] ;  /* 0x0033d80001067983 */ /* 0x000ee20000300a00 */
[----:B------:R-:W3:Y:S02]  /*544e0*/  LDL.LU.64 R4, [R1+0x33d0] ;  /* 0x0033d00001047983 */ /* 0x000ee40000300a00 */
[C---:B---3--:R-:W-:Y:S01]  /*544f0*/  HMMA.16816.F32 R16, R12.reuse, R18, R4 ;  /* 0x000000120c10723c */ /* 0x048fe20000001804 */
[----:B------:R-:W4:Y:S01]  /*54500*/  LDL.LU.64 R6, [R1+0x33c8] ;  /* 0x0033c80001067983 */ /* 0x000f220000300a00 */
[----:B------:R-:W4:Y:S11]  /*54510*/  LDL.LU.64 R4, [R1+0x33c0] ;  /* 0x0033c00001047983 */ /* 0x000f360000300a00 */
[----:B------:R-:W-:Y:S10]  /*54520*/  @!UPT UIADD3 URZ, URZ, URZ, URZ ;  /* 0x0000003f3f3ff290 */ /* 0x000ff4000fffe03f */
[----:B------:R0:W-:Y:S01]  /*54530*/  STL.64 [R1+0x630], R16 ;  /* 0x0006301001007387 */ /* 0x0001e20000100a00 */
[----:B------:R1:W-:Y:S03]  /*54540*/  STL.64 [R1+0x638], R18 ;  /* 0x0006381201007387 */ /* 0x0003e60000100a00 */
[----:B0-----:R-:W3:Y:S01]  /*54550*/  LDL.LU R16, [R1+0x110] ;  /* 0x0001100001107983 */ /* 0x001ee20000300800 */
[----:B------:R-:W3:Y:S02]  /*54560*/  LDL.LU R17, [R1+0x114] ;  /* 0x0001140001117983 */ /* 0x000ee40000300800 */
[----:B-1----:R-:W2:Y:S02]  /*54570*/  LDL.LU R18, [R1+0x118] ;  /* 0x0001180001127983 */ /* 0x002ea40000300800 */
[----:B------:R-:W2:Y:S01]  /*54580*/  LDL.LU R19, [R1+0x11c] ;  /* 0x00011c0001137983 */ /* 0x000ea20000300800 */
[C---:B----4-:R-:W-:Y:S01]  /*54590*/  HMMA.16816.F32 R4, R12.reuse, R10, R4 ;  /* 0x0000000a0c04723c */ /* 0x050fe20000001804 */
[----:B--2---:R-:W-:Y:S01]  /*545a0*/  STL.64 [R1+0x33a0], R18 ;  /* 0x0033a01201007387 */ /* 0x004fe20000100a00 */
[----:B---3--:R0:W-:Y:S03]  /*545b0*/  STL.64 [R1+0x3398], R16 ;  /* 0x0033981001007387 */ /* 0x0081e60000100a00 */
[----:B0-----:R-:W2:Y:S01]  /*545c0*/  LDL.LU R16, [R1+0x120] ;  /* 0x0001200001107983 */ /* 0x001ea20000300800 */
[----:B------:R-:W2:Y:S02]  /*545d0*/  LDL.LU R17, [R1+0x124] ;  /* 0x0001240001117983 */ /* 0x000ea40000300800 */
[----:B------:R-:W2:Y:S02]  /*545e0*/  LDL.LU R18, [R1+0x128] ;  /* 0x0001280001127983 */ /* 0x000ea40000300800 */
[----:B------:R-:W2:Y:S11]  /*545f0*/  LDL.LU R19, [R1+0x12c] ;  /* 0x00012c0001137983 */ /* 0x000eb60000300800 */
[----:B------:R-:W-:Y:S02]  /*54600*/  @!UPT UIADD3 URZ, URZ, URZ, URZ ;  /* 0x0000003f3f3ff290 */ /* 0x000fe4000fffe03f */
[----:B------:R-:W-:Y:S01]  /*54610*/  STL.64 [R1+0x620], R4 ;  /* 0x0006200401007387 */ /* 0x000fe20000100a00 */
[----:B------:R0:W-:Y:S03]  /*54620*/  STL.64 [R1+0x628], R6 ;  /* 0x0006280601007387 */ /* 0x0001e60000100a00 */
[----:B0-----:R-:W3:Y:S01]  /*54630*/  LDL.LU.64 R6, [R1+0x33b8] ;  /* 0x0033b80001067983 */ /* 0x001ee20000300a00 */
[----:B------:R-:W-:Y:S02]  /*54640*/  IMAD.MOV.U32 R5, RZ, RZ, R10 ;  /* 0x000000ffff057224 */ /* 0x000fe400078e000a */
[----:B------:R-:W-:Y:S02]  /*54650*/  IMAD.MOV.U32 R4, RZ, RZ, R11 ;  /* 0x000000ffff047224 */ /* 0x000fe400078e000b */
[----:B------:R-:W-:Y:S02]  /*54660*/  IMAD.MOV.U32 R26, RZ, RZ, R9 ;  /* 0x000000ffff1a7224 */ /* 0x000fe400078e0009 */
[----:B------:R-:W-:Y:S01]  /*54670*/  IMAD.MOV.U32 R27, RZ, RZ, R8 ;  /* 0x000000ffff1b7224 */ /* 0x000fe200078e0008 */
[----:B------:R-:W2:Y:S01]  /*54680*/  LDL.LU.64 R10, [R1+0x33b0] ;  /* 0x0033b000010a7983 */ /* 0x000ea20000300a00 */
[----:B------:R-:W2:Y:S01]  /*54690*/  LDL.LU.64 R8, [R1+0x33a8] ;  /* 0x0033a80001087983 */ /* 0x000ea20000300a00 */
[----:B---3--:R-:W-:Y:S02]  /*546a0*/  HMMA.16816.F32 R12, R12, R6, R20 ;  /* 0x000000060c0c723c */ /* 0x008fe40000001814 */
[----:B------:R0:W-:Y:S05]  /*546b0*/  STL.64 [R1+0x3340], R6 ;  /* 0x0033400601007387 */ /* 0x0001ea0000100a00 */
[----:B0-----:R-:W-:-:S02]  /*546c0*/  IMAD.MOV.U32 R6, RZ, RZ, R5 ;  /* 0x000000ffff067224 */ /* 0x001fc400078e0005 */
[----:B------:R-:W-:Y:S11]  /*546d0*/  IMAD.MOV.U32 R7, RZ, RZ, R4 ;  /* 0x000000ffff077224 */ /* 0x000ff600078e0004 */
[----:B------:R-:W-:Y:S03]  /*546e0*/  @!UPT UIADD3 URZ, URZ, URZ, URZ ;  /* 0x0000003f3f3ff290 */ /* 0x000fe6000fffe03f */
[----:B------:R-:W-:Y:S01]  /*546f0*/  STL.64 [R1+0x570], R12 ;  /* 0x0005700c01007387 */ /* 0x000fe20000100a00 */
[----:B------:R-:W-:Y:S02]  /*54700*/  STL.64 [R1+0x578], R14 ;  /* 0x0005780e01007387 */ /* 0x000fe40000100a00 */
[----:B------:R0:W-:Y:S02]  /*54710*/  STL.64 [R1+0x3358], R6 ;  /* 0x0033580601007387 */ /* 0x0001e40000100a00 */
[----:B------:R-:W3:Y:S01]  /*54720*/  LDL.LU R4, [R1+0x50] ;  /* 0x0000500001047983 */ /* 0x000ee20000300800 */
[----:B------:R-:W3:Y:S04]  /*54730*/  LDL.LU R5, [R1+0x54] ;  /* 0x0000540001057983 */ /* 0x000ee80000300800 */
[----:B0-----:R-:W4:Y:S01]  /*54740*/  LDL.LU R6, [R1+0x58] ;  /* 0x0000580001067983 */ /* 0x001f220000300800 */
[----:B------:R-:W4:Y:S02]  /*54750*/  LDL.LU R7, [R1+0x5c] ;  /* 0x00005c0001077983 */ /* 0x000f240000300800 */
[----:B------:R-:W2:Y:S02]  /*54760*/  LDL.LU R20, [R1+0x100] ;  /* 0x0001000001147983 */ /* 0x000ea40000300800 */
[----:B------:R-:W2:Y:S01]  /*54770*/  LDL.LU R21, [R1+0x104] ;  /* 0x0001040001157983 */ /* 0x000ea20000300800 */
[----:B------:R-:W2:Y:S01]  /*54780*/  LDL.LU R22, [R1+0x108] ;  /* 0x0001080001167983 */ /* 0x000ea20000300800 */
[----:B------:R-:W2:Y:S03]  /*54790*/  LDL.LU R23, [R1+0x10c] ;  /* 0x00010c0001177983 */ /* 0x000ea60000300800 */
[----:B----4-:R0:W-:Y:S01]  /*547a0*/  STL.64 [R1+0x3368], R6 ;  /* 0x0033680601007387 */ /* 0x0101e20000100a00 */
[----:B---3--:R1:W-:Y:S02]  /*547b0*/  STL.64 [R1+0x3360], R4 ;  /* 0x0033600401007387 */ /* 0x0083e40000100a00 */
[----:B0-----:R-:W-:-:S02]  /*547c0*/  IMAD.MOV.U32 R6, RZ, RZ, R24 ;  /* 0x000000ffff067224 */ /* 0x001fc400078e0018 */
[----:B------:R-:W-:-:S05]  /*547d0*/  IMAD.MOV.U32 R7, RZ, RZ, R2 ;  /* 0x000000ffff077224 */ /* 0x000fca00078e0002 */
[----:B------:R0:W-:Y:S01]  /*547e0*/  STL.64 [R1+0x3378], R6 ;  /* 0x0033780601007387 */ /* 0x0001e20000100a00 */
[----:B-1----:R-:W3:Y:S02]  /*547f0*/  LDL.LU R4, [R1+0xf0] ;  /* 0x0000f00001047983 */ /* 0x002ee40000300800 */
[----:B------:R-:W3:Y:S01]  /*54800*/  LDL.LU R5, [R1+0xf4] ;  /* 0x0000f40001057983 */ /* 0x000ee20000300800 */
[----:B0-----:R-:W3:Y:S01]  /*54810*/  LDL.LU R6, [R1+0xf8] ;  /* 0x0000f80001067983 */ /* 0x001ee20000300800 */
[----:B------:R-:W3:Y:S02]  /*54820*/  LDL.LU R7, [R1+0xfc] ;  /* 0x0000fc0001077983 */ /* 0x000ee40000300800 */
[----:B------:R-:W4:Y:S01]  /*54830*/  LDL.LU.64 R14, [R1+0x98] ;  /* 0x00009800010e7983 */ /* 0x000f220000300a00 */
[C---:B--2---:R-:W-:Y:S01]  /*54840*/  HMMA.16816.F32 R24, R8.reuse, R26, R16 ;  /* 0x0000001a0818723c */ /* 0x044fe20000001810 */
[----:B----4-:R0:W-:Y:S01]  /*54850*/  STL.64 [R1+0x3370], R14 ;  /* 0x0033700e01007387 */ /* 0x0101e20000100a00 */
[----:B------:R-:W2:Y:S02]  /*54860*/  LDL.LU R12, [R1+0x60] ;  /* 0x00006000010c7983 */ /* 0x000ea40000300800 */
[----:B------:R-:W2:Y:S01]  /*54870*/  LDL.LU R13, [R1+0x64] ;  /* 0x00006400010d7983 */ /* 0x000ea20000300800 */
[----:B0-----:R-:W2:Y:S01]  /*54880*/  LDL.LU R14, [R1+0x68] ;  /* 0x00006800010e7983 */ /* 0x001ea20000300800 */
[----:B------:R-:W2:Y:S02]  /*54890*/  LDL.LU R15, [R1+0x6c] ;  /* 0x00006c00010f7983 */ /* 0x000ea40000300800 */
[----:B------:R-:W4:Y:S02]  /*548a0*/  LDL.LU.64 R18, [R1+0x33a0] ;  /* 0x0033a00001127983 */ /* 0x000f240000300a00 */
[----:B------:R-:W4:Y:S11]  /*548b0*/  LDL.LU.64 R16, [R1+0x3398] ;  /* 0x0033980001107983 */ /* 0x000f360000300a00 */
[----:B------:R-:W-:Y:S02]  /*548c0*/  @!UPT UIADD3 URZ, URZ, URZ, URZ ;  /* 0x0000003f3f3ff290 */ /* 0x000fe4000fffe03f */
[----:B------:R-:W-:Y:S01]  /*548d0*/  STL.64 [R1+0x560], R24 ;  /* 0x0005601801007387 */ /* 0x000fe20000100a00 */
[----:B------:R0:W-:Y:S03]  /*548e0*/  STL.64 [R1+0x568], R26 ;  /* 0x0005681a01007387 */ /* 0x0001e60000100a00 */
[----:B0-----:R-:W4:Y:S02]  /*548f0*/  LDL.LU.64 R26, [R1+0x3390] ;  /* 0x00339000011a7983 */ /* 0x001f240000300a00 */
[C---:B----4-:R-:W-:Y:S11]  /*54900*/  HMMA.16816.F32 R16, R8.reuse, R26, R16 ;  /* 0x0000001a0810723c */ /* 0x050ff60000001810 */
[----:B------:R-:W-:Y:S11]  /*54910*/  @!UPT UIADD3 URZ, URZ, URZ, URZ ;  /* 0x0000003f3f3ff290 */ /* 0x000ff6000fffe03f */
[----:B------:R-:W-:Y:S01]  /*54920*/  @!UPT UIADD3 URZ, URZ, URZ, URZ ;  /* 0x0000003f3f3ff290 */ /* 0x000fe2000fffe03f */
[----:B------:R-:W-:Y:S01]  /*54930*/  STL.64 [R1+0x550], R16 ;  /* 0x0005501001007387 */ /* 0x000fe20000100a00 */
[----:B------:R0:W-:Y:S03]  /*54940*/  STL.64 [R1+0x558], R18 ;  /* 0x0005581201007387 */ /* 0x0001e60000100a00 */
[----:B0-----:R-:W4:Y:S01]  /*54950*/  LDL.LU.64 R18, [R1+0x3388] ;  /* 0x0033880001127983 */ /* 0x001f220000300a00 */
[----:B------:R0:W-:Y:S03]  /*54960*/  STL.64 [R1+0x3310], R26 ;  /* 0x0033101a01007387 */ /* 0x0001e60000100a00 */
[----:B0-----:R-:W2:Y:S04]  /*54970*/  LDL.LU.64 R26, [R1+0xe8] ;  /* 0x0000e800011a7983 */ /* 0x001ea80000300a00 */
[----:B--2---:R0:W-:Y:S01]  /*54980*/  STL.64 [R1+0x3338], R26 ;  /* 0x0033381a01007387 */ /* 0x0041e20000100a00 */
        /* <DEDUP_REMOVED lines=15> */
[----:B------:R0:W-:Y:S02]  /*54a80*/  STL.64 [R1+0x3308], R18 ;  /* 0x0033081201007387 */ /* 0x0001e40000100a00 */
[----:B------:R-:W4:Y:S02]  /*54a90*/  LDL.LU R16, [R1+0x10] ;  /* 0x0000100001107983 */ /* 0x000f240000300800 */
[----:B------:R-:W4:Y:S01]  /*54aa0*/  LDL.LU R17, [R1+0x14] ;  /* 0x0000140001117983 */ /* 0x000f220000300800 */
[----:B0-----:R-:W2:Y:S01]  /*54ab0*/  LDL.LU R18, [R1+0x18] ;  /* 0x0000180001127983 */ /* 0x001ea20000300800 */
[----:B------:R-:W2:Y:S01]  /*54ac0*/  LDL.LU R19, [R1+0x1c] ;  /* 0x00001c0001137983 */ /* 0x000ea20000300800 */
[C---:B---3--:R-:W-:Y:S02]  /*54ad0*/  HMMA.16816.F32 R4, R8.reuse, R22, R4 ;  /* 0x000000160804723c */ /* 0x048fe40000001804 */
[----:B--2---:R-:W-:Y:S01]  /*54ae0*/  STL.64 [R1+0x3320], R18 ;  /* 0x0033201201007387 */ /* 0x004fe20000100a00 */
[----:B----4-:R0:W-:Y:S03]  /*54af0*/  STL.64 [R1+0x3318], R16 ;  /* 0x0033181001007387 */ /* 0x0101e60000100a00 */
[----:B0-----:R-:W2:Y:S01]  /*54b00*/  LDL.LU R16, [R1+0x20] ;  /* 0x0000200001107983 */ /* 0x001ea20000300800 */
[----:B------:R-:W2:Y:S02]  /*54b10*/  LDL.LU R17, [R1+0x24] ;  /* 0x0000240001117983 */ /* 0x000ea40000300800 */
[----:B------:R-:W2:Y:S02]  /*54b20*/  LDL.LU R18, [R1+0x28] ;  /* 0x0000280001127983 */ /* 0x000ea40000300800 */
[----:B------:R-:W2:Y:S11]  /*54b30*/  LDL.LU R19, [R1+0x2c] ;  /* 0x00002c0001137983 */ /* 0x000eb60000300800 */
[----:B------:R-:W-:Y:S01]  /*54b40*/  @!UPT UIADD3 URZ, URZ, URZ, URZ ;  /* 0x0000003f3f3ff290 */ /* 0x000fe2000fffe03f */
[----:B------:R-:W-:Y:S01]  /*54b50*/  STL.64 [R1+0x530], R4 ;  /* 0x0005300401007387 */ /* 0x000fe20000100a00 */
        /* <DEDUP_REMOVED lines=8> */
[----:B------:R-:W3:Y:S02]  /*54be0*/  LDL.LU.64 R4, [R1+0x3360] ;  /* 0x0033600001047983 */ /* 0x000ee40000300a00 */
[C---:B---3--:R-:W-:Y:S11]  /*54bf0*/  HMMA.16816.F32 R4, R8.reuse, R14, R4 ;  /* 0x0000000e0804723c */ /* 0x048ff60000001804 */
[----:B------:R-:W-:Y:S11]  /*54c00*/  @!UPT UIADD3 URZ, URZ, URZ, URZ ;  /* 0x0000003f3f3ff290 */ /* 0x000ff6000fffe03f */
[----:B------:R-:W-:Y:S01]  /*54c10*/  @!UPT UIADD3 URZ, URZ, URZ, URZ ;  /* 0x0000003f3f3ff290 */ /* 0x000fe2000fffe03f */
        /* <DEDUP_REMOVED lines=10> */
[----:B---3--:R-:W-:Y:S02]  /*54cc0*/  HMMA.16816.F32 R8, R8, R6, R24 ;  /* 0x000000060808723c */ /* 0x008fe40000001818 */
[----:B------:R-:W2:Y:S01]  /*54cd0*/  LDL.LU.64 R26, [R1+0x3338] ;  /* 0x00333800011a7983 */ /* 0x000ea20000300a00 */
[----:B------:R-:W-:Y:S02]  /*54ce0*/  IMAD.MOV.U32 R28, RZ, RZ, R6 ;  /* 0x000000ffff1c7224 */ /* 0x000fe400078e0006 */
[----:B------:R-:W-:Y:S11]  /*54cf0*/  IMAD.MOV.U32 R12, RZ, RZ, R7 ;  /* 0x000000ffff0c7224 */ /* 0x000ff600078e0007 */
[----:B------:R-:W-:Y:S07]  /*54d00*/  @!UPT UIADD3 URZ, URZ, URZ, URZ ;  /* 0x0000003f3f3ff290 */ /* 0x000fee000fffe03f */
[----:B------:R-:W-:Y:S01]  /*54d10*/  STL.64 [R1+0x350], R8 ;  /* 0x0003500801007387 */ /* 0x000fe20000100a00 */
[----:B------:R0:W-:Y:S02]  /*54d20*/  STL.64 [R1+0x358], R10 ;  /* 0x0003580a01007387 */ /* 0x0001e40000100a00 */
[----:B------:R-:W2:Y:S02]  /*54d30*/  LDL.LU.64 R6, [R1+0x3330] ;  /* 0x0033300001067983 */ /* 0x000ea40000300a00 */
[----:B------:R-:W2:Y:S01]  /*54d40*/  LDL.LU.64 R4, [R1+0x3328] ;  /* 0x0033280001047983 */ /* 0x000ea20000300a00 */
[----:B0-----:R-:W3:Y:S01]  /*54d50*/  LDL.LU.64 R10, [R1+0xa8] ;  /* 0x0000a800010a7983 */ /* 0x001ee20000300a00 */
        /* <DEDUP_REMOVED lines=9> */
[----:B------:R-:W-:Y:S01]  /*54df0*/  STL [R1+0x32b4], R29 ;  /* 0x0032b41d01007387 */ /* 0x000fe20000100800 */
[----:B------:R-:W-:Y:S01]  /*54e00*/  STL [R1+0x32b0], R2 ;  /* 0x0032b00201007387 */ /* 0x000fe20000100800 */
[C---:B--2---:R-:W-:Y:S03]  /*54e10*/  HMMA.16816.F32 R24, R4.reuse, R26, R16 ;  /* 0x0000001a0418723c */ /* 0x044fe60000001810 */
[----:B------:R-:W2:Y:S11]  /*54e20*/  LDL.LU.64 R18, [R1+0x3308] ;  /* 0x0033080001127983 */ /* 0x000eb60000300a00 */
[----:B------:R-:W-:Y:S09]  /*54e30*/  @!UPT UIADD3 URZ, URZ, URZ, URZ ;  /* 0x0000003f3f3ff290 */ /* 0x000ff2000fffe03f */
        /* <DEDUP_REMOVED lines=12> */
[----:B------:R-:W-:-:S05]  /*54f00*/  IMAD.MOV.U32 R2, RZ, RZ, R19 ;  /* 0x000000ffff027224 */ /* 0x000fca00078e0013 */
[----:B------:R-:W-:Y:S01]  /*54f10*/  STL [R1+0x32bc], R2 ;  /* 0x0032bc0201007387 */ /* 0x000fe20000100800 */
[----:B------:R-:W-:Y:S01]  /*54f20*/  STL [R1+0x32b8], R29 ;  /* 0x0032b81d01007387 */ /* 0x000fe20000100800 */
[----:B--2---:R-:W-:Y:S02]  /*54f30*/  HMMA.16816.F32 R16, R4, R22, R24 ;  /* 0x000000160410723c */ /* 0x004fe40000001818 */
[----:B------:R-:W2:Y:S04]  /*54f40*/  LDL.LU R24, [R1+0x220] ;  /* 0x0002200001187983 */ /* 0x000ea80000300800 */
[----:B------:R-:W0:Y:S11]  /*54f50*/  LDSM.16.MT88.4 R20, [R0+0xa180] ;  /* 0x00a180000014783b */ /* 0x000e360000004200 */
[----:B------:R-:W-:Y:S06]  /*54f60*/  @!UPT UIADD3 URZ, URZ, URZ, URZ ;  /* 0x0000003f3f3ff290 */ /* 0x000fec000fffe03f */
[----:B------:R-:W-:Y:S01]  /*54f70*/  STL.64 [R1+0x310], R16 ;  /* 0x0003101001007387 */ /* 0x000fe20000100a00 */
[----:B------:R1:W-:Y:S02]  /*54f80*/  STL.64 [R1+0x318], R18 ;  /* 0x0003181201007387 */ /* 0x0003e40000100a00 */
[----:B------:R-:W2:Y:S02]  /*54f90*/  LDL.LU R25, [R1+0x224] ;  /* 0x0002240001197983 */ /* 0x000ea40000300800 */
[----:B------:R-:W2:Y:S01]  /*54fa0*/  LDL.LU R26, [R1+0x228] ;  /* 0x00022800011a7983 */ /* 0x000ea20000300800 */
[----:B------:R-:W2:Y:S04]  /*54fb0*/  LDL.LU R27, [R1+0x22c] ;  /* 0x00022c00011b7983 */ /* 0x000ea80000300800 */
[----:B-1----:R-:W1:Y:S02]  /*54fc0*/  S2R R19, SR_TID.X ;  /* 0x0000000000137919 */ /* 0x002e640000002100 */
[C---:B-1----:R-:W-:Y:S01]  /*54fd0*/  LOP3.LUT R13, R19.reuse, 0x7, RZ, 0xc0, !PT ;  /* 0x00000007130d7812 */ /* 0x042fe200078ec0ff */
[----:B------:R-:W-:-:S04]  /*54fe0*/  IMAD.SHL.U32 R8, R19, 0x2, RZ ;  /* 0x0000000213087824 */ /* 0x000fc800078e00ff */
[----:B------:R-:W-:Y:S02]  /*54ff0*/  IMAD R13, R13, 0x210, RZ ;  /* 0x000002100d0d7824 */ /* 0x000fe400078e02ff */
[----:B------:R-:W-:Y:S01]  /*55000*/  IMAD.SHL.U32 R9, R19, 0x80, RZ ;  /* 0x0000008013097824 */ /* 0x000fe200078e00ff */
[----:B0-----:R-:W-:Y:S02]  /*55010*/  STL [R1+0x32cc], R20 ;  /* 0x0032cc1401007387 */ /* 0x001fe40000100800 */
[----:B------:R-:W-:Y:S02]  /*55020*/  LOP3.LUT R13, R13, 0x30, R8, 0x78, !PT ;  /* 0x000000300d0d7812 */ /* 0x000fe400078e7808 */
[----:B------:R-:W0:Y:S02]  /*55030*/  LDSM.16.MT88.4 R16, [R3+0xc000] ;  /* 0x00c000000310783b */ /* 0x000e240000004200 */
[----:B------:R-:W-:Y:S02]  /*55040*/  LOP3.LUT R13, R13, 0x1000, R9, 0xf8, !PT ;  /* 0x000010000d0d7812 */ /* 0x000fe400078ef809 */
[----:B------:R-:W-:Y:S02]  /*55050*/  STL [R1+0x32c8], R21 ;  /* 0x0032c81501007387 */ /* 0x000fe40000100800 */
[----:B------:R-:W-:-:S02]  /*55060*/  LOP3.LUT R13, R13, 0x40, RZ, 0x3c, !PT ;  /* 0x000000400d0d7812 */ /* 0x000fc400078e3cff */
[----:B------:R-:W-:Y:S01]  /*55070*/  STL [R1+0x32c4], R22 ;  /* 0x0032c41601007387 */ /* 0x000fe20000100800 */
[----:B------:R-:W-:Y:S03]  /*55080*/  STL [R1+0x32c0], R23 ;  /* 0x0032c01701007387 */ /* 0x000fe60000100800 */
[----:B------:R-:W1:Y:S01]  /*55090*/  LDSM.16.M88.4 R20, [R13+0x20080] ;  /* 0x020080000d14783b */ /* 0x000e620000000200 */
[----:B------:R-:W-:Y:S03]  /*550a0*/  STL [R1+0x3190], R0 ;  /* 0x0031900001007387 */ /* 0x000fe60000100800 */
[----:B0-----:R-:W-:Y:S01]  /*550b0*/  STL.64 [R1+0x31f0], R18 ;  /* 0x0031f01201007387 */ /* 0x001fe20000100a00 */
[----:B------:R3:W-:Y:S03]  /*550c0*/  STL.64 [R1+0x31e8], R16 ;  /* 0x0031e81001007387 */ /* 0x0007e60000100a00 */
[----:B-1----:R-:W-:Y:S01]  /*550d0*/  STL.64 [R1+0x60], R20 ;  /* 0x0000601401007387 */ /* 0x002fe20000100a00 */
[----:B------:R2:W-:Y:S02]  /*550e0*/  STL.64 [R1+0x68], R22 ;  /* 0x0000681601007387 */ /* 0x0005e40000100a00 */
[----:B---3--:R-:W-:-:S02]  /*550f0*/  IMAD.MOV.U32 R17, RZ, RZ, R10 ;  /* 0x000000ffff117224 */ /* 0x008fc400078e000a */
[----:B------:R-:W-:Y:S01]  /*55100*/  IMAD.MOV.U32 R16, RZ, RZ, R11 ;  /* 0x000000ffff107224 */ /* 0x000fe200078e000b */
[----:B--2---:R-:W-:Y:S01]  /*55110*/  HMMA.16816.F32 R20, R4, R10, R24 ;  /* 0x0000000a0414723c */ /* 0x004fe20000001818 */
[----:B------:R-:W-:Y:S11]  /*55120*/  LDSM.16.M88.4 R24, [R13+0x24080] ;  /* 0x024080000d18783b */ /* 0x000ff60000000200 */
[----:B------:R-:W-:Y:S11]  /*55130*/  @!UPT UIADD3 URZ, URZ, URZ, URZ ;  /* 0x0000003f3f3ff290 */ /* 0x000ff6000fffe03f */
[----:B------:R-:W-:Y:S01]  /*55140*/  STL.64 [R1+0x300], R20 ;  /* 0x0003001401007387 */ /* 0x000fe20000100a00 */
[----:B------:R-:W-:Y:S02]  /*55150*/  STL.64 [R1+0x308], R22 ;  /* 0x0003081601007387 */ /* 0x000fe40000100a00 */
[----:B------:R-:W2:Y:S02]  /*55160*/  LDL.LU.64 R10, [R1+0x88] ;  /* 0x00008800010a7983 */ /* 0x000ea40000300a00 */
[----:B------:R-:W0:Y:S04]  /*55170*/  LDSM.16.M88.4 R20, [R13+0x22080] ;  /* 0x022080000d14783b */ /* 0x000e280000000200 */
[----:B------:R-:W-:Y:S01]  /*55180*/  IMAD.MOV.U32 R18, RZ, RZ, R28 ;  /* 0x000000ffff127224 */ /* 0x000fe200078e001c */
[----:B--2---:R1:W-:Y:S01]  /*55190*/  STL.64 [R1+0x32e0], R10 ;  /* 0x0032e00a01007387 */ /* 0x0043e20000100a00 */
[----:B------:R-:W2:Y:S02]  /*551a0*/  LDL.LU R8, [R1+0x3f0] ;  /* 0x0003f00001087983 */ /* 0x000ea40000300800 */
[----:B------:R-:W2:Y:S01]  /*551b0*/  LDL.LU R9, [R1+0x3f4] ;  /* 0x0003f40001097983 */ /* 0x000ea20000300800 */
[----:B-1----:R-:W2:Y:S01]  /*551c0*/  LDL.LU R10, [R1+0x3f8] ;  /* 0x0003f800010a7983 */ /* 0x002ea20000300800 */
[----:B------:R-:W2:Y:S02]  /*551d0*/  LDL.LU R11, [R1+0x3fc] ;  /* 0x0003fc00010b7983 */ /* 0x000ea40000300800 */
[----:B------:R-:W-:Y:S02]  /*551e0*/  STL [R1+0x32d4], R16 ;  /* 0x0032d41001007387 */ /* 0x000fe40000100800 */
[----:B------:R-:W-:Y:S01]  /*551f0*/  STL [R1+0x32d0], R17 ;  /* 0x0032d01101007387 */ /* 0x000fe20000100800 */
[----:B0-----:R0:W-:Y:S01]  /*55200*/  STL.64 [R1+0x50], R20 ;  /* 0x0000501401007387 */ /* 0x0011e20000100a00 */
[----:B------:R-:W-:Y:S02]  /*55210*/  STL.64 [R1+0x58], R22 ;  /* 0x0000581601007387 */ /* 0x000fe40000100a00 */
[----:B------:R-:W-:Y:S02]  /*55220*/  STL.64 [R1+0x40], R24 ;  /* 0x0000401801007387 */ /* 0x000fe40000100a00 */
[----:B------:R-:W-:Y:S02]  /*55230*/  STL.64 [R1+0x48], R26 ;  /* 0x0000481a01007387 */ /* 0x000fe40000100a00 */
[----:B0-----:R-:W-:-:S02]  /*55240*/  IMAD.MOV.U32 R20, RZ, RZ, R24 ;  /* 0x000000ffff147224 */ /* 0x001fc400078e0018 */
[----:B------:R-:W-:Y:S02]  /*55250*/  IMAD.MOV.U32 R21, RZ, RZ, R25 ;  /* 0x000000ffff157224 */ /* 0x000fe400078e0019 */
[----:B------:R-:W0:Y:S04]  /*55260*/  LDSM.16.M88.4 R24, [R13+0x26080] ;  /* 0x026080000d18783b */ /* 0x000e280000000200 */
[----:B------:R-:W-:Y:S01]  /*55270*/  STL [R1+0x32dc], R21 ;  /* 0x0032dc1501007387 */ /* 0x000fe20000100800 */
[----:B------:R-:W-:Y:S02]  /*55280*/  STL [R1+0x32d8], R20 ;  /* 0x0032d81401007387 */ /* 0x000fe40000100800 */
[----:B------:R-:W1:Y:S01]  /*55290*/  LDSM.16.M88.4 R20, [R13+0x28080] ;  /* 0x028080000d14783b */ /* 0x000e620000000200 */
[----:B0-----:R-:W-:Y:S03]  /*552a0*/  STL.64 [R1+0x30], R24 ;  /* 0x0000301801007387 */ /* 0x001fe60000100a00 */
[----:B------:R-:W-:Y:S02]  /*552b0*/  STL.64 [R1+0x38], R26 ;  /* 0x0000381a01007387 */ /* 0x000fe40000100a00 */
[----:B------:R-:W-:-:S02]  /*552c0*/  IMAD.MOV.U32 R28, RZ, RZ, R25 ;  /* 0x000000ffff1c7224 */ /* 0x000fc400078e0019 */
[----:B------:R-:W0:Y:S01]  /*552d0*/  LDSM.16.M88.4 R24, [R13+0x2a080] ;  /* 0x02a080000d18783b */ /* 0x000e220000000200 */
[----:B-1----:R1:W-:Y:S02]  /*552e0*/  STL.64 [R1+0x20], R20 ;  /* 0x0000201401007387 */ /* 0x0023e40000100a00 */
[----:B------:R-:W-:Y:S02]  /*552f0*/  STL.64 [R1+0x28], R22 ;  /* 0x0000281601007387 */ /* 0x000fe40000100a00 */
[----:B------:R-:W-:Y:S02]  /*55300*/  IMAD.MOV.U32 R16, RZ, RZ, R20 ;  /* 0x000000ffff107224 */ /* 0x000fe400078e0014 */
[----:B------:R-:W-:Y:S01]  /*55310*/  IMAD.MOV.U32 R17, RZ, RZ, R21 ;  /* 0x000000ffff117224 */ /* 0x000fe200078e0015 */
[----:B0-----:R-:W-:Y:S01]  /*55320*/  STL.64 [R1+0x10], R24 ;  /* 0x0000101801007387 */ /* 0x001fe20000100a00 */
[----:B-1----:R-:W-:Y:S02]  /*55330*/  IMAD.MOV.U32 R21, RZ, RZ, R24 ;  /* 0x000000ffff157224 */ /* 0x002fe400078e0018 */
[----:B------:R-:W-:Y:S02]  /*55340*/  STL.64 [R1+0x18], R26 ;  /* 0x0000181a01007387 */ /* 0x000fe40000100a00 */
[----:B------:R-:W-:-:S02]  /*55350*/  IMAD.MOV.U32 R20, RZ, RZ, R25 ;  /* 0x000000ffff147224 */ /* 0x000fc400078e0019 */
[----:B------:R-:W0:Y:S01]  /*55360*/  LDSM.16.M88.4 R24, [R13+0x2c080] ;  /* 0x02c080000d18783b */ /* 0x000e220000000200 */
[----:B------:R-:W-:Y:S02]  /*55370*/  IMAD.MOV.U32 R19, RZ, RZ, R12 ;  /* 0x000000ffff137224 */ /* 0x000fe400078e000c */
[----:B------:R-:W-:Y:S02]  /*55380*/  IMAD.MOV.U32 R2, RZ, RZ, R14 ;  /* 0x000000ffff027224 */ /* 0x000fe400078e000e */
[----:B------:R-:W-:Y:S01]  /*55390*/  IMAD.MOV.U32 R29, RZ, RZ, R15 ;  /* 0x000000ffff1d7224 */ /* 0x000fe200078e000f */
[----:B0-----:R-:W-:Y:S01]  /*553a0*/  STL.64 [R1], R24 ;  /* 0x0000001801007387 */ /* 0x001fe20000100a00 */
[----:B------:R-:W-:Y:S02]  /*553b0*/  STL.64 [R1+0x8], R26 ;  /* 0x0000081a01007387 */ /* 0x000fe40000100a00 */
[----:B------:R-:W-:Y:S02]  /*553c0*/  IMAD.MOV.U32 R0, RZ, RZ, R25 ;  /* 0x000000ffff007224 */ /* 0x000fe400078e0019 */
[----:B------:R-:W0:Y:S04]  /*553d0*/  LDSM.16.M88.4 R24, [R13+0x2e080] ;  /* 0x02e080000d18783b */ /* 0x000e280000000200 */
[----:B0-----:R-:W-:Y:S01]  /*553e0*/  STL [R1+0x2d64], R26 ;  /* 0x002d641a01007387 */ /* 0x001fe20000100800 */
[----:B------:R-:W-:Y:S02]  /*553f0*/  STL [R1+0x2d60], R27 ;  /* 0x002d601b01007387 */ /* 0x000fe40000100800 */
[----:B------:R0:W-:Y:S02]  /*55400*/  STL.64 [R1+0x31d8], R24 ;  /* 0x0031d81801007387 */ /* 0x0001e40000100a00 */
[----:B0-----:R-:W3:Y:S01]  /*55410*/  LDL.LU R24, [R1+0x600] ;  /* 0x0006000001187983 */ /* 0x001ee20000300800 */
[----:B------:R-:W3:Y:S02]  /*55420*/  LDL.LU R25, [R1+0x604] ;  /* 0x0006040001197983 */ /* 0x000ee40000300800 */
[----:B------:R-:W3:Y:S02]  /*55430*/  LDL.LU R26, [R1+0x608] ;  /* 0x00060800011a7983 */ /* 0x000ee40000300800 */
[----:B------:R-:W3:Y:S01]  /*55440*/  LDL.LU R27, [R1+0x60c] ;  /* 0x00060c00011b7983 */ /* 0x000ee20000300800 */
[----:B--2---:R-:W-:Y:S01]  /*55450*/  HMMA.16816.F32 R8, R4, R14, R8 ;  /* 0x0000000e0408723c */ /* 0x004fe20000001808 */
[----:B------:R-:W0:Y:S11]  /*55460*/  LDSM.16.MT88.4 R12, [R3+0xc080] ;  /* 0x00c08000030c783b */ /* 0x000e360000004200 */
[----:B------:R-:W-:Y:S11]  /*55470*/  @!UPT UIADD3 URZ, URZ, URZ, URZ ;  /* 0x0000003f3f3ff290 */ /* 0x000ff6000fffe03f */
[----:B------:R-:W-:Y:S01]  /*55480*/  STL.64 [R1+0x2f0], R8 ;  /* 0x0002f00801007387 */ /* 0x000fe20000100a00 */
[----:B------:R1:W-:Y:S03]  /*55490*/  STL.64 [R1+0x2f8], R10 ;  /* 0x0002f80a01007387 */ /* 0x0003e60000100a00 */
[----:B-1----:R-:W2:Y:S04]  /*554a0*/  LDL.LU.64 R10, [R1+0x32e0] ;  /* 0x0032e000010a7983 */ /* 0x002ea80000300a00 */
[----:B0-----:R-:W-:Y:S01]  /*554b0*/  STL.64 [R1+0x3180], R14 ;  /* 0x0031800e01007387 */ /* 0x001fe20000100a00 */
[----:B------:R0:W-:Y:S03]  /*554c0*/  STL.64 [R1+0x3178], R12 ;  /* 0x0031780c01007387 */ /* 0x0001e60000100a00 */
[----:B0-----:R-:W4:Y:S01]  /*554d0*/  LDL.LU R12, [R1+0x610] ;  /* 0x00061000010c7983 */ /* 0x001f220000300800 */
[----:B------:R-:W4:Y:S02]  /*554e0*/  LDL.LU R13, [R1+0x614] ;  /* 0x00061400010d7983 */ /* 0x000f240000300800 */
[----:B------:R-:W4:Y:S02]  /*554f0*/  LDL.LU R14, [R1+0x618] ;  /* 0x00061800010e7983 */ /* 0x000f240000300800 */
[----:B------:R-:W4:Y:S02]  /*55500*/  LDL.LU R15, [R1+0x61c] ;  /* 0x00061c00010f7983 */ /* 0x000f240000300800 */
[----:B--2---:R-:W-:-:S02]  /*55510*/  IMAD.MOV.U32 R22, RZ, RZ, R10 ;  /* 0x000000ffff167224 */ /* 0x004fc400078e000a */
[----:B------:R-:W-:Y:S01]  /*55520*/  IMAD.MOV.U32 R23, RZ, RZ, R11 ;  /* 0x000000ffff177224 */ /* 0x000fe200078e000b */
[C---:B----4-:R-:W-:Y:S01]  /*55530*/  HMMA.16816.F32 R12, R4.reuse, R10, R12 ;  /* 0x0000000a040c723c */ /* 0x050fe2000000180c */
[----:B------:R-:W0:Y:S07]  /*55540*/  LDSM.16.MT88.4 R8, [R3+0xc100] ;  /* 0x00c100000308783b */ /* 0x000e2e0000004200 */
[----:B---3--:R-:W-:Y:S11]  /*55550*/  HMMA.16816.F32 R4, R4, R18, R24 ;  /* 0x000000120404723c */ /* 0x008ff60000001818 */
[----:B------:R-:W-:Y:S04]  /*55560*/  @!UPT UIADD3 URZ, URZ, URZ, URZ ;  /* 0x0000003f3f3ff290 */ /* 0x000fe8000fffe03f */
[----:B------:R1:W-:Y:S01]  /*55570*/  STL.64 [R1+0x2e0], R12 ;  /* 0x0002e00c01007387 */ /* 0x0003e20000100a00 */
[----:B------:R-:W-:Y:S02]  /*55580*/  STL.64 [R1+0x2e8], R14 ;  /* 0x0002e80e01007387 */ /* 0x000fe40000100a00 */
[----:B-1----:R-:W-:Y:S02]  /*55590*/  IMAD.MOV.U32 R12, RZ, RZ, R16 ;  /* 0x000000ffff0c7224 */ /* 0x002fe400078e0010 */
[----:B------:R-:W-:Y:S01]  /*555a0*/  IMAD.MOV.U32 R13, RZ, RZ, R17 ;  /* 0x000000ffff0d7224 */ /* 0x000fe200078e0011 */
[----:B0-----:R-:W-:Y:S01]  /*555b0*/  STL.64 [R1+0x30f8], R10 ;  /* 0x0030f80a01007387 */ /* 0x001fe20000100a00 */
[----:B------:R0:W-:Y:S02]  /*555c0*/  STL.64 [R1+0x30f0], R8 ;  /* 0x0030f00801007387 */ /* 0x0001e40000100a00 */
[----:B------:R-:W-:Y:S02]  /*555d0*/  STL.64 [R1+0x3200], R18 ;  /* 0x0032001201007387 */ /* 0x000fe40000100a00 */
[----:B------:R-:W-:Y:S01]  /*555e0*/  STL.64 [R1+0x2d0], R4 ;  /* 0x0002d00401007387 */ /* 0x000fe20000100a00 */
[----:B------:R-:W-:Y:S02]  /*555f0*/  STL.64 [R1+0x2d8], R6 ;  /* 0x0002d80601007387 */ /* 0x000fe40000100a00 */
[----:B------:R-:W1:Y:S04]  /*55600*/  LDSM.16.MT88.4 R4, [R3+0xc180] ;  /* 0x00c180000304783b */ /* 0x000e680000004200 */
[----:B0-----:R-:W-:-:S02]  /*55610*/  IMAD.MOV.U32 R8, RZ, RZ, R21 ;  /* 0x000000ffff087224 */ /* 0x001fc400078e0015 */
[----:B------:R-:W-:Y:S01]  /*55620*/  IMAD.MOV.U32 R9, RZ, RZ, R20 ;  /* 0x000000ffff097224 */ /* 0x000fe200078e0014 */
[----:B------:R-:W2:Y:S01]  /*55630*/  LDL.LU R21, [R1+0x32dc] ;  /* 0x0032dc0001157983 */ /* 0x000ea20000300800 */
[----:B------:R-:W3:Y:S03]  /*55640*/  LDL.LU R20, [R1+0x32d8] ;  /* 0x0032d80001147983 */ /* 0x000ee60000300800 */
[----:B------:R0:W-:Y:S01]  /*55650*/  STL.64 [R1+0x3188], R8 ;  /* 0x0031880801007387 */ /* 0x0001e20000100a00 */
[----:B------:R-:W4:Y:S02]  /*55660*/  LDL.LU R16, [R1+0x32d4] ;  /* 0x0032d40001107983 */ /* 0x000f240000300800 */
[----:B------:R-:W2:Y:S02]  /*55670*/  LDL.LU R17, [R1+0x32d0] ;  /* 0x0032d00001117983 */ /* 0x000ea40000300800 */
[----:B------:R-:W-:Y:S01]  /*55680*/  STL.64 [R1+0x3198], R12 ;  /* 0x0031980c01007387 */ /* 0x000fe20000100a00 */
        /* <DEDUP_REMOVED lines=9> */
[----:B------:R-:W2:Y:S03]  /*55720*/  LDL.LU R21, [R1+0x32c8] ;  /* 0x0032c80001157983 */ /* 0x000ea60000300800 */
[----:B------:R0:W-:Y:S01]  /*55730*/  STL.64 [R1+0x31c0], R8 ;  /* 0x0031c00801007387 */ /* 0x0001e20000100a00 */
[----:B------:R-:W3:Y:S02]  /*55740*/  LDL.LU R12, [R1+0x5b0] ;  /* 0x0005b000010c7983 */ /* 0x000ee40000300800 */
[----:B------:R-:W3:Y:S02]  /*55750*/  LDL.LU R13, [R1+0x5b4] ;  /* 0x0005b400010d7983 */ /* 0x000ee40000300800 */
[----:B------:R-:W2:Y:S01]  /*55760*/  LDL.LU R14, [R1+0x5b8] ;  /* 0x0005b800010e7983 */ /* 0x000ea20000300800 */
[----:B------:R-:W2:Y:S01]  /*55770*/  LDL.LU R15, [R1+0x5bc] ;  /* 0x0005bc00010f7983 */ /* 0x000ea20000300800 */
[----:B------:R-:W2:Y:S03]  /*55780*/  LDL.64 R24, [R1+0x60] ;  /* 0x0000600001187983 */ /* 0x000ea60000100a00 */
[----:B--2---:R-:W-:Y:S01]  /*55790*/  STL.64 [R1+0x31f8], R24 ;  /* 0x0031f81801007387 */ /* 0x004fe20000100a00 */
[----:B0-----:R-:W2:Y:S03]  /*557a0*/  LDL.64 R8, [R1+0x50] ;  /* 0x0000500001087983 */ /* 0x001ea60000100a00 */
[----:B--2---:R0:W-:Y:S04]  /*557b0*/  STL.64 [R1+0x31e0], R8 ;  /* 0x0031e00801007387 */ /* 0x0041e80000100a00 */
[----:B0-----:R-:W2:Y:S01]  /*557c0*/  LDL.LU R8, [R1+0x5e0] ;  /* 0x0005e00001087983 */ /* 0x001ea20000300800 */
[----:B------:R-:W2:Y:S02]  /*557d0*/  LDL.LU R9, [R1+0x5e4] ;  /* 0x0005e40001097983 */ /* 0x000ea40000300800 */
[----:B------:R-:W2:Y:S02]  /*557e0*/  LDL.LU R10, [R1+0x5e8] ;  /* 0x0005e800010a7983 */ /* 0x000ea40000300800 */
[----:B------:R-:W2:Y:S02]  /*557f0*/  LDL.LU R11, [R1+0x5ec] ;  /* 0x0005ec00010b7983 */ /* 0x000ea40000300800 */
[----:B--2---:R-:W-:Y:S01]  /*55800*/  STL.64 [R1+0x3210], R10 ;  /* 0x0032100a01007387 */ /* 0x004fe20000100a00 */
[----:B------:R0:W-:Y:S02]  /*55810*/  STL.64 [R1+0x3208], R8 ;  /* 0x0032080801007387 */ /* 0x0001e40000100a00 */
[----:B------:R-:W2:Y:S02]  /*55820*/  LDL.LU R24, [R1+0x5f0] ;  /* 0x0005f00001187983 */ /* 0x000ea40000300800 */
[----:B------:R-:W2:Y:S01]  /*55830*/  LDL.LU R25, [R1+0x5f4] ;  /* 0x0005f40001197983 */ /* 0x000ea20000300800 */
[----:B------:R-:W2:Y:S01]  /*55840*/  LDL.LU R26, [R1+0x5f8] ;  /* 0x0005f800011a7983 */ /* 0x000ea20000300800 */
[----:B------:R-:W2:Y:S02]  /*55850*/  LDL.LU R27, [R1+0x5fc] ;  /* 0x0005fc00011b7983 */ /* 0x000ea40000300800 */
[----:B------:R-:W-:-:S02]  /*55860*/  IMAD.MOV.U32 R18, RZ, RZ, R22 ;  /* 0x000000ffff127224 */ /* 0x000fc400078e0016 */
[----:B------:R-:W-:Y:S01]  /*55870*/  IMAD.MOV.U32 R19, RZ, RZ, R23 ;  /* 0x000000ffff137224 */ /* 0x000fe200078e0017 */
[----:B--2---:R2:W-:Y:S01]  /*55880*/  STL.64 [R1+0x3220], R26 ;  /* 0x0032201a01007387 */ /* 0x0045e20000100a00 */
[----:B------:R-:W-:Y:S02]  /*55890*/  STL.64 [R1+0x3218], R24 ;  /* 0x0032181801007387 */ /* 0x000fe40000100a00 */
[----:B------:R-:W3:Y:S02]  /*558a0*/  LDL.LU R22, [R1+0x32c4] ;  /* 0x0032c40001167983 */ /* 0x000ee40000300800 */
[----:B------:R-:W3:Y:S01]  /*558b0*/  LDL.LU R23, [R1+0x32c0] ;  /* 0x0032c00001177983 */ /* 0x000ee20000300800 */
[----:B------:R-:W-:Y:S01]  /*558c0*/  STL.64 [R1+0x3228], R18 ;  /* 0x0032281201007387 */ /* 0x000fe20000100a00 */
[----:B0-----:R-:W3:Y:S02]  /*558d0*/  LDL.LU R8, [R1+0x690] ;  /* 0x0006900001087983 */ /* 0x001ee40000300800 */
[----:B------:R-:W3:Y:S02]  /*558e0*/  LDL.LU R9, [R1+0x694] ;  /* 0x0006940001097983 */ /* 0x000ee40000300800 */
[----:B------:R-:W3:Y:S01]  /*558f0*/  LDL.LU R10, [R1+0x698] ;  /* 0x00069800010a7983 */ /* 0x000ee20000300800 */
[----:B------:R-:W3:Y:S01]  /*55900*/  LDL.LU R11, [R1+0x69c] ;  /* 0x00069c00010b7983 */ /* 0x000ee20000300800 */
[----:B--2---:R-:W-:-:S02]  /*55910*/  IMAD.MOV.U32 R26, RZ, RZ, R2 ;  /* 0x000000ffff1a7224 */ /* 0x004fc400078e0002 */
[----:B------:R-:W-:Y:S01]  /*55920*/  IMAD.MOV.U32 R27, RZ, RZ, R29 ;  /* 0x000000ffff1b7224 */ /* 0x000fe200078e001d */
[----:B---3--:R0:W-:Y:S01]  /*55930*/  STL.64 [R1+0x3238], R10 ;  /* 0x0032380a01007387 */ /* 0x0081e20000100a00 */
[----:B------:R-:W-:Y:S02]  /*55940*/  STL.64 [R1+0x3230], R8 ;  /* 0x0032300801007387 */ /* 0x000fe40000100a00 */
[----:B------:R-:W2:Y:S02]  /*55950*/  LDL.LU R2, [R1+0x32bc] ;  /* 0x0032bc0001027983 */ /* 0x000ea40000300800 */
[----:B------:R-:W3:Y:S01]  /*55960*/  LDL.LU R29, [R1+0x32b8] ;  /* 0x0032b800011d7983 */ /* 0x000ee20000300800 */
[----:B------:R1:W-:Y:S01]  /*55970*/  STL.64 [R1+0x3240], R26 ;  /* 0x0032401a01007387 */ /* 0x0003e20000100a00 */
[----:B0-----:R-:W-:Y:S02]  /*55980*/  IMAD.MOV.U32 R10, RZ, RZ, R17 ;  /* 0x000000ffff0a7224 */ /* 0x001fe400078e0011 */
[----:B----4-:R-:W-:-:S05]  /*55990*/  IMAD.MOV.U32 R11, RZ, RZ, R16 ;  /* 0x000000ffff0b7224 */ /* 0x010fca00078e0010 */
[----:B------:R0:W-:Y:S01]  /*559a0*/  STL.64 [R1+0x3248], R10 ;  /* 0x0032480a01007387 */ /* 0x0001e20000100a00 */
[----:B------:R-:W4:Y:S02]  /*559b0*/  LDL.LU R24, [R1+0x6b0] ;  /* 0x0006b00001187983 */ /* 0x000f240000300800 */
[----:B------:R-:W4:Y:S02]  /*559c0*/  LDL.LU R25, [R1+0x6b4] ;  /* 0x0006b40001197983 */ /* 0x000f240000300800 */
[----:B-1----:R-:W2:Y:S01]  /*559d0*/  LDL.LU R26, [R1+0x6b8] ;  /* 0x0006b800011a7983 */ /* 0x002ea20000300800 */
[----:B------:R-:W2:Y:S04]  /*559e0*/  LDL.LU R27, [R1+0x6bc] ;  /* 0x0006bc00011b7983 */ /* 0x000ea80000300800 */
[----:B--2---:R-:W-:Y:S01]  /*559f0*/  STL.64 [R1+0x3258], R26 ;  /* 0x0032581a01007387 */ /* 0x004fe20000100a00 */
[----:B----4-:R-:W-:Y:S02]  /*55a00*/  STL.64 [R1+0x3250], R24 ;  /* 0x0032501801007387 */ /* 0x010fe40000100a00 */
[----:B0-----:R-:W2:Y:S02]  /*55a10*/  LDL.LU R10, [R1+0xb8] ;  /* 0x0000b800010a7983 */ /* 0x001ea40000300800 */
[----:B------:R-:W2:Y:S02]  /*55a20*/  LDL.LU R11, [R1+0xbc] ;  /* 0x0000bc00010b7983 */ /* 0x000ea40000300800 */
[----:B--2---:R3:W-:Y:S02]  /*55a30*/  STL.64 [R1+0x3260], R10 ;  /* 0x0032600a01007387 */ /* 0x0047e40000100a00 */
[----:B---3--:R-:W-:-:S02]  /*55a40*/  IMAD.MOV.U32 R10, RZ, RZ, R29 ;  /* 0x000000ffff0a7224 */ /* 0x008fc400078e001d */
[----:B------:R-:W-:Y:S01]  /*55a50*/  IMAD.MOV.U32 R11, RZ, RZ, R2 ;  /* 0x000000ffff0b7224 */ /* 0x000fe200078e0002 */
[----:B------:R-:W2:Y:S01]  /*55a60*/  LDL.LU R29, [R1+0x32b4] ;  /* 0x0032b400011d7983 */ /* 0x000ea20000300800 */
[----:B------:R-:W3:Y:S03]  /*55a70*/  LDL.LU R2, [R1+0x32b0] ;  /* 0x0032b00001027983 */ /* 0x000ee60000300800 */
[----:B------:R0:W-:Y:S01]  /*55a80*/  STL.64 [R1+0x3278], R10 ;  /* 0x0032780a01007387 */ /* 0x0001e20000100a00 */
[----:B------:R-:W4:Y:S02]  /*55a90*/  LDL.LU R24, [R1+0x6c0] ;  /* 0x0006c00001187983 */ /* 0x000f240000300800 */
[----:B------:R-:W4:Y:S02]  /*55aa0*/  LDL.LU R25, [R1+0x6c4] ;  /* 0x0006c40001197983 */ /* 0x000f240000300800 */
[----:B------:R-:W2:Y:S01]  /*55ab0*/  LDL.LU R26, [R1+0x6c8] ;  /* 0x0006c800011a7983 */ /* 0x000ea20000300800 */
[----:B------:R-:W2:Y:S04]  /*55ac0*/  LDL.LU R27, [R1+0x6cc] ;  /* 0x0006cc00011b7983 */ /* 0x000ea80000300800 */
[----:B0-----:R-:W2:Y:S01]  /*55ad0*/  LDL.LU R10, [R1+0xd8] ;  /* 0x0000d800010a7983 */ /* 0x001ea20000300800 */
[----:B------:R-:W2:Y:S03]  /*55ae0*/  LDL.LU R11, [R1+0xdc] ;  /* 0x0000dc00010b7983 */ /* 0x000ea60000300800 */
[----:B--2---:R3:W-:Y:S02]  /*55af0*/  STL.64 [R1+0x3290], R10 ;  /* 0x0032900a01007387 */ /* 0x0047e40000100a00 */
[----:B---3--:R-:W-:-:S02]  /*55b00*/  IMAD.MOV.U32 R10, RZ, RZ, R2 ;  /* 0x000000ffff0a7224 */ /* 0x008fc400078e0002 */
[----:B------:R-:W-:Y:S01]  /*55b10*/  IMAD.MOV.U32 R11, RZ, RZ, R29 ;  /* 0x000000ffff0b7224 */ /* 0x000fe200078e001d */
[----:B------:R-:W2:Y:S01]  /*55b20*/  LDL.LU R2, [R1+0x32ac] ;  /* 0x0032ac0001027983 */ /* 0x000ea20000300800 */
[----:B------:R-:W3:Y:S02]  /*55b30*/  LDL.LU R29, [R1+0x32a8] ;  /* 0x0032a800011d7983 */ /* 0x000ee40000300800 */
[----:B------:R-:W-:Y:S02]  /*55b40*/  STL.64 [R1+0x3270], R26 ;  /* 0x0032701a01007387 */ /* 0x000fe40000100a00 */
[----:B----4-:R0:W-:Y:S02]  /*55b50*/  STL.64 [R1+0x3268], R24 ;  /* 0x0032681801007387 */ /* 0x0101e40000100a00 */
[----:B0-----:R-:W4:Y:S01]  /*55b60*/  LDL.LU R24, [R1+0x6d0] ;  /* 0x0006d00001187983 */ /* 0x001f220000300800 */
[----:B------:R-:W4:Y:S02]  /*55b70*/  LDL.LU R25, [R1+0x6d4] ;  /* 0x0006d40001197983 */ /* 0x000f240000300800 */
[----:B------:R-:W2:Y:S02]  /*55b80*/  LDL.LU R26, [R1+0x6d8] ;  /* 0x0006d800011a7983 */ /* 0x000ea40000300800 */
[----:B------:R-:W2:Y:S02]  /*55b90*/  LDL.LU R27, [R1+0x6dc] ;  /* 0x0006dc00011b7983 */ /* 0x000ea40000300800 */
        /* <DEDUP_REMOVED lines=12> */
[----:B------:R-:W4:Y:S01]  /*55c60*/  LDL.LU R16, [R1+0x6a0] ;  /* 0x0006a00001107983 */ /* 0x000f220000300800 */
[----:B------:R-:W4:Y:S02]  /*55c70*/  LDL.LU R17, [R1+0x6a4] ;  /* 0x0006a40001117983 */ /* 0x000f240000300800 */
[----:B------:R-:W4:Y:S02]  /*55c80*/  LDL.LU R18, [R1+0x6a8] ;  /* 0x0006a80001127983 */ /* 0x000f240000300800 */
[----:B------:R-:W4:Y:S01]  /*55c90*/  LDL.LU R19, [R1+0x6ac] ;  /* 0x0006ac0001137983 */ /* 0x000f220000300800 */
[----:B------:R-:W-:Y:S01]  /*55ca0*/  STL.64 [R1+0x31b8], R14 ;  /* 0x0031b80e01007387 */ /* 0x000fe20000100a00 */
[----:B------:R0:W-:Y:S03]  /*55cb0*/  STL.64 [R1+0x31b0], R12 ;  /* 0x0031b00c01007387 */ /* 0x0001e60000100a00 */
[----:B0-----:R-:W3:Y:S01]  /*55cc0*/  LDL.LU R12, [R1+0x5c0] ;  /* 0x0005c000010c7983 */ /* 0x001ee20000300800 */
[----:B------:R-:W3:Y:S02]  /*55cd0*/  LDL.LU R13, [R1+0x5c4] ;  /* 0x0005c400010d7983 */ /* 0x000ee40000300800 */
[----:B------:R-:W3:Y:S02]  /*55ce0*/  LDL.LU R14, [R1+0x5c8] ;  /* 0x0005c800010e7983 */ /* 0x000ee40000300800 */
[----:B------:R-:W3:Y:S01]  /*55cf0*/  LDL.LU R15, [R1+0x5cc] ;  /* 0x0005cc00010f7983 */ /* 0x000ee20000300800 */
[----:B--2---:R-:W-:Y:S01]  /*55d00*/  HMMA.16816.F32 R8, R20, R10, R24 ;  /* 0x0000000a1408723c */ /* 0x004fe20000001818 */
[----:B---3--:R-:W-:Y:S01]  /*55d10*/  STL.64 [R1+0x31d0], R14 ;  /* 0x0031d00e01007387 */ /* 0x008fe20000100a00 */
[----:B------:R0:W-:Y:S03]  /*55d20*/  STL.64 [R1+0x31c8], R12 ;  /* 0x0031c80c01007387 */ /* 0x0001e60000100a00 */
[----:B0-----:R-:W2:Y:S01]  /*55d30*/  LDL.LU R12, [R1+0x5d0] ;  /* 0x0005d000010c7983 */ /* 0x001ea20000300800 */
[----:B------:R-:W2:Y:S02]  /*55d40*/  LDL.LU R13, [R1+0x5d4] ;  /* 0x0005d400010d7983 */ /* 0x000ea40000300800 */
[----:B------:R-:W2:Y:S02]  /*55d50*/  LDL.LU R14, [R1+0x5d8] ;  /* 0x0005d800010e7983 */ /* 0x000ea40000300800 */
[----:B------:R-:W2:Y:S01]  /*55d60*/  LDL.LU R15, [R1+0x5dc] ;  /* 0x0005dc00010f7983 */ /* 0x000ea20000300800 */
[----:B------:R-:W-:Y:S01]  /*55d70*/  STL.64 [R1+0x3070], R6 ;  /* 0x0030700601007387 */ /* 0x000fe20000100a00 */
[----:B------:R0:W-:Y:S03]  /*55d80*/  STL.64 [R1+0x3068], R4 ;  /* 0x0030680401007387 */ /* 0x0001e60000100a00 */
[----:B0-----:R-:W3:Y:S01]  /*55d90*/  LDL.LU R4, [R1+0x590] ;  /* 0x0005900001047983 */ /* 0x001ee20000300800 */
[----:B------:R-:W3:Y:S02]  /*55da0*/  LDL.LU R5, [R1+0x594] ;  /* 0x0005940001057983 */ /* 0x000ee40000300800 */
[----:B------:R-:W2:Y:S02]  /*55db0*/  LDL.LU.64 R26, [R1+0x32a0] ;  /* 0x0032a000011a7983 */ /* 0x000ea40000300a00 */
[----:B------:R-:W2:Y:S02]  /*55dc0*/  LDL.LU.64 R24, [R1+0x3298] ;  /* 0x0032980001187983 */ /* 0x000ea40000300a00 */
[----:B------:R-:W-:Y:S01]  /*55dd0*/  IMAD.MOV.U32 R7, RZ, RZ, R2 ;  /* 0x000000ffff077224 */ /* 0x000fe200078e0002 */
[----:B------:R-:W-:Y:S01]  /*55de0*/  STL.64 [R1+0x2c0], R8 ;  /* 0x0002c00801007387 */ /* 0x000fe20000100a00 */
[----:B------:R0:W-:Y:S02]  /*55df0*/  STL [R1+0x2c8], R10 ;  /* 0x0002c80a01007387 */ /* 0x0001e40000100800 */
[----:B------:R-:W-:-:S02]  /*55e00*/  IMAD.MOV.U32 R2, RZ, RZ, R11 ;  /* 0x000000ffff027224 */ /* 0x000fc400078e000b */
[----:B0-----:R-:W2:Y:S03]  /*55e10*/  LDL.LU.64 R10, [R1+0x3290] ;  /* 0x00329000010a7983 */ /* 0x001ea60000300a00 */
[----:B------:R-:W-:Y:S01]  /*55e20*/  STL [R1+0x2ef8], R2 ;  /* 0x002ef80201007387 */ /* 0x000fe20000100800 */
        /* <DEDUP_REMOVED lines=8> */
[C---:B--2---:R-:W-:Y:S02]  /*55eb0*/  HMMA.16816.F32 R8, R20.reuse, R10, R24 ;  /* 0x0000000a1408723c */ /* 0x044fe40000001818 */
[----:B------:R-:W2:Y:S01]  /*55ec0*/  LDL.LU.64 R26, [R1+0x3270] ;  /* 0x00327000011a7983 */ /* 0x000ea20000300a00 */
[----:B------:R-:W2:Y:S11]  /*55ed0*/  LDL.LU.64 R24, [R1+0x3268] ;  /* 0x0032680001187983 */ /* 0x000eb60000300a00 */
[----:B------:R-:W-:Y:S09]  /*55ee0*/  @!UPT UIADD3 URZ, URZ, URZ, URZ ;  /* 0x0000003f3f3ff290 */ /* 0x000ff2000fffe03f */
[----:B------:R2:W-:Y:S01]  /*55ef0*/  STL.64 [R1+0x2a0], R8 ;  /* 0x0002a00801007387 */ /* 0x0005e20000100a00 */
[----:B------:R-:W-:Y:S02]  /*55f00*/  IMAD.MOV.U32 R2, RZ, RZ, R10 ;  /* 0x000000ffff027224 */ /* 0x000fe400078e000a */
[----:B------:R-:W-:Y:S02]  /*55f10*/  IMAD.MOV.U32 R29, RZ, RZ, R11 ;  /* 0x000000ffff1d7224 */ /* 0x000fe400078e000b */
[----:B------:R-:W2:Y:S03]  /*55f20*/  LDL.LU.64 R10, [R1+0x3260] ;  /* 0x00326000010a7983 */ /* 0x000ea60000300a00 */
[----:B------:R-:W-:Y:S02]  /*55f30*/  STL [R1+0x3010], R29 ;  /* 0x0030101d01007387 */ /* 0x000fe40000100800 */
[----:B------:R-:W-:Y:S01]  /*55f40*/  STL [R1+0x2f08], R2 ;  /* 0x002f080201007387 */ /* 0x000fe20000100800 */
        /* <DEDUP_REMOVED lines=11> */
[----:B------:R0:W-:Y:S03]  /*56000*/  STL.64 [R1+0x288], R10 ;  /* 0x0002880a01007387 */ /* 0x0001e60000100a00 */
[----:B0-----:R-:W2:Y:S01]  /*56010*/  LDL.LU.64 R10, [R1+0x3238] ;  /* 0x00323800010a7983 */ /* 0x001ea20000300a00 */
[----:B------:R-:W2:Y:S01]  /*56020*/  LDL.LU.64 R8, [R1+0x3230] ;  /* 0x0032300001087983 */ /* 0x000ea20000300a00 */
[C---:B----4-:R-:W-:Y:S02]  /*56030*/  HMMA.16816.F32 R24, R20.reuse, R26, R16 ;  /* 0x0000001a1418723c */ /* 0x050fe40000001810 */
[----:B------:R-:W2:Y:S11]  /*56040*/  LDL.LU.64 R18, [R1+0x3228] ;  /* 0x0032280001127983 */ /* 0x000eb60000300a00 */
[----:B------:R-:W-:Y:S10]  /*56050*/  @!UPT UIADD3 URZ, URZ, URZ, URZ ;  /* 0x0000003f3f3ff290 */ /* 0x000ff4000fffe03f */
[----:B------:R-:W-:Y:S01]  /*56060*/  STL.64 [R1+0x200], R24 ;  /* 0x0002001801007387 */ /* 0x000fe20000100a00 */
[----:B------:R0:W-:Y:S03]  /*56070*/  STL.64 [R1+0x208], R26 ;  /* 0x0002081a01007387 */ /* 0x0001e60000100a00 */
[----:B0-----:R-:W4:Y:S01]  /*56080*/  LDL.LU.64 R26, [R1+0x3220] ;  /* 0x00322000011a7983 */ /* 0x001f220000300a00 */
[----:B------:R-:W4:Y:S01]  /*56090*/  LDL.LU.64 R24, [R1+0x3218] ;  /* 0x0032180001187983 */ /* 0x000f220000300a00 */
[C---:B--2---:R-:W-:Y:S02]  /*560a0*/  HMMA.16816.F32 R16, R20.reuse, R18, R8 ;  /* 0x000000121410723c */ /* 0x044fe40000001808 */
[----:B------:R-:W2:Y:S01]  /*560b0*/  LDL.LU.64 R10, [R1+0x3210] ;  /* 0x00321000010a7983 */ /* 0x000ea20000300a00 */
[----:B------:R-:W2:Y:S11]  /*560c0*/  LDL.LU.64 R8, [R1+0x3208] ;  /* 0x0032080001087983 */ /* 0x000eb60000300a00 */
[----:B------:R-:W-:Y:S09]  /*560d0*/  @!UPT UIADD3 URZ, URZ, URZ, URZ ;  /* 0x0000003f3f3ff290 */ /* 0x000ff2000fffe03f */
[----:B------:R-:W-:Y:S01]  /*560e0*/  STL.64 [R1+0x150], R16 ;  /* 0x0001501001007387 */ /* 0x000fe20000100a00 */
[----:B------:R0:W-:Y:S03]  /*560f0*/  STL.64 [R1+0x158], R18 ;  /* 0x0001581201007387 */ /* 0x0001e60000100a00 */
[----:B0-----:R-:W4:Y:S02]  /*56100*/  LDL.LU.64 R18, [R1+0x3200] ;  /* 0x0032000001127983 */ /* 0x001f240000300a00 */
[----:B----4-:R-:W-:Y:S02]  /*56110*/  HMMA.16816.F32 R20, R20, R18, R24 ;  /* 0x000000121414723c */ /* 0x010fe40000001818 */
[----:B------:R-:W2:Y:S01]  /*56120*/  LDL.LU.64 R24, [R1+0x31f8] ;  /* 0x0031f80001187983 */ /* 0x000ea20000300a00 */
[----:B------:R-:W2:Y:S02]  /*56130*/  LDL.LU.64 R18, [R1+0x31f0] ;  /* 0x0031f00001127983 */ /* 0x000ea40000300a00 */
[----:B------:R-:W2:Y:S11]  /*56140*/  LDL.LU.64 R16, [R1+0x31e8] ;  /* 0x0031e80001107983 */ /* 0x000eb60000300a00 */
[----:B------:R-:W-:Y:S07]  /*56150*/  @!UPT UIADD3 URZ, URZ, URZ, URZ ;  /* 0x0000003f3f3ff290 */ /* 0x000fee000fffe03f */
[----:B------:R0:W-:Y:S01]  /*56160*/  STL.64 [R1+0xb0], R20 ;  /* 0x0000b01401007387 */ /* 0x0001e20000100a00 */
[----:B------:R-:W-:Y:S03]  /*56170*/  STL.64 [R1+0xb8], R22 ;  /* 0x0000b81601007387 */ /* 0x000fe60000100a00 */
[----:B0-----:R-:W4:Y:S01]  /*56180*/  LDL R20, [R1+0x30] ;  /* 0x0000300001147983 */ /* 0x001f220000100800 */
[C---:B--2---:R-:W-:Y:S11]  /*56190*/  HMMA.16816.F32 R8, R16.reuse, R24, R8 ;  /* 0x000000181008723c */ /* 0x044ff60000001808 */
[----:B------:R-:W-:Y:S11]  /*561a0*/  @!UPT UIADD3 URZ, URZ, URZ, URZ ;  /* 0x0000003f3f3ff290 */ /* 0x000ff6000fffe03f */
[----:B------:R-:W-:Y:S01]  /*561b0*/  @!UPT UIADD3 URZ, URZ, URZ, URZ ;  /* 0x0000003f3f3ff290 */ /* 0x000fe2000fffe03f */
[----:B------:R0:W-:Y:S01]  /*561c0*/  STL.64 [R1+0xa0], R8 ;  /* 0x0000a00801007387 */ /* 0x0001e20000100a00 */
[----:B------:R-:W-:Y:S03]  /*561d0*/  STL.64 [R1+0xa8], R10 ;  /* 0x0000a80a01007387 */ /* 0x000fe60000100a00 */
[----:B0-----:R-:W2:Y:S01]  /*561e0*/  LDL.LU.64 R8, [R1+0x31e0] ;  /* 0x0031e00001087983 */ /* 0x001ea20000300a00 */
[----:B------:R-:W-:Y:S02]  /*561f0*/  IMAD.MOV.U32 R21, RZ, RZ, R28 ;  /* 0x000000ffff157224 */ /* 0x000fe400078e001c */
[----:B------:R-:W-:Y:S02]  /*56200*/  IMAD.MOV.U32 R28, RZ, RZ, R24 ;  /* 0x000000ffff1c7224 */ /* 0x000fe400078e0018 */
[----:B------:R-:W-:Y:S02]  /*56210*/  IMAD.MOV.U32 R27, RZ, RZ, R25 ;  /* 0x000000ffff1b7224 */ /* 0x000fe400078e0019 */
[----:B------:R-:W3:Y:S01]  /*56220*/  LDL.LU.64 R24, [R1+0x31d8] ;  /* 0x0031d80001187983 */ /* 0x000ee20000300a00 */
        /* <DEDUP_REMOVED lines=10> */
[----:B------:R-:W4:Y:S01]  /*562d0*/  LDL.LU.64 R14, [R1+0x31b8] ;  /* 0x0031b800010e7983 */ /* 0x000f220000300a00 */
[----:B------:R-:W4:Y:S11]  /*562e0*/  LDL.LU.64 R12, [R1+0x31b0] ;  /* 0x0031b000010c7983 */ /* 0x000f360000300a00 */
[----:B------:R-:W-:Y:S10]  /*562f0*/  @!UPT UIADD3 URZ, URZ, URZ, URZ ;  /* 0x0000003f3f3ff290 */ /* 0x000ff4000fffe03f */
[----:B------:R-:W-:Y:S01]  /*56300*/  STL.64 [R1+0x80], R8 ;  /* 0x0000800801007387 */ /* 0x000fe20000100a00 */
[----:B------:R0:W-:Y:S03]  /*56310*/  STL.64 [R1+0x88], R10 ;  /* 0x0000880a01007387 */ /* 0x0001e60000100a00 */
[----:B0-----:R-:W2:Y:S01]  /*56320*/  LDL.LU.64 R10, [R1+0x31a8] ;  /* 0x0031a800010a7983 */ /* 0x001ea20000300a00 */
[----:B------:R-:W2:Y:S01]  /*56330*/  LDL.LU.64 R8, [R1+0x31a0] ;  /* 0x0031a00001087983 */ /* 0x000ea20000300a00 */
[C---:B----4-:R-:W-:Y:S11]  /*56340*/  HMMA.16816.F32 R12, R16.reuse, R20, R12 ;  /* 0x00000014100c723c */ /* 0x050ff6000000180c */
[----:B------:R-:W-:Y:S11]  /*56350*/  @!UPT UIADD3 URZ, URZ, URZ, URZ ;  /* 0x0000003f3f3ff290 */ /* 0x000ff6000fffe03f */
[----:B------:R-:W-:Y:S01]  /*56360*/  @!UPT UIADD3 URZ, URZ, URZ, URZ ;  /* 0x0000003f3f3ff290 */ /* 0x000fe2000fffe03f */
[----:B------:R0:W-:Y:S01]  /*56370*/  STL.64 [R1+0x70], R12 ;  /* 0x0000700c01007387 */ /* 0x0001e20000100a00 */
[----:B------:R-:W-:Y:S03]  /*56380*/  STL.64 [R1+0x78], R14 ;  /* 0x0000780e01007387 */ /* 0x000fe60000100a00 */
[----:B0-----:R-:W2:Y:S01]  /*56390*/  LDL.LU.64 R12, [R1+0x3198] ;  /* 0x00319800010c7983 */ /* 0x001ea20000300a00 */
[----:B------:R0:W-:Y:S03]  /*563a0*/  STL.64 [R1+0x3148], R20 ;  /* 0x0031481401007387 */ /* 0x0001e60000100a00 */
[----:B0-----:R-:W4:Y:S01]  /*563b0*/  LDL R20, [R1] ;  /* 0x0000000001147983 */ /* 0x001f220000100800 */
[----:B------:R-:W-:Y:S02]  /*563c0*/  IMAD.MOV.U32 R21, RZ, RZ, R0 ;  /* 0x000000ffff157224 */ /* 0x000fe400078e0000 */
[----:B------:R-:W3:Y:S01]  /*563d0*/  LDL.LU R0, [R1+0x3190] ;  /* 0x0031900001007983 */ /* 0x000ee20000300800 */
[C---:B--2---:R-:W-:Y:S01]  /*563e0*/  HMMA.16816.F32 R12, R16.reuse, R12, R8 ;  /* 0x0000000c100c723c */ /* 0x044fe20000001808 */
[----:B------:R-:W3:Y:S11]  /*563f0*/  LDL.LU.64 R8, [R1+0x3188] ;  /* 0x0031880001087983 */ /* 0x000ef60000300a00 */
[----:B------:R-:W-:Y:S11]  /*56400*/  @!UPT UIADD3 URZ, URZ, URZ, URZ ;  /* 0x0000003f3f3ff290 */ /* 0x000ff6000fffe03f */
[----:B------:R-:W-:Y:S01]  /*56410*/  STL.64 [R1+0xc0], R12 ;  /* 0x0000c00c01007387 */ /* 0x000fe20000100a00 */
[----:B------:R0:W-:Y:S03]  /*56420*/  STL.64 [R1+0xc8], R14 ;  /* 0x0000c80e01007387 */ /* 0x0001e60000100a00 */
[----:B0-----:R-:W2:Y:S01]  /*56430*/  LDL.LU.64 R14, [R1+0x3180] ;  /* 0x00318000010e7983 */ /* 0x001ea20000300a00 */
[----:B------:R-:W2:Y:S01]  /*56440*/  LDL.LU.64 R12, [R1+0x3178] ;  /* 0x00317800010c7983 */ /* 0x000ea20000300a00 */
[C---:B---3--:R-:W-:Y:S02]  /*56450*/  HMMA.16816.F32 R4, R16.reuse, R8, R4 ;  /* 0x000000081004723c */ /* 0x048fe40000001804 */
[----:B------:R-:W3:Y:S11]  /*56460*/  LDL.LU R8, [R1+0x4e0] ;  /* 0x0004e00001087983 */ /* 0x000ef60000300800 */
[----:B------:R-:W-:Y:S10]  /*56470*/  @!UPT UIADD3 URZ, URZ, URZ, URZ ;  /* 0x0000003f3f3ff290 */ /* 0x000ff4000fffe03f */
[----:B------:R0:W-:Y:S01]  /*56480*/  STL.64 [R1+0x140], R4 ;  /* 0x0001400401007387 */ /* 0x0001e20000100a00 */
[----:B------:R1:W-:Y:S02]  /*56490*/  STL.64 [R1+0x148], R6 ;  /* 0x0001480601007387 */ /* 0x0003e40000100a00 */
[----:B------:R-:W3:Y:S02]  /*564a0*/  LDL.LU R9, [R1+0x4e4] ;  /* 0x0004e40001097983 */ /* 0x000ee40000300800 */
[----:B------:R-:W3:Y:S01]  /*564b0*/  LDL.LU R10, [R1+0x4e8] ;  /* 0x0004e800010a7983 */ /* 0x000ee20000300800 */
[----:B------:R-:W3:Y:S04]  /*564c0*/  LDL.LU R11, [R1+0x4ec] ;  /* 0x0004ec00010b7983 */ /* 0x000ee80000300800 */
[----:B0-----:R-:W2:Y:S01]  /*564d0*/  LDL.LU R4, [R1+0x410] ;  /* 0x0004100001047983 */ /* 0x001ea20000300800 */
[----:B------:R-:W2:Y:S02]  /*564e0*/  LDL.LU R5, [R1+0x414] ;  /* 0x0004140001057983 */ /* 0x000ea40000300800 */
[----:B-1----:R-:W2:Y:S02]  /*564f0*/  LDL.LU R6, [R1+0x418] ;  /* 0x0004180001067983 */ /* 0x002ea40000300800 */
[----:B------:R-:W2:Y:S02]  /*56500*/  LDL.LU R7, [R1+0x41c] ;  /* 0x00041c0001077983 */ /* 0x000ea40000300800 */
[----:B--2---:R-:W-:Y:S01]  /*56510*/  STL.64 [R1+0x30b0], R6 ;  /* 0x0030b00601007387 */ /* 0x004fe20000100a00 */
[----:B------:R0:W-:Y:S03]  /*56520*/  STL.64 [R1+0x30a8], R4 ;  /* 0x0030a80401007387 */ /* 0x0001e60000100a00 */
[----:B0-----:R-:W4:Y:S01]  /*56530*/  LDL.LU R4, [R1+0x580] ;  /* 0x0005800001047983 */ /* 0x001f220000300800 */
[----:B------:R-:W4:Y:S02]  /*56540*/  LDL.LU R5, [R1+0x584] ;  /* 0x0005840001057983 */ /* 0x000f240000300800 */
[----:B------:R-:W4:Y:S02]  /*56550*/  LDL.LU R6, [R1+0x588] ;  /* 0x0005880001067983 */ /* 0x000f240000300800 */
[----:B------:R-:W4:Y:S02]  /*56560*/  LDL.LU R7, [R1+0x58c] ;  /* 0x00058c0001077983 */ /* 0x000f240000300800 */
[C---:B----4-:R-:W-:Y:S01]  /*56570*/  HMMA.16816.F32 R20, R16.reuse, R20, R4 ;  /* 0x000000141014723c */ /* 0x050fe20000001804 */
[----:B------:R-:W2:Y:S11]  /*56580*/  LDL.LU R4, [R1+0x420] ;  /* 0x0004200001047983 */ /* 0x000eb60000300800 */
[----:B------:R-:W-:Y:S11]  /*56590*/  @!UPT UIADD3 URZ, URZ, URZ, URZ ;  /* 0x0000003f3f3ff290 */ /* 0x000ff6000fffe03f */
[----:B------:R0:W-:Y:S01]  /*565a0*/  STL.64 [R1+0x1f0], R20 ;  /* 0x0001f01401007387 */ /* 0x0001e20000100a00 */
[----:B------:R-:W-:Y:S02]  /*565b0*/  STL.64 [R1+0x1f8], R22 ;  /* 0x0001f81601007387 */ /* 0x000fe40000100a00 */
[----:B------:R-:W2:Y:S02]  /*565c0*/  LDL.LU R5, [R1+0x424] ;  /* 0x0004240001057983 */ /* 0x000ea40000300800 */
[----:B------:R-:W4:Y:S01]  /*565d0*/  LDL.LU R6, [R1+0x428] ;  /* 0x0004280001067983 */ /* 0x000f220000300800 */
[----:B------:R-:W4:Y:S04]  /*565e0*/  LDL.LU R7, [R1+0x42c] ;  /* 0x00042c0001077983 */ /* 0x000f280000300800 */
[----:B0-----:R-:W2:Y:S01]  /*565f0*/  LDL.64 R20, [R1+0x40] ;  /* 0x0000400001147983 */ /* 0x001ea20000100a00 */
[----:B---3--:R-:W-:Y:S03]  /*56600*/  HMMA.16816.F32 R8, R16, R24, R8 ;  /* 0x000000181008723c */ /* 0x008fe60000001808 */
[----:B--2---:R0:W-:Y:S04]  /*56610*/  STL.64 [R1+0x3158], R20 ;  /* 0x0031581401007387 */ /* 0x0041e80000100a00 */
[----:B0-----:R-:W2:Y:S01]  /*56620*/  LDL.LU R20, [R1+0x4c0] ;  /* 0x0004c00001147983 */ /* 0x001ea20000300800 */
[----:B------:R-:W2:Y:S02]  /*56630*/  LDL.LU R21, [R1+0x4c4] ;  /* 0x0004c40001157983 */ /* 0x000ea40000300800 */
[----:B------:R-:W3:Y:S02]  /*56640*/  LDL.LU R22, [R1+0x4c8] ;  /* 0x0004c80001167983 */ /* 0x000ee40000300800 */
[----:B------:R-:W3:Y:S02]  /*56650*/  LDL.LU R23, [R1+0x4cc] ;  /* 0x0004cc0001177983 */ /* 0x000ee40000300800 */
[----:B---3--:R-:W-:Y:S01]  /*56660*/  STL.64 [R1+0x3168], R22 ;  /* 0x0031681601007387 */ /* 0x008fe20000100a00 */
[----:B--2---:R-:W-:Y:S02]  /*56670*/  STL.64 [R1+0x3160], R20 ;  /* 0x0031601401007387 */ /* 0x004fe40000100a00 */
[----:B----4-:R-:W-:Y:S02]  /*56680*/  STL.64 [R1+0x30c0], R6 ;  /* 0x0030c00601007387 */ /* 0x010fe40000100a00 */
[----:B------:R0:W-:Y:S02]  /*56690*/  STL.64 [R1+0x30b8], R4 ;  /* 0x0030b80401007387 */ /* 0x0001e40000100a00 */
[----:B0-----:R-:W-:-:S02]  /*566a0*/  IMAD.MOV.U32 R4, RZ, RZ, R26 ;  /* 0x000000ffff047224 */ /* 0x001fc400078e001a */
[----:B------:R-:W-:-:S05]  /*566b0*/  IMAD.MOV.U32 R5, RZ, RZ, R2 ;  /* 0x000000ffff057224 */ /* 0x000fca00078e0002 */
[----:B------:R0:W-:Y:S01]  /*566c0*/  STL.64 [R1+0x3170], R4 ;  /* 0x0031700401007387 */ /* 0x0001e20000100a00 */
[----:B------:R-:W-:-:S03]  /*566d0*/  IMAD.MOV.U32 R21, RZ, RZ, R27 ;  /* 0x000000ffff157224 */ /* 0x000fc600078e001b */
[----:B0-----:R-:W2:Y:S01]  /*566e0*/  LDL.LU R4, [R1+0x4d0] ;  /* 0x0004d00001047983 */ /* 0x001ea20000300800 */
[----:B------:R-:W2:Y:S02]  /*566f0*/  LDL.LU R5, [R1+0x4d4] ;  /* 0x0004d40001057983 */ /* 0x000ea40000300800 */
[----:B------:R-:W2:Y:S02]  /*56700*/  LDL.LU R6, [R1+0x4d8] ;  /* 0x0004d80001067983 */ /* 0x000ea40000300800 */
[----:B------:R-:W2:Y:S01]  /*56710*/  LDL.LU R7, [R1+0x4dc] ;  /* 0x0004dc0001077983 */ /* 0x000ea20000300800 */
[----:B------:R0:W-:Y:S04]  /*56720*/  STL.64 [R1+0x3150], R24 ;  /* 0x0031501801007387 */ /* 0x0001e80000100a00 */
[----:B0-----:R-:W3:Y:S01]  /*56730*/  LDL.LU R24, [R1+0x4b0] ;  /* 0x0004b00001187983 */ /* 0x001ee20000300800 */
[----:B------:R0:W-:Y:S02]  /*56740*/  STL.64 [R1+0x1e0], R8 ;  /* 0x0001e00801007387 */ /* 0x0001e40000100a00 */
[----:B------:R1:W-:Y:S02]  /*56750*/  STL.64 [R1+0x1e8], R10 ;  /* 0x0001e80a01007387 */ /* 0x0003e40000100a00 */
[----:B------:R-:W3:Y:S01]  /*56760*/  LDL.LU R25, [R1+0x4b4] ;  /* 0x0004b40001197983 */ /* 0x000ee20000300800 */
[----:B------:R-:W3:Y:S01]  /*56770*/  LDL.LU R26, [R1+0x4b8] ;  /* 0x0004b800011a7983 */ /* 0x000ee20000300800 */
[----:B------:R-:W3:Y:S03]  /*56780*/  LDL.LU R27, [R1+0x4bc] ;  /* 0x0004bc00011b7983 */ /* 0x000ee60000300800 */
[----:B0-----:R-:W4:Y:S01]  /*56790*/  LDL.LU R8, [R1+0x450] ;  /* 0x0004500001087983 */ /* 0x001f220000300800 */
[----:B------:R-:W4:Y:S02]  /*567a0*/  LDL.LU R9, [R1+0x454] ;  /* 0x0004540001097983 */ /* 0x000f240000300800 */
[----:B-1----:R-:W2:Y:S02]  /*567b0*/  LDL.LU R10, [R1+0x458] ;  /* 0x00045800010a7983 */ /* 0x002ea40000300800 */
[----:B------:R-:W2:Y:S02]  /*567c0*/  LDL.LU R11, [R1+0x45c] ;  /* 0x00045c00010b7983 */ /* 0x000ea40000300800 */
[----:B--2---:R-:W-:Y:S01]  /*567d0*/  STL.64 [R1+0x3108], R10 ;  /* 0x0031080a01007387 */ /* 0x004fe20000100a00 */
[----:B----4-:R0:W-:Y:S03]  /*567e0*/  STL.64 [R1+0x3100], R8 ;  /* 0x0031000801007387 */ /* 0x0101e60000100a00 */
[----:B0-----:R-:W2:Y:S04]  /*567f0*/  LDL.64 R8, [R1] ;  /* 0x0000000001087983 */ /* 0x001ea80000100a00 */
[----:B--2---:R0:W-:Y:S04]  /*56800*/  STL.64 [R1+0x3118], R8 ;  /* 0x0031180801007387 */ /* 0x0041e80000100a00 */
[----:B0-----:R-:W2:Y:S01]  /*56810*/  LDL.64 R8, [R1+0x10] ;  /* 0x0000100001087983 */ /* 0x001ea20000100a00 */
[----:B------:R-:W-:-:S07]  /*56820*/  IMAD.MOV.U32 R20, RZ, RZ, R28 ;  /* 0x000000ffff147224 */ /* 0x000fce00078e001c */
[C---:B------:R-:W-:Y:S01]  /*56830*/  HMMA.16816.F32 R20, R12.reuse, R20, R4 ;  /* 0x000000140c14723c */ /* 0x040fe20000001804 */
        /* <DEDUP_REMOVED lines=11> */
[----:B------:R-:W4:Y:S01]  /*568f0*/  LDL.64 R16, [R1+0x20] ;  /* 0x0000200001107983 */ /* 0x000f220000100a00 */
[----:B------:R-:W2:Y:S02]  /*56900*/  LDL.LU.64 R4, [R1+0x3170] ;  /* 0x0031700001047983 */ /* 0x000ea40000300a00 */
        /* <DEDUP_REMOVED lines=9> */
[----:B0-----:R-:W3:Y:S01]  /*569a0*/  LDL.LU.64 R20, [R1+0x3158] ;  /* 0x0031580001147983 */ /* 0x001ee20000300a00 */
[----:B------:R0:W-:Y:S03]  /*569b0*/  STL.64 [R1+0x30d8], R4 ;  /* 0x0030d80401007387 */ /* 0x0001e60000100a00 */
[----:B0-----:R-:W2:Y:S01]  /*569c0*/  LDL.64 R4, [R1+0x60] ;  /* 0x0000600001047983 */ /* 0x001ea20000100a00 */
[----:B---3--:R-:W-:Y:S01]  /*569d0*/  HMMA.16816.F32 R24, R12, R20, R24 ;  /* 0x000000140c18723c */ /* 0x008fe20000001818 */
[----:B------:R-:W-:-:S02]  /*569e0*/  IMAD.MOV.U32 R28, RZ, RZ, R20 ;  /* 0x000000ffff1c7224 */ /* 0x000fc400078e0014 */
[----:B------:R-:W-:Y:S11]  /*569f0*/  IMAD.MOV.U32 R7, RZ, RZ, R21 ;  /* 0x000000ffff077224 */ /* 0x000ff600078e0015 */
[----:B------:R-:W-:Y:S09]  /*56a00*/  @!UPT UIADD3 URZ, URZ, URZ, URZ ;  /* 0x0000003f3f3ff290 */ /* 0x000ff2000fffe03f */
[----:B------:R0:W-:Y:S01]  /*56a10*/  STL.64 [R1+0x250], R24 ;  /* 0x0002501801007387 */ /* 0x0001e20000100a00 */
[----:B------:R-:W-:Y:S03]  /*56a20*/  STL.64 [R1+0x258], R26 ;  /* 0x0002581a01007387 */ /* 0x000fe60000100a00 */
[----:B0-----:R-:W3:Y:S01]  /*56a30*/  LDL.LU.64 R24, [R1+0x3150] ;  /* 0x0031500001187983 */ /* 0x001ee20000300a00 */
[----:B------:R-:W3:Y:S02]  /*56a40*/  LDL.LU.64 R20, [R1+0x3148] ;  /* 0x0031480001147983 */ /* 0x000ee40000300a00 */
[----:B------:R-:W-:Y:S02]  /*56a50*/  STL [R1+0x3128], R7 ;  /* 0x0031280701007387 */ /* 0x000fe40000100800 */
[----:B--2---:R0:W-:Y:S02]  /*56a60*/  STL.64 [R1+0x3120], R4 ;  /* 0x0031200401007387 */ /* 0x0041e40000100a00 */
[----:B0-----:R-:W2:Y:S01]  /*56a70*/  LDL.LU R4, [R1+0x480] ;  /* 0x0004800001047983 */ /* 0x001ea20000300800 */
[----:B------:R-:W2:Y:S02]  /*56a80*/  LDL.LU R5, [R1+0x484] ;  /* 0x0004840001057983 */ /* 0x000ea40000300800 */
[----:B------:R-:W2:Y:S02]  /*56a90*/  LDL.LU R6, [R1+0x488] ;  /* 0x0004880001067983 */ /* 0x000ea40000300800 */
[----:B------:R-:W2:Y:S01]  /*56aa0*/  LDL.LU R7, [R1+0x48c] ;  /* 0x00048c0001077983 */ /* 0x000ea20000300800 */
[C---:B---3--:R-:W-:Y:S11]  /*56ab0*/  HMMA.16816.F32 R8, R12.reuse, R20, R8 ;  /* 0x000000140c08723c */ /* 0x048ff60000001808 */
[----:B------:R-:W-:Y:S11]  /*56ac0*/  @!UPT UIADD3 URZ, URZ, URZ, URZ ;  /* 0x0000003f3f3ff290 */ /* 0x000ff6000fffe03f */
[----:B------:R-:W-:Y:S01]  /*56ad0*/  @!UPT UIADD3 URZ, URZ, URZ, URZ ;  /* 0x0000003f3f3ff290 */ /* 0x000fe2000fffe03f */
[----:B------:R0:W-:Y:S01]  /*56ae0*/  STL.64 [R1+0x240], R8 ;  /* 0x0002400801007387 */ /* 0x0001e20000100a00 */
[----:B------:R-:W-:Y:S02]  /*56af0*/  IMAD.MOV.U32 R26, RZ, RZ, R10 ;  /* 0x000000ffff1a7224 */ /* 0x000fe400078e000a */
[----:B------:R-:W-:Y:S02]  /*56b00*/  IMAD.MOV.U32 R27, RZ, RZ, R11 ;  /* 0x000000ffff1b7224 */ /* 0x000fe400078e000b */
[----:B------:R-:W4:Y:S04]  /*56b10*/  LDL.LU.64 R10, [R1+0x3140] ;  /* 0x00314000010a7983 */ /* 0x000f280000300a00 */
[----:B0-----:R-:W4:Y:S01]  /*56b20*/  LDL.LU.64 R8, [R1+0x3138] ;  /* 0x0031380001087983 */ /* 0x001f220000300a00 */
[----:B------:R0:W-:Y:S03]  /*56b30*/  STL.64 [R1+0x3110], R20 ;  /* 0x0031101401007387 */ /* 0x0001e60000100a00 */
[----:B0-----:R-:W3:Y:S01]  /*56b40*/  LDL.LU R20, [R1+0x470] ;  /* 0x0004700001147983 */ /* 0x001ee20000300800 */
[----:B------:R-:W3:Y:S02]  /*56b50*/  LDL.LU R21, [R1+0x474] ;  /* 0x0004740001157983 */ /* 0x000ee40000300800 */
[----:B------:R-:W3:Y:S02]  /*56b60*/  LDL.LU R22, [R1+0x478] ;  /* 0x0004780001167983 */ /* 0x000ee40000300800 */
[----:B------:R-:W3:Y:S01]  /*56b70*/  LDL.LU R23, [R1+0x47c] ;  /* 0x00047c0001177983 */ /* 0x000ee20000300800 */
[----:B------:R-:W-:Y:S01]  /*56b80*/  STL [R1+0x3014], R26 ;  /* 0x0030141a01007387 */ /* 0x000fe20000100800 */
[C---:B----4-:R-:W-:Y:S11]  /*56b90*/  HMMA.16816.F32 R8, R12.reuse, R16, R8 ;  /* 0x000000100c08723c */ /* 0x050ff60000001808 */
[----:B------:R-:W-:Y:S11]  /*56ba0*/  @!UPT UIADD3 URZ, URZ, URZ, URZ ;  /* 0x0000003f3f3ff290 */ /* 0x000ff6000fffe03f */
[----:B------:R-:W-:Y:S01]  /*56bb0*/  @!UPT UIADD3 URZ, URZ, URZ, URZ ;  /* 0x0000003f3f3ff290 */ /* 0x000fe2000fffe03f */
[----:B------:R0:W-:Y:S01]  /*56bc0*/  STL.64 [R1+0x230], R8 ;  /* 0x0002300801007387 */ /* 0x0001e20000100a00 */
[----:B------:R-:W-:Y:S03]  /*56bd0*/  STL.64 [R1+0x238], R10 ;  /* 0x0002380a01007387 */ /* 0x000fe60000100a00 */
[----:B0-----:R-:W2:Y:S02]  /*56be0*/  LDL.LU.64 R8, [R1+0x3130] ;  /* 0x0031300001087983 */ /* 0x001ea40000300a00 */
[C---:B--2---:R-:W-:Y:S01]  /*56bf0*/  HMMA.16816.F32 R4, R12.reuse, R8, R4 ;  /* 0x000000080c04723c */ /* 0x044fe20000001804 */
[----:B------:R-:W-:Y:S11]  /*56c00*/  IMAD.MOV.U32 R2, RZ, RZ, R9 ;  /* 0x000000ffff027224 */ /* 0x000ff600078e0009 */
[----:B------:R-:W-:Y:S11]  /*56c10*/  @!UPT UIADD3 URZ, URZ, URZ, URZ ;  /* 0x0000003f3f3ff290 */ /* 0x000ff6000fffe03f */
[----:B------:R-:W-:Y:S01]  /*56c20*/  STL.64 [R1+0x220], R4 ;  /* 0x0002200401007387 */ /* 0x000fe20000100a00 */
[----:B------:R0:W-:Y:S03]  /*56c30*/  STL.64 [R1+0x228], R6 ;  /* 0x0002280601007387 */ /* 0x0001e60000100a00 */
[----:B0-----:R-:W2:Y:S01]  /*56c40*/  LDL.LU R7, [R1+0x3128] ;  /* 0x0031280001077983 */ /* 0x001ea20000300800 */
[----:B------:R-:W4:Y:S02]  /*56c50*/  LDL.LU.64 R4, [R1+0x3120] ;  /* 0x0031200001047983 */ /* 0x000f240000300a00 */
        /* <DEDUP_REMOVED lines=10> */
[----:B------:R-:W2:Y:S01]  /*56d00*/  LDL.LU.64 R8, [R1+0x3100] ;  /* 0x0031000001087983 */ /* 0x000ea20000300a00 */
[----:B------:R-:W-:Y:S01]  /*56d10*/  STL [R1+0x30e8], R19 ;  /* 0x0030e81301007387 */ /* 0x000fe20000100800 */
[----:B------:R0:W-:Y:S03]  /*56d20*/  STL.64 [R1+0x30e0], R16 ;  /* 0x0030e01001007387 */ /* 0x0001e60000100a00 */
[----:B0-----:R-:W4:Y:S01]  /*56d30*/  LDL.LU R16, [R1+0x440] ;  /* 0x0004400001107983 */ /* 0x001f220000300800 */
[----:B------:R-:W4:Y:S02]  /*56d40*/  LDL.LU R17, [R1+0x444] ;  /* 0x0004440001117983 */ /* 0x000f240000300800 */
[----:B------:R-:W4:Y:S02]  /*56d50*/  LDL.LU R18, [R1+0x448] ;  /* 0x0004480001127983 */ /* 0x000f240000300800 */
[----:B------:R-:W4:Y:S01]  /*56d60*/  LDL.LU R19, [R1+0x44c] ;  /* 0x00044c0001137983 */ /* 0x000f220000300800 */
[----:B------:R-:W-:Y:S04]  /*56d70*/  STL [R1+0x30d0], R22 ;  /* 0x0030d01601007387 */ /* 0x000fe80000100800 */
[----:B---3--:R0:W-:Y:S01]  /*56d80*/  STL.64 [R1+0x30c8], R20 ;  /* 0x0030c81401007387 */ /* 0x0081e20000100a00 */
[----:B--2---:R-:W-:Y:S03]  /*56d90*/  HMMA.16816.F32 R12, R12, R24, R8 ;  /* 0x000000180c0c723c */ /* 0x004fe60000001808 */
[----:B0-----:R-:W2:Y:S01]  /*56da0*/  LDL.LU R20, [R1+0x430] ;  /* 0x0004300001147983 */ /* 0x001ea20000300800 */
[----:B------:R-:W2:Y:S02]  /*56db0*/  LDL.LU R21, [R1+0x434] ;  /* 0x0004340001157983 */ /* 0x000ea40000300800 */
[----:B------:R-:W2:Y:S02]  /*56dc0*/  LDL.LU R22, [R1+0x438] ;  /* 0x0004380001167983 */ /* 0x000ea40000300800 */
[----:B------:R-:W2:Y:S01]  /*56dd0*/  LDL.LU R23, [R1+0x43c] ;  /* 0x00043c0001177983 */ /* 0x000ea20000300800 */
[----:B------:R-:W3:Y:S01]  /*56de0*/  LDL.LU.64 R10, [R1+0x30f8] ;  /* 0x0030f800010a7983 */ /* 0x000ee20000300a00 */
[----:B------:R-:W3:Y:S02]  /*56df0*/  LDL.LU.64 R8, [R1+0x30f0] ;  /* 0x0030f00001087983 */ /* 0x000ee40000300a00 */
[----:B------:R-:W-:Y:S02]  /*56e00*/  STL [R1+0x3080], R27 ;  /* 0x0030801b01007387 */ /* 0x000fe40000100800 */
[----:B------:R-:W-:Y:S09]  /*56e10*/  STL.64 [R1+0x3078], R24 ;  /* 0x0030781801007387 */ /* 0x000ff20000100a00 */
[----:B------:R0:W-:Y:S01]  /*56e20*/  STL.64 [R1+0x1d0], R12 ;  /* 0x0001d00c01007387 */ /* 0x0001e20000100a00 */
[----:B------:R-:W-:Y:S02]  /*56e30*/  STL.64 [R1+0x1d8], R14 ;  /* 0x0001d80e01007387 */ /* 0x000fe40000100a00 */
[----:B0-----:R-:W-:-:S02]  /*56e40*/  IMAD.MOV.U32 R12, RZ, RZ, R6 ;  /* 0x000000ffff0c7224 */ /* 0x001fc400078e0006 */
[----:B------:R-:W-:-:S05]  /*56e50*/  IMAD.MOV.U32 R13, RZ, RZ, R2 ;  /* 0x000000ffff0d7224 */ /* 0x000fca00078e0002 */
[----:B------:R0:W-:Y:S01]  /*56e60*/  STL.64 [R1+0x30a0], R12 ;  /* 0x0030a00c01007387 */ /* 0x0001e20000100a00 */
[----:B----4-:R-:W-:-:S03]  /*56e70*/  IMAD.MOV.U32 R2, RZ, RZ, R5 ;  /* 0x000000ffff027224 */ /* 0x010fc600078e0005 */
[----:B0-----:R-:W4:Y:S01]  /*56e80*/  LDL.LU R12, [R1+0x400] ;  /* 0x00040000010c7983 */ /* 0x001f220000300800 */
[----:B------:R-:W4:Y:S02]  /*56e90*/  LDL.LU R13, [R1+0x404] ;  /* 0x00040400010d7983 */ /* 0x000f240000300800 */
[----:B------:R-:W4:Y:S02]  /*56ea0*/  LDL.LU R14, [R1+0x408] ;  /* 0x00040800010e7983 */ /* 0x000f240000300800 */
[----:B------:R-:W4:Y:S01]  /*56eb0*/  LDL.LU R15, [R1+0x40c] ;  /* 0x00040c00010f7983 */ /* 0x000f220000300800 */
[----:B---3--:R-:W-:Y:S11]  /*56ec0*/  HMMA.16816.F32 R16, R8, R4, R16 ;  /* 0x000000040810723c */ /* 0x008ff60000001810 */
[----:B------:R-:W-:Y:S11]  /*56ed0*/  @!UPT UIADD3 URZ, URZ, URZ, URZ ;  /* 0x0000003f3f3ff290 */ /* 0x000ff6000fffe03f */
[----:B------:R-:W-:Y:S01]  /*56ee0*/  @!UPT UIADD3 URZ, URZ, URZ, URZ ;  /* 0x0000003f3f3ff290 */ /* 0x000fe2000fffe03f */
[----:B------:R-:W-:Y:S01]  /*56ef0*/  STL.64 [R1+0x1c0], R16 ;  /* 0x0001c01001007387 */ /* 0x000fe20000100a00 */
[----:B------:R0:W-:Y:S03]  /*56f00*/  STL.64 [R1+0x1c8], R18 ;  /* 0x0001c81201007387 */ /* 0x0001e60000100a00 */
[----:B0-----:R-:W3:Y:S01]  /*56f10*/  LDL.LU R19, [R1+0x30e8] ;  /* 0x0030e80001137983 */ /* 0x001ee20000300800 */
[----:B------:R-:W4:Y:S02]  /*56f20*/  LDL.LU.64 R16, [R1+0x30e0] ;  /* 0x0030e00001107983 */ /* 0x000f240000300a00 */
[----:B------:R-:W-:Y:S02]  /*56f30*/  IMAD.MOV.U32 R18, RZ, RZ, R4 ;  /* 0x000000ffff127224 */ /* 0x000fe400078e0004 */
[----:B------:R-:W2:Y:S01]  /*56f40*/  LDL.LU.64 R4, [R1+0x30d8] ;  /* 0x0030d80001047983 */ /* 0x000ea20000300a00 */
[----:B------:R-:W-:-:S02]  /*56f50*/  IMAD.MOV.U32 R25, RZ, RZ, R7 ;  /* 0x000000ffff197224 */ /* 0x000fc400078e0007 */
[----:B--2---:R-:W-:Y:S01]  /*56f60*/  HMMA.16816.F32 R4, R8, R4, R20 ;  /* 0x000000040804723c */ /* 0x004fe20000001814 */
[----:B------:R-:W2:Y:S01]  /*56f70*/  LDL.LU R22, [R1+0x30d0] ;  /* 0x0030d00001167983 */ /* 0x000ea20000300800 */
[----:B------:R-:W2:Y:S11]  /*56f80*/  LDL.LU.64 R20, [R1+0x30c8] ;  /* 0x0030c80001147983 */ /* 0x000eb60000300a00 */
[----:B------:R-:W-:Y:S10]  /*56f90*/  @!UPT UIADD3 URZ, URZ, URZ, URZ ;  /* 0x0000003f3f3ff290 */ /* 0x000ff4000fffe03f */
[----:B------:R-:W-:Y:S01]  /*56fa0*/  STL.64 [R1+0x1b0], R4 ;  /* 0x0001b00401007387 */ /* 0x000fe20000100a00 */
[----:B------:R0:W-:Y:S03]  /*56fb0*/  STL.64 [R1+0x1b8], R6 ;  /* 0x0001b80601007387 */ /* 0x0001e60000100a00 */
[----:B0-----:R-:W2:Y:S01]  /*56fc0*/  LDL.LU.64 R6, [R1+0x30c0] ;  /* 0x0030c00001067983 */ /* 0x001ea20000300a00 */
[----:B------:R-:W2:Y:S02]  /*56fd0*/  LDL.LU.64 R4, [R1+0x30b8] ;  /* 0x0030b80001047983 */ /* 0x000ea40000300a00 */
[----:B------:R-:W-:-:S07]  /*56fe0*/  IMAD.MOV.U32 R24, RZ, RZ, R28 ;  /* 0x000000ffff187224 */ /* 0x000fce00078e001c */
[C---:B--2---:R-:W-:Y:S01]  /*56ff0*/  HMMA.16816.F32 R24, R8.reuse, R24, R4 ;  /* 0x000000180818723c */ /* 0x044fe20000001804 */
[----:B------:R-:W2:Y:S01]  /*57000*/  LDL.LU.64 R6, [R1+0x30b0] ;  /* 0x0030b00001067983 */ /* 0x000ea20000300a00 */
[----:B------:R-:W2:Y:S11]  /*57010*/  LDL.LU.64 R4, [R1+0x30a8] ;  /* 0x0030a80001047983 */ /* 0x000eb60000300a00 */
[----:B------:R-:W-:Y:S10]  /*57020*/  @!UPT UIADD3 URZ, URZ, URZ, URZ ;  /* 0x0000003f3f3ff290 */ /* 0x000ff4000fffe03f */
[----:B------:R-:W-:Y:S01]  /*57030*/  STL.64 [R1+0x1a0], R24 ;  /* 0x0001a01801007387 */ /* 0x000fe20000100a00 */
[----:B------:R2:W-:Y:S02]  /*57040*/  STL.64 [R1+0x1a8], R26 ;  /* 0x0001a81a01007387 */ /* 0x0005e40000100a00 */
[C---:B--2---:R-:W-:Y:S01]  /*57050*/  HMMA.16816.F32 R24, R8.reuse, R20, R4 ;  /* 0x000000140818723c */ /* 0x044fe20000001804 */
        /* <DEDUP_REMOVED lines=8> */
[----:B---3--:R-:W-:Y:S01]  /*570e0*/  IMAD.MOV.U32 R25, RZ, RZ, R19 ;  /* 0x000000ffff197224 */ /* 0x008fe200078e0013 */
[----:B--2---:R-:W-:Y:S01]  /*570f0*/  STL.64 [R1+0x3090], R6 ;  /* 0x0030900601007387 */ /* 0x004fe20000100a00 */
[----:B------:R-:W-:Y:S03]  /*57100*/  STL.64 [R1+0x3088], R4 ;  /* 0x0030880401007387 */ /* 0x000fe60000100a00 */
        /* <DEDUP_REMOVED lines=13> */
[----:B0-----:R-:W2:Y:S04]  /*571e0*/  LDL.64 R20, [R1+0x50] ;  /* 0x0000500001147983 */ /* 0x001ea80000100a00 */
[----:B--2---:R-:W-:Y:S11]  /*571f0*/  STL.64 [R1+0x3050], R20 ;  /* 0x0030501401007387 */ /* 0x004ff60000100a00 */
[----:B------:R-:W-:Y:S01]  /*57200*/  @!UPT UIADD3 URZ, URZ, URZ, URZ ;  /* 0x0000003f3f3ff290 */ /* 0x000fe2000fffe03f */
[----:B------:R0:W-:Y:S02]  /*57210*/  STL.64 [R1+0x180], R12 ;  /* 0x0001800c01007387 */ /* 0x0001e40000100a00 */
[----:B------:R-:W-:Y:S01]  /*57220*/  STL.64 [R1+0x188], R14 ;  /* 0x0001880e01007387 */ /* 0x000fe20000100a00 */
[----:B0-----:R-:W2:Y:S01]  /*57230*/  LDL.LU.64 R12, [R1+0x30a0] ;  /* 0x0030a000010c7983 */ /* 0x001ea20000300a00 */
[----:B------:R0:W-:Y:S02]  /*57240*/  STL.64 [R1+0x3028], R16 ;  /* 0x0030281001007387 */ /* 0x0001e40000100a00 */
[----:B------:R-:W-:Y:S01]  /*57250*/  IMAD.MOV.U32 R20, RZ, RZ, R18 ;  /* 0x000000ffff147224 */ /* 0x000fe200078e0012 */
        /* <DEDUP_REMOVED lines=30> */
[----:B------:R-:W-:Y:S01]  /*57440*/  STL.64 [R1+0x160], R24 ;  /* 0x0001601801007387 */ /* 0x000fe20000100a00 */
[----:B------:R0:W-:Y:S03]  /*57450*/  STL.64 [R1+0x168], R26 ;  /* 0x0001681a01007387 */ /* 0x0001e60000100a00 */
[----:B0-----:R-:W2:Y:S01]  /*57460*/  LDL.LU R27, [R1+0x3080] ;  /* 0x00308000011b7983 */ /* 0x001ea20000300800 */
[----:B------:R-:W3:Y:S02]  /*57470*/  LDL.LU.64 R24, [R1+0x3078] ;  /* 0x0030780001187983 */ /* 0x000ee40000300a00 */
[----:B------:R-:W-:Y:S01]  /*57480*/  IMAD.MOV.U32 R21, RZ, RZ, R2 ;  /* 0x000000ffff157224 */ /* 0x000fe200078e0002 */
[----:B---3--:R-:W-:Y:S01]  /*57490*/  HMMA.16816.F32 R8, R8, R24, R4 ;  /* 0x000000180808723c */ /* 0x008fe20000001804 */
[----:B------:R-:W2:Y:S01]  /*574a0*/  LDL.LU.64 R6, [R1+0x3070] ;  /* 0x0030700001067983 */ /* 0x000ea20000300a00 */
        /* <DEDUP_REMOVED lines=8> */
[C---:B--2---:R-:W-:Y:S01]  /*57530*/  HMMA.16816.F32 R20, R4.reuse, R20, R16 ;  /* 0x000000140414723c */ /* 0x044fe20000001810 */
[----:B------:R-:W2:Y:S01]  /*57540*/  LDL.LU.64 R18, [R1+0x3060] ;  /* 0x0030600001127983 */ /* 0x000ea20000300a00 */
[----:B------:R-:W2:Y:S11]  /*57550*/  LDL.LU.64 R16, [R1+0x3058] ;  /* 0x0030580001107983 */ /* 0x000eb60000300a00 */
[----:B------:R-:W-:Y:S10]  /*57560*/  @!UPT UIADD3 URZ, URZ, URZ, URZ ;  /* 0x0000003f3f3ff290 */ /* 0x000ff4000fffe03f */
[----:B------:R0:W-:Y:S01]  /*57570*/  STL.64 [R1+0x120], R20 ;  /* 0x0001201401007387 */ /* 0x0001e20000100a00 */
[----:B------:R-:W-:Y:S03]  /*57580*/  STL.64 [R1+0x128], R22 ;  /* 0x0001281601007387 */ /* 0x000fe60000100a00 */
[----:B0-----:R-:W3:Y:S02]  /*57590*/  LDL.LU.64 R20, [R1+0x3050] ;  /* 0x0030500001147983 */ /* 0x001ee40000300a00 */
        /* <DEDUP_REMOVED lines=23> */
[----:B------:R-:W4:Y:S11]  /*57710*/  LDL.LU.64 R16, [R1+0x3028] ;  /* 0x0030280001107983 */ /* 0x000f360000300a00 */
[----:B------:R-:W-:Y:S11]  /*57720*/  @!UPT UIADD3 URZ, URZ, URZ, URZ ;  /* 0x0000003f3f3ff290 */ /* 0x000ff6000fffe03f */
[----:B------:R-:W-:Y:S01]  /*57730*/  STL.64 [R1+0xf0], R20 ;  /* 0x0000f01401007387 */ /* 0x000fe20000100a00 */
[----:B------:R-:W-:Y:S02]  /*57740*/  STL.64 [R1+0xf8], R22 ;  /* 0x0000f81601007387 */ /* 0x000fe40000100a00 */
[----:B------:R-:W0:Y:S02]  /*57750*/  LDSM.16.MT88.4 R20, [R0+0xc000] ;  /* 0x00c000000014783b */ /* 0x000e240000004200 */
[----:B0-----:R-:W-:Y:S02]  /*57760*/  STL.64 [R1+0x3008], R22 ;  /* 0x0030081601007387 */ /* 0x001fe40000100a00 */
[----:B------:R0:W-:Y:S02]  /*57770*/  STL.64 [R1+0x3000], R20 ;  /* 0x0030001401007387 */ /* 0x0001e40000100a00 */
[----:B0-----:R-:W2:Y:S01]  /*57780*/  LDL.LU R20, [R1+0x500] ;  /* 0x0005000001147983 */ /* 0x001ea20000300800 */
[----:B------:R-:W2:Y:S02]  /*57790*/  LDL.LU R21, [R1+0x504] ;  /* 0x0005040001157983 */ /* 0x000ea40000300800 */
[----:B------:R-:W2:Y:S02]  /*577a0*/  LDL.LU R22, [R1+0x508] ;  /* 0x0005080001167983 */ /* 0x000ea40000300800 */
[----:B------:R-:W2:Y:S01]  /*577b0*/  LDL.LU R23, [R1+0x50c] ;  /* 0x00050c0001177983 */ /* 0x000ea20000300800 */
[----:B----4-:R-:W-:Y:S01]  /*577c0*/  HMMA.16816.F32 R12, R4, R16, R12 ;  /* 0x00000010040c723c */ /* 0x010fe2000000180c */
[----:B------:R-:W-:-:S02]  /*577d0*/  IMAD.MOV.U32 R28, RZ, RZ, R16 ;  /* 0x000000ffff1c7224 */ /* 0x000fc400078e0010 */
[----:B------:R-:W-:Y:S02]  /*577e0*/  IMAD.MOV.U32 R2, RZ, RZ, R17 ;  /* 0x000000ffff027224 */ /* 0x000fe400078e0011 */
[----:B------:R-:W0:Y:S11]  /*577f0*/  LDSM.16.MT88.4 R16, [R0+0xc080] ;  /* 0x00c080000010783b */ /* 0x000e360000004200 */
[----:B------:R-:W-:Y:S07]  /*57800*/  @!UPT UIADD3 URZ, URZ, URZ, URZ ;  /* 0x0000003f3f3ff290 */ /* 0x000fee000fffe03f */
[----:B------:R1:W-:Y:S01]  /*57810*/  STL.64 [R1+0xe0], R12 ;  /* 0x0000e00c01007387 */ /* 0x0003e20000100a00 */
[----:B------:R-:W-:Y:S03]  /*57820*/  STL.64 [R1+0xe8], R14 ;  /* 0x0000e80e01007387 */ /* 0x000fe60000100a00 */
[----:B-1----:R-:W3:Y:S04]  /*57830*/  LDL.LU.64 R12, [R1+0x3020] ;  /* 0x00302000010c7983 */ /* 0x002ee80000300a00 */
[----:B0-----:R-:W-:Y:S01]  /*57840*/  STL.64 [R1+0x2f70], R18 ;  /* 0x002f701201007387 */ /* 0x001fe20000100a00 */
[----:B------:R0:W-:Y:S03]  /*57850*/  STL.64 [R1+0x2f68], R16 ;  /* 0x002f681001007387 */ /* 0x0001e60000100a00 */
[----:B0-----:R-:W2:Y:S01]  /*57860*/  LDL.64 R16, [R1] ;  /* 0x0000000001107983 */ /* 0x001ea20000100a00 */
[C---:B---3--:R-:W-:Y:S03]  /*57870*/  HMMA.16816.F32 R12, R4.reuse, R12, R8 ;  /* 0x0000000c040c723c */ /* 0x048fe60000001808 */
[----:B------:R-:W3:Y:S11]  /*57880*/  LDL.LU.64 R8, [R1+0x3018] ;  /* 0x0030180001087983 */ /* 0x000ef60000300a00 */
[----:B------:R-:W-:Y:S09]  /*57890*/  @!UPT UIADD3 URZ, URZ, URZ, URZ ;  /* 0x0000003f3f3ff290 */ /* 0x000ff2000fffe03f */
[----:B------:R-:W-:Y:S01]  /*578a0*/  STL.64 [R1+0xd0], R12 ;  /* 0x0000d00c01007387 */ /* 0x000fe20000100a00 */
[----:B------:R-:W-:Y:S02]  /*578b0*/  STL.64 [R1+0xd8], R14 ;  /* 0x0000d80e01007387 */ /* 0x000fe40000100a00 */
[----:B------:R-:W0:Y:S01]  /*578c0*/  LDSM.16.MT88.4 R12, [R0+0xc100] ;  /* 0x00c10000000c783b */ /* 0x000e220000004200 */
[----:B--2---:R-:W-:Y:S01]  /*578d0*/  HMMA.16816.F32 R20, R4, R16, R20 ;  /* 0x000000100414723c */ /* 0x004fe20000001814 */
[----:B0-----:R-:W-:Y:S02]  /*578e0*/  STL.64 [R1+0x2ed0], R14 ;  /* 0x002ed00e01007387 */ /* 0x001fe40000100a00 */
[----:B------:R0:W-:Y:S02]  /*578f0*/  STL.64 [R1+0x2ec8], R12 ;  /* 0x002ec80c01007387 */ /* 0x0001e40000100a00 */
[----:B------:R1:W-:Y:S01]  /*57900*/  STL.64 [R1+0x2f88], R16 ;  /* 0x002f881001007387 */ /* 0x0003e20000100a00 */
[----:B0-----:R-:W2:Y:S11]  /*57910*/  LDL.LU R12, [R1+0x570] ;  /* 0x00057000010c7983 */ /* 0x001eb60000300800 */
[----:B------:R-:W-:Y:S06]  /*57920*/  @!UPT UIADD3 URZ, URZ, URZ, URZ ;  /* 0x0000003f3f3ff290 */ /* 0x000fec000fffe03f */
[----:B------:R-:W-:Y:S02]  /*57930*/  STL.64 [R1+0x370], R20 ;  /* 0x0003701401007387 */ /* 0x000fe40000100a00 */
[----:B------:R-:W-:Y:S02]  /*57940*/  STL.64 [R1+0x378], R22 ;  /* 0x0003781601007387 */ /* 0x000fe40000100a00 */
[----:B------:R-:W2:Y:S01]  /*57950*/  LDL.LU R13, [R1+0x574] ;  /* 0x00057400010d7983 */ /* 0x000ea20000300800 */
[----:B------:R-:W4:Y:S01]  /*57960*/  LDL.LU R14, [R1+0x578] ;  /* 0x00057800010e7983 */ /* 0x000f220000300800 */
[----:B------:R-:W4:Y:S02]  /*57970*/  LDL.LU R15, [R1+0x57c] ;  /* 0x00057c00010f7983 */ /* 0x000f240000300800 */
[----:B-1----:R-:W2:Y:S02]  /*57980*/  LDL.64 R16, [R1+0x10] ;  /* 0x0000100001107983 */ /* 0x002ea40000100a00 */
[----:B--2---:R0:W-:Y:S04]  /*57990*/  STL.64 [R1+0x2fa0], R16 ;  /* 0x002fa01001007387 */ /* 0x0041e80000100a00 */
[----:B0-----:R-:W2:Y:S01]  /*579a0*/  LDL.LU R16, [R1+0x640] ;  /* 0x0006400001107983 */ /* 0x001ea20000300800 */
[----:B------:R-:W2:Y:S02]  /*579b0*/  LDL.LU R17, [R1+0x644] ;  /* 0x0006440001117983 */ /* 0x000ea40000300800 */
[----:B------:R-:W2:Y:S02]  /*579c0*/  LDL.LU R18, [R1+0x648] ;  /* 0x0006480001127983 */ /* 0x000ea40000300800 */
[----:B------:R-:W2:Y:S02]  /*579d0*/  LDL.LU R19, [R1+0x64c] ;  /* 0x00064c0001137983 */ /* 0x000ea40000300800 */
[----:B--2---:R-:W-:Y:S01]  /*579e0*/  STL.64 [R1+0x2fb0], R18 ;  /* 0x002fb01201007387 */ /* 0x004fe20000100a00 */
[----:B------:R0:W-:Y:S03]  /*579f0*/  STL.64 [R1+0x2fa8], R16 ;  /* 0x002fa81001007387 */ /* 0x0001e60000100a00 */
[----:B0-----:R-:W2:Y:S04]  /*57a00*/  LDL.LU.64 R16, [R1+0x30] ;  /* 0x0000300001107983 */ /* 0x001ea80000300a00 */
        /* <DEDUP_REMOVED lines=11> */
[----:B---3--:R-:W-:-:S02]  /*57ac0*/  IMAD.MOV.U32 R16, RZ, RZ, R9 ;  /* 0x000000ffff107224 */ /* 0x008fc400078e0009 */
[----:B------:R-:W-:Y:S02]  /*57ad0*/  IMAD.MOV.U32 R17, RZ, RZ, R8 ;  /* 0x000000ffff117224 */ /* 0x000fe400078e0008 */
[----:B------:R-:W0:Y:S04]  /*57ae0*/  LDSM.16.MT88.4 R8, [R0+0xc180] ;  /* 0x00c180000008783b */ /* 0x000e280000004200 */
[----:B------:R1:W-:Y:S04]  /*57af0*/  STL.64 [R1+0x2fe0], R16 ;  /* 0x002fe01001007387 */ /* 0x0003e80000100a00 */
[----:B-1----:R-:W3:Y:S01]  /*57b00*/  LDL.64 R16, [R1+0x60] ;  /* 0x0000600001107983 */ /* 0x002ee20000100a00 */
[----:B----4-:R-:W-:Y:S02]  /*57b10*/  STL.64 [R1+0x2f80], R14 ;  /* 0x002f800e01007387 */ /* 0x010fe40000100a00 */
[----:B------:R1:W-:Y:S02]  /*57b20*/  STL.64 [R1+0x2f78], R12 ;  /* 0x002f780c01007387 */ /* 0x0003e40000100a00 */
[----:B-1----:R-:W4:Y:S01]  /*57b30*/  LDL.LU R12, [R1+0x620] ;  /* 0x00062000010c7983 */ /* 0x002f220000300800 */
[----:B------:R-:W4:Y:S02]  /*57b40*/  LDL.LU R13, [R1+0x624] ;  /* 0x00062400010d7983 */ /* 0x000f240000300800 */
[----:B------:R-:W2:Y:S02]  /*57b50*/  LDL.LU R14, [R1+0x628] ;  /* 0x00062800010e7983 */ /* 0x000ea40000300800 */
[----:B------:R-:W2:Y:S02]  /*57b60*/  LDL.LU R15, [R1+0x62c] ;  /* 0x00062c00010f7983 */ /* 0x000ea40000300800 */
[----:B--2---:R-:W-:Y:S01]  /*57b70*/  STL.64 [R1+0x2f98], R14 ;  /* 0x002f980e01007387 */ /* 0x004fe20000100a00 */
[----:B----4-:R1:W-:Y:S03]  /*57b80*/  STL.64 [R1+0x2f90], R12 ;  /* 0x002f900c01007387 */ /* 0x0103e60000100a00 */
[----:B-1----:R-:W2:Y:S01]  /*57b90*/  LDL.LU R12, [R1+0x630] ;  /* 0x00063000010c7983 */ /* 0x002ea20000300800 */
[----:B------:R-:W2:Y:S02]  /*57ba0*/  LDL.LU R13, [R1+0x634] ;  /* 0x00063400010d7983 */ /* 0x000ea40000300800 */
[----:B------:R-:W4:Y:S02]  /*57bb0*/  LDL.LU R14, [R1+0x638] ;  /* 0x00063800010e7983 */ /* 0x000f240000300800 */
[----:B------:R-:W4:Y:S02]  /*57bc0*/  LDL.LU R15, [R1+0x63c] ;  /* 0x00063c00010f7983 */ /* 0x000f240000300800 */
[----:B----4-:R-:W-:Y:S01]  /*57bd0*/  STL.64 [R1+0x2fd8], R14 ;  /* 0x002fd80e01007387 */ /* 0x010fe20000100a00 */
[----:B--2---:R1:W-:Y:S03]  /*57be0*/  STL.64 [R1+0x2fd0], R12 ;  /* 0x002fd00c01007387 */ /* 0x0043e60000100a00 */
[----:B-1----:R-:W2:Y:S01]  /*57bf0*/  LDL.LU R12, [R1+0x670] ;  /* 0x00067000010c7983 */ /* 0x002ea20000300800 */
[----:B------:R-:W2:Y:S02]  /*57c00*/  LDL.LU R13, [R1+0x674] ;  /* 0x00067400010d7983 */ /* 0x000ea40000300800 */
[----:B------:R-:W4:Y:S02]  /*57c10*/  LDL.LU R14, [R1+0x678] ;  /* 0x00067800010e7983 */ /* 0x000f240000300800 */
[----:B------:R-:W4:Y:S01]  /*57c20*/  LDL.LU R15, [R1+0x67c] ;  /* 0x00067c00010f7983 */ /* 0x000f220000300800 */
[----:B------:R-:W-:Y:S01]  /*57c30*/  HMMA.16816.F32 R4, R4, R24, R20 ;  /* 0x000000180404723c */ /* 0x000fe20000001814 */
[----:B----4-:R-:W-:Y:S01]  /*57c40*/  STL.64 [R1+0x2ff0], R14 ;  /* 0x002ff00e01007387 */ /* 0x010fe20000100a00 */
[----:B--2---:R1:W-:Y:S03]  /*57c50*/  STL.64 [R1+0x2fe8], R12 ;  /* 0x002fe80c01007387 */ /* 0x0043e60000100a00 */
[----:B-1----:R-:W2:Y:S01]  /*57c60*/  LDL.LU R12, [R1+0x680] ;  /* 0x00068000010c7983 */ /* 0x002ea20000300800 */
[----:B------:R-:W2:Y:S02]  /*57c70*/  LDL.LU R13, [R1+0x684] ;  /* 0x00068400010d7983 */ /* 0x000ea40000300800 */
[----:B------:R-:W2:Y:S02]  /*57c80*/  LDL.LU R14, [R1+0x688] ;  /* 0x00068800010e7983 */ /* 0x000ea40000300800 */
[----:B------:R-:W2:Y:S01]  /*57c90*/  LDL.LU R15, [R1+0x68c] ;  /* 0x00068c00010f7983 */ /* 0x000ea20000300800 */
[----:B0-----:R-:W-:Y:S01]  /*57ca0*/  STL.64 [R1+0x2e48], R10 ;  /* 0x002e480a01007387 */ /* 0x001fe20000100a00 */
[----:B------:R0:W-:Y:S02]  /*57cb0*/  STL.64 [R1+0x2e40], R8 ;  /* 0x002e400801007387 */ /* 0x0001e40000100a00 */
[----:B0-----:R-:W-:-:S02]  /*57cc0*/  IMAD.MOV.U32 R8, RZ, RZ, R26 ;  /* 0x000000ffff087224 */ /* 0x001fc400078e001a */
[----:B------:R-:W-:Y:S01]  /*57cd0*/  IMAD.MOV.U32 R9, RZ, RZ, R29 ;  /* 0x000000ffff097224 */ /* 0x000fe200078e001d */
[----:B------:R-:W4:Y:S01]  /*57ce0*/  LDL.LU R26, [R1+0x3014] ;  /* 0x00301400011a7983 */ /* 0x000f220000300800 */
[----:B------:R-:W2:Y:S02]  /*57cf0*/  LDL.LU R29, [R1+0x3010] ;  /* 0x00301000011d7983 */ /* 0x000ea40000300800 */
[----:B------:R-:W-:Y:S02]  /*57d00*/  STL [R1+0x2e38], R0 ;  /* 0x002e380001007387 */ /* 0x000fe40000100800 */
[----:B------:R-:W2:Y:S01]  /*57d10*/  LDL.LU.64 R22, [R1+0x3008] ;  /* 0x0030080001167983 */ /* 0x000ea20000300a00 */
[----:B------:R-:W2:Y:S01]  /*57d20*/  LDL.LU.64 R20, [R1+0x3000] ;  /* 0x0030000001147983 */ /* 0x000ea20000300a00 */
[----:B------:R-:W-:Y:S02]  /*57d30*/  STL.64 [R1+0x360], R4 ;  /* 0x0003600401007387 */ /* 0x000fe40000100a00 */
[----:B------:R-:W-:Y:S02]  /*57d40*/  STL.64 [R1+0x368], R6 ;  /* 0x0003680601007387 */ /* 0x000fe40000100a00 */
[----:B------:R-:W0:Y:S04]  /*57d50*/  LDSM.16.MT88.4 R4, [R3+0xe000] ;  /* 0x00e000000304783b */ /* 0x000e280000004200 */
[----:B------:R-:W-:Y:S04]  /*57d60*/  STL [R1+0x2e3c], R3 ;  /* 0x002e3c0301007387 */ /* 0x000fe80000100800 */
[----:B0-----:R-:W-:Y:S01]  /*57d70*/  STL.64 [R1+0x2dc0], R6 ;  /* 0x002dc00601007387 */ /* 0x001fe20000100a00 */
[----:B------:R0:W-:Y:S02]  /*57d80*/  STL.64 [R1+0x2db8], R4 ;  /* 0x002db80401007387 */ /* 0x0001e40000100a00 */
[----:B0-----:R-:W-:-:S02]  /*57d90*/  IMAD.MOV.U32 R4, RZ, RZ, R28 ;  /* 0x000000ffff047224 */ /* 0x001fc400078e001c */
[----:B------:R-:W4:Y:S01]  /*57da0*/  LDL.LU R28, [R1+0x2ff8] ;  /* 0x002ff800011c7983 */ /* 0x000f220000300800 */
        /* <DEDUP_REMOVED lines=18> */
[----:B---3--:R-:W-:Y:S11]  /*57ed0*/  HMMA.16816.F32 R16, R20, R8, R16 ;  /* 0x000000081410723c */ /* 0x008ff60000001810 */
[----:B------:R-:W-:Y:S11]  /*57ee0*/  @!UPT UIADD3 URZ, URZ, URZ, URZ ;  /* 0x0000003f3f3ff290 */ /* 0x000ff6000fffe03f */
[----:B------:R-:W-:Y:S01]  /*57ef0*/  @!UPT UIADD3 URZ, URZ, URZ, URZ ;  /* 0x0000003f3f3ff290 */ /* 0x000fe2000fffe03f */
[----:B------:R0:W-:Y:S01]  /*57f00*/  STL.64 [R1+0x3b0], R16 ;  /* 0x0003b01001007387 */ /* 0x0001e20000100a00 */
[----:B------:R-:W-:Y:S03]  /*57f10*/  STL.64 [R1+0x3b8], R18 ;  /* 0x0003b81201007387 */ /* 0x000fe60000100a00 */
[----:B0-----:R-:W3:Y:S01]  /*57f20*/  LDL.LU.64 R16, [R1+0x2fb8] ;  /* 0x002fb80001107983 */ /* 0x001ee20000300a00 */
[----:B------:R0:W-:Y:S03]  /*57f30*/  STL.64 [R1+0x2f38], R8 ;  /* 0x002f380801007387 */ /* 0x0001e60000100a00 */
[----:B0-----:R-:W3:Y:S01]  /*57f40*/  LDL.LU R8, [R1+0x650] ;  /* 0x0006500001087983 */ /* 0x001ee20000300800 */
[----:B------:R-:W3:Y:S02]  /*57f50*/  LDL.LU R9, [R1+0x654] ;  /* 0x0006540001097983 */ /* 0x000ee40000300800 */
[----:B------:R-:W3:Y:S02]  /*57f60*/  LDL.LU R10, [R1+0x658] ;  /* 0x00065800010a7983 */ /* 0x000ee40000300800 */
[----:B----4-:R-:W-:-:S07]  /*57f70*/  IMAD.MOV.U32 R11, RZ, RZ, R28 ;  /* 0x000000ffff0b7224 */ /* 0x010fce00078e001c */
[----:B---3--:R-:W-:Y:S11]  /*57f80*/  HMMA.16816.F32 R8, R20, R16, R8 ;  /* 0x000000101408723c */ /* 0x008ff60000001808 */
[----:B------:R-:W-:Y:S11]  /*57f90*/  @!UPT UIADD3 URZ, URZ, URZ, URZ ;  /* 0x0000003f3f3ff290 */ /* 0x000ff6000fffe03f */
[----:B------:R-:W-:Y:S01]  /*57fa0*/  @!UPT UIADD3 URZ, URZ, URZ, URZ ;  /* 0x0000003f3f3ff290 */ /* 0x000fe2000fffe03f */
[----:B------:R0:W-:Y:S01]  /*57fb0*/  STL.64 [R1+0x3c0], R8 ;  /* 0x0003c00801007387 */ /* 0x0001e20000100a00 */
[----:B------:R-:W-:Y:S02]  /*57fc0*/  STL.64 [R1+0x3c8], R10 ;  /* 0x0003c80a01007387 */ /* 0x000fe40000100a00 */
[----:B------:R-:W3:Y:S02]  /*57fd0*/  LDL.LU.64 R18, [R1+0x2fb0] ;  /* 0x002fb00001127983 */ /* 0x000ee40000300a00 */
[----:B0-----:R-:W-:Y:S02]  /*57fe0*/  IMAD.MOV.U32 R9, RZ, RZ, R16 ;  /* 0x000000ffff097224 */ /* 0x001fe400078e0010 */
[----:B------:R-:W-:Y:S02]  /*57ff0*/  IMAD.MOV.U32 R8, RZ, RZ, R17 ;  /* 0x000000ffff087224 */ /* 0x000fe400078e0011 */
[----:B------:R-:W3:Y:S01]  /*58000*/  LDL.LU.64 R16, [R1+0x2fa8] ;  /* 0x002fa80001107983 */ /* 0x000ee20000300a00 */
[----:B------:R-:W-:-:S07]  /*58010*/  IMAD.MOV.U32 R5, RZ, RZ, R2 ;  /* 0x000000ffff057224 */ /* 0x000fce00078e0002 */
[C---:B---3--:R-:W-:Y:S11]  /*58020*/  HMMA.16816.F32 R16, R20.reuse, R4, R16 ;  /* 0x000000041410723c */ /* 0x048ff60000001810 */
[----:B------:R-:W-:Y:S11]  /*58030*/  @!UPT UIADD3 URZ, URZ, URZ, URZ ;  /* 0x0000003f3f3ff290 */ /* 0x000ff6000fffe03f */
[----:B------:R-:W-:Y:S01]  /*58040*/  @!UPT UIADD3 URZ, URZ, URZ, URZ ;  /* 0x0000003f3f3ff290 */ /* 0x000fe2000fffe03f */
[----:B------:R0:W-:Y:S01]  /*58050*/  STL.64 [R1+0x3d0], R16 ;  /* 0x0003d01001007387 */ /* 0x0001e20000100a00 */
[----:B------:R-:W-:Y:S03]  /*58060*/  STL.64 [R1+0x3d8], R18 ;  /* 0x0003d81201007387 */ /* 0x000fe60000100a00 */
[----:B0-----:R-:W2:Y:S01]  /*58070*/  LDL.LU.64 R16, [R1+0x2fa0] ;  /* 0x002fa00001107983 */ /* 0x001ea20000300a00 */
[----:B------:R-:W-:Y:S01]  /*58080*/  STL.64 [R1+0x2f20], R4 ;  /* 0x002f200401007387 */ /* 0x000fe20000100a00 */
        /* <DEDUP_REMOVED lines=17> */
[----:B------:R-:W-:Y:S01]  /*581a0*/  IMAD.MOV.U32 R0, RZ, RZ, R17 ;  /* 0x000000ffff007224 */ /* 0x000fe200078e0011 */
[----:B------:R-:W3:Y:S01]  /*581b0*/  LDL.LU.64 R18, [R1+0x2f70] ;  /* 0x002f700001127983 */ /* 0x000ee20000300a00 */
[----:B------:R-:W3:Y:S02]  /*581c0*/  LDL.LU.64 R16, [R1+0x2f68] ;  /* 0x002f680001107983 */ /* 0x000ee40000300a00 */
[----:B------:R-:W-:Y:S02]  /*581d0*/  STL.64 [R1+0x2ee0], R26 ;  /* 0x002ee01a01007387 */ /* 0x000fe40000100a00 */
[----:B------:R-:W-:Y:S01]  /*581e0*/  STL.64 [R1+0x2ed8], R24 ;  /* 0x002ed81801007387 */ /* 0x000fe20000100a00 */
[----:B--2---:R-:W-:Y:S07]  /*581f0*/  HMMA.16816.F32 R12, R20, R24, R12 ;  /* 0x00000018140c723c */ /* 0x004fee000000180c */
[----:B------:R-:W-:-:S02]  /*58200*/  IMAD.MOV.U32 R20, RZ, RZ, R9 ;  /* 0x000000ffff147224 */ /* 0x000fc400078e0009 */
[----:B------:R-:W-:Y:S11]  /*58210*/  IMAD.MOV.U32 R21, RZ, RZ, R8 ;  /* 0x000000ffff157224 */ /* 0x000ff600078e0008 */
[----:B------:R-:W-:Y:S03]  /*58220*/  @!UPT UIADD3 URZ, URZ, URZ, URZ ;  /* 0x0000003f3f3ff290 */ /* 0x000fe6000fffe03f */
[----:B------:R-:W-:Y:S01]  /*58230*/  STL.64 [R1+0x3f0], R12 ;  /* 0x0003f00c01007387 */ /* 0x000fe20000100a00 */
[----:B------:R-:W-:Y:S02]  /*58240*/  STL.64 [R1+0x3f8], R14 ;  /* 0x0003f80e01007387 */ /* 0x000fe40000100a00 */
[----:B------:R-:W2:Y:S02]  /*58250*/  LDL R22, [R1+0x38] ;  /* 0x0000380001167983 */ /* 0x000ea40000100800 */
[----:B------:R-:W2:Y:S01]  /*58260*/  LDL R23, [R1+0x3c] ;  /* 0x00003c0001177983 */ /* 0x000ea20000100800 */
[----:B------:R-:W4:Y:S04]  /*58270*/  LDL.LU.64 R8, [R1+0x50] ;  /* 0x0000500001087983 */ /* 0x000f280000300a00 */
[----:B----4-:R-:W-:Y:S01]  /*58280*/  STL.64 [R1+0x2f50], R8 ;  /* 0x002f500801007387 */ /* 0x010fe20000100a00 */
[----:B--2---:R-:W-:Y:S02]  /*58290*/  STL.64 [R1+0x2f30], R22 ;  /* 0x002f301601007387 */ /* 0x004fe40000100a00 */
[----:B------:R0:W-:Y:S02]  /*582a0*/  STL.64 [R1+0x2f28], R20 ;  /* 0x002f281401007387 */ /* 0x0001e40000100a00 */
        /* <DEDUP_REMOVED lines=9> */
[----:B------:R-:W4:Y:S02]  /*58340*/  LDL.LU R23, [R1+0x55c] ;  /* 0x00055c0001177983 */ /* 0x000f240000300800 */
[----:B------:R-:W-:-:S02]  /*58350*/  IMAD.MOV.U32 R24, RZ, RZ, R3 ;  /* 0x000000ffff187224 */ /* 0x000fc400078e0003 */
[----:B------:R-:W-:Y:S02]  /*58360*/  IMAD.MOV.U32 R25, RZ, RZ, R0 ;  /* 0x000000ffff197224 */ /* 0x000fe400078e0000 */
[----:B------:R-:W-:Y:S02]  /*58370*/  IMAD.MOV.U32 R9, RZ, RZ, R6 ;  /* 0x000000ffff097224 */ /* 0x000fe400078e0006 */
[----:B------:R-:W-:Y:S01]  /*58380*/  IMAD.MOV.U32 R8, RZ, RZ, R7 ;  /* 0x000000ffff087224 */ /* 0x000fe200078e0007 */
[----:B----4-:R-:W-:Y:S01]  /*58390*/  STL.64 [R1+0x2f60], R22 ;  /* 0x002f601601007387 */ /* 0x010fe20000100a00 */
[----:B--2---:R0:W-:Y:S03]  /*583a0*/  STL.64 [R1+0x2f58], R20 ;  /* 0x002f581401007387 */ /* 0x0041e60000100a00 */
[----:B0-----:R-:W3:Y:S01]  /*583b0*/  LDL.LU R20, [R1+0x560] ;  /* 0x0005600001147983 */ /* 0x001ee20000300800 */
[----:B------:R-:W3:Y:S02]  /*583c0*/  LDL.LU R21, [R1+0x564] ;  /* 0x0005640001157983 */ /* 0x000ee40000300800 */
[----:B------:R-:W3:Y:S02]  /*583d0*/  LDL.LU R22, [R1+0x568] ;  /* 0x0005680001167983 */ /* 0x000ee40000300800 */
[----:B------:R-:W3:Y:S01]  /*583e0*/  LDL.LU R23, [R1+0x56c] ;  /* 0x00056c0001177983 */ /* 0x000ee20000300800 */
[----:B------:R-:W2:Y:S01]  /*583f0*/  LDL.LU R4, [R1+0x530] ;  /* 0x0005300001047983 */ /* 0x000ea20000300800 */
[----:B------:R-:W2:Y:S02]  /*58400*/  LDL.LU R5, [R1+0x534] ;  /* 0x0005340001057983 */ /* 0x000ea40000300800 */
[----:B------:R-:W2:Y:S02]  /*58410*/  LDL.LU R6, [R1+0x538] ;  /* 0x0005380001067983 */ /* 0x000ea40000300800 */
[----:B------:R-:W2:Y:S01]  /*58420*/  LDL.LU R7, [R1+0x53c] ;  /* 0x00053c0001077983 */ /* 0x000ea20000300800 */
[----:B------:R0:W-:Y:S04]  /*58430*/  STL.64 [R1+0x2f00], R24 ;  /* 0x002f001801007387 */ /* 0x0001e80000100a00 */
        /* <DEDUP_REMOVED lines=8> */
[----:B------:R-:W2:Y:S02]  /*584c0*/  LDL.LU R26, [R1+0x528] ;  /* 0x00052800011a7983 */ /* 0x000ea40000300800 */
[----:B------:R-:W2:Y:S01]  /*584d0*/  LDL.LU R27, [R1+0x52c] ;  /* 0x00052c00011b7983 */ /* 0x000ea20000300800 */
[----:B------:R-:W4:Y:S01]  /*584e0*/  LDL.LU R12, [R1+0x350] ;  /* 0x00035000010c7983 */ /* 0x000f220000300800 */
[----:B------:R-:W4:Y:S02]  /*584f0*/  LDL.LU R13, [R1+0x354] ;  /* 0x00035400010d7983 */ /* 0x000f240000300800 */
[----:B------:R-:W2:Y:S02]  /*58500*/  LDL.LU R14, [R1+0x358] ;  /* 0x00035800010e7983 */ /* 0x000ea40000300800 */
[----:B------:R-:W2:Y:S01]  /*58510*/  LDL.LU R15, [R1+0x35c] ;  /* 0x00035c00010f7983 */ /* 0x000ea20000300800 */
[C---:B---3--:R-:W-:Y:S01]  /*58520*/  HMMA.16816.F32 R8, R16.reuse, R8, R20 ;  /* 0x000000081008723c */ /* 0x048fe20000001814 */
[----:B--2---:R-:W-:Y:S01]  /*58530*/  STL.64 [R1+0x2ef0], R14 ;  /* 0x002ef00e01007387 */ /* 0x004fe20000100a00 */
[----:B----4-:R0:W-:Y:S03]  /*58540*/  STL.64 [R1+0x2ee8], R12 ;  /* 0x002ee80c01007387 */ /* 0x0101e60000100a00 */
[----:B0-----:R-:W2:Y:S01]  /*58550*/  LDL.LU R12, [R1+0x380] ;  /* 0x00038000010c7983 */ /* 0x001ea20000300800 */
[----:B------:R-:W2:Y:S02]  /*58560*/  LDL.LU R13, [R1+0x384] ;  /* 0x00038400010d7983 */ /* 0x000ea40000300800 */
[----:B------:R-:W2:Y:S02]  /*58570*/  LDL.LU R14, [R1+0x388] ;  /* 0x00038800010e7983 */ /* 0x000ea40000300800 */
[----:B------:R-:W2:Y:S01]  /*58580*/  LDL.LU R15, [R1+0x38c] ;  /* 0x00038c00010f7983 */ /* 0x000ea20000300800 */
[----:B------:R-:W3:Y:S01]  /*58590*/  LDL.LU.64 R22, [R1+0x2f60] ;  /* 0x002f600001167983 */ /* 0x000ee20000300a00 */
[----:B------:R-:W3:Y:S11]  /*585a0*/  LDL.LU.64 R20, [R1+0x2f58] ;  /* 0x002f580001147983 */ /* 0x000ef60000300a00 */
[----:B------:R0:W-:Y:S02]  /*585b0*/  STL.64 [R1+0x420], R8 ;  /* 0x0004200801007387 */ /* 0x0001e40000100a00 */
[----:B------:R-:W-:Y:S01]  /*585c0*/  STL.64 [R1+0x428], R10 ;  /* 0x0004280a01007387 */ /* 0x000fe20000100a00 */
[----:B0-----:R-:W3:Y:S02]  /*585d0*/  LDL.LU.64 R8, [R1+0x2f50] ;  /* 0x002f500001087983 */ /* 0x001ee40000300a00 */
[----:B---3--:R-:W-:Y:S01]  /*585e0*/  HMMA.16816.F32 R20, R16, R8, R20 ;  /* 0x000000081014723c */ /* 0x008fe20000001814 */
[----:B------:R-:W-:-:S02]  /*585f0*/  IMAD.MOV.U32 R3, RZ, RZ, R8 ;  /* 0x000000ffff037224 */ /* 0x000fc400078e0008 */
        /* <DEDUP_REMOVED lines=8> */
[----:B------:R-:W3:Y:S01]  /*58680*/  LDL.LU.64 R22, [R1+0x2f30] ;  /* 0x002f300001167983 */ /* 0x000ee20000300a00 */
[----:B------:R-:W4:Y:S11]  /*58690*/  LDL.LU.64 R20, [R1+0x2f28] ;  /* 0x002f280001147983 */ /* 0x000f360000300a00 */
[----:B------:R-:W-:Y:S10]  /*586a0*/  @!UPT UIADD3 URZ, URZ, URZ, URZ ;  /* 0x0000003f3f3ff290 */ /* 0x000ff4000fffe03f */
[----:B------:R0:W-:Y:S01]  /*586b0*/  STL.64 [R1+0x450], R8 ;  /* 0x0004500801007387 */ /* 0x0001e20000100a00 */
[----:B------:R1:W-:Y:S03]  /*586c0*/  STL.64 [R1+0x458], R10 ;  /* 0x0004580a01007387 */ /* 0x0003e60000100a00 */
[----:B0-----:R-:W2:Y:S01]  /*586d0*/  LDL.LU R8, [R1+0x340] ;  /* 0x0003400001087983 */ /* 0x001ea20000300800 */
[----:B------:R-:W2:Y:S02]  /*586e0*/  LDL.LU R9, [R1+0x344] ;  /* 0x0003440001097983 */ /* 0x000ea40000300800 */
[----:B-1----:R-:W2:Y:S02]  /*586f0*/  LDL.LU R10, [R1+0x348] ;  /* 0x00034800010a7983 */ /* 0x002ea40000300800 */
[----:B------:R-:W2:Y:S01]  /*58700*/  LDL.LU R11, [R1+0x34c] ;  /* 0x00034c00010b7983 */ /* 0x000ea20000300800 */
[C---:B----4-:R-:W-:Y:S11]  /*58710*/  HMMA.16816.F32 R4, R16.reuse, R20, R4 ;  /* 0x000000141004723c */ /* 0x050ff60000001804 */
[----:B------:R-:W-:Y:S11]  /*58720*/  @!UPT UIADD3 URZ, URZ, URZ, URZ ;  /* 0x0000003f3f3ff290 */ /* 0x000ff6000fffe03f */
[----:B------:R-:W-:Y:S01]  /*58730*/  @!UPT UIADD3 URZ, URZ, URZ, URZ ;  /* 0x0000003f3f3ff290 */ /* 0x000fe2000fffe03f */
[----:B------:R0:W-:Y:S01]  /*58740*/  STL.64 [R1+0x470], R4 ;  /* 0x0004700401007387 */ /* 0x0001e20000100a00 */
[----:B------:R-:W-:Y:S03]  /*58750*/  STL.64 [R1+0x478], R6 ;  /* 0x0004780601007387 */ /* 0x000fe60000100a00 */
[----:B0-----:R-:W4:Y:S01]  /*58760*/  LDL.LU.64 R4, [R1+0x2f20] ;  /* 0x002f200001047983 */ /* 0x001f220000300a00 */
[----:B---3--:R-:W-:Y:S02]  /*58770*/  STL.64 [R1+0x2ea8], R22 ;  /* 0x002ea81601007387 */ /* 0x008fe40000100a00 */
[----:B------:R0:W-:Y:S02]  /*58780*/  STL.64 [R1+0x2ea0], R20 ;  /* 0x002ea01401007387 */ /* 0x0001e40000100a00 */
[----:B0-----:R-:W3:Y:S01]  /*58790*/  LDL.LU.64 R20, [R1+0x60] ;  /* 0x0000600001147983 */ /* 0x001ee20000300a00 */
[----:B----4-:R-:W-:Y:S03]  /*587a0*/  HMMA.16816.F32 R4, R16, R4, R24 ;  /* 0x000000041004723c */ /* 0x010fe60000001818 */
[----:B------:R-:W4:Y:S01]  /*587b0*/  LDL.LU.64 R26, [R1+0x2f18] ;  /* 0x002f1800011a7983 */ /* 0x000f220000300a00 */
[----:B------:R-:W4:Y:S11]  /*587c0*/  LDL.LU.64 R24, [R1+0x2f10] ;  /* 0x002f100001187983 */ /* 0x000f360000300a00 */
[----:B------:R-:W-:Y:S08]  /*587d0*/  @!UPT UIADD3 URZ, URZ, URZ, URZ ;  /* 0x0000003f3f3ff290 */ /* 0x000ff0000fffe03f */
[----:B------:R0:W-:Y:S01]  /*587e0*/  STL.64 [R1+0x4a0], R4 ;  /* 0x0004a00401007387 */ /* 0x0001e20000100a00 */
[----:B------:R1:W-:Y:S03]  /*587f0*/  STL.64 [R1+0x4a8], R6 ;  /* 0x0004a80601007387 */ /* 0x0003e60000100a00 */
[----:B0-----:R-:W2:Y:S01]  /*58800*/  LDL.LU R4, [R1+0x290] ;  /* 0x0002900001047983 */ /* 0x001ea20000300800 */
[----:B------:R-:W2:Y:S02]  /*58810*/  LDL.LU R5, [R1+0x294] ;  /* 0x0002940001057983 */ /* 0x000ea40000300800 */
[----:B-1----:R-:W2:Y:S02]  /*58820*/  LDL.LU R6, [R1+0x298] ;  /* 0x0002980001067983 */ /* 0x002ea40000300800 */
[----:B------:R-:W2:Y:S02]  /*58830*/  LDL.LU R7, [R1+0x29c] ;  /* 0x00029c0001077983 */ /* 0x000ea40000300800 */
[----:B--2---:R-:W-:Y:S01]  /*58840*/  STL.64 [R1+0x2df8], R6 ;  /* 0x002df80601007387 */ /* 0x004fe20000100a00 */
[----:B------:R0:W-:Y:S02]  /*58850*/  STL.64 [R1+0x2df0], R4 ;  /* 0x002df00401007387 */ /* 0x0001e40000100a00 */
[----:B0-----:R-:W-:-:S02]  /*58860*/  IMAD.MOV.U32 R4, RZ, RZ, R2 ;  /* 0x000000ffff047224 */ /* 0x001fc400078e0002 */
[----:B------:R-:W-:Y:S01]  /*58870*/  IMAD.MOV.U32 R5, RZ, RZ, R28 ;  /* 0x000000ffff057224 */ /* 0x000fe200078e001c */
[----:B------:R-:W2:Y:S06]  /*58880*/  LDL.LU R2, [R1+0x2f08] ;  /* 0x002f080001027983 */ /* 0x000eac0000300800 */
[C---:B----4-:R-:W-:Y:S01]  /*58890*/  HMMA.16816.F32 R4, R16.reuse, R4, R24 ;  /* 0x000000041004723c */ /* 0x050fe20000001818 */
[----:B------:R-:W4:Y:S11]  /*588a0*/  LDL.LU.64 R24, [R1+0x2f00] ;  /* 0x002f000001187983 */ /* 0x000f360000300a00 */
[----:B------:R-:W-:Y:S11]  /*588b0*/  @!UPT UIADD3 URZ, URZ, URZ, URZ ;  /* 0x0000003f3f3ff290 */ /* 0x000ff6000fffe03f */
[----:B------:R0:W-:Y:S01]  /*588c0*/  STL.64 [R1+0x4b0], R4 ;  /* 0x0004b00401007387 */ /* 0x0001e20000100a00 */
[----:B------:R2:W-:Y:S03]  /*588d0*/  STL [R1+0x4b8], R6 ;  /* 0x0004b80601007387 */ /* 0x0005e60000100800 */
[----:B0-----:R-:W3:Y:S01]  /*588e0*/  LDL.LU R4, [R1+0x2a0] ;  /* 0x0002a00001047983 */ /* 0x001ee20000300800 */
[----:B------:R-:W3:Y:S02]  /*588f0*/  LDL.LU R5, [R1+0x2a4] ;  /* 0x0002a40001057983 */ /* 0x000ee40000300800 */
[----:B------:R-:W-:Y:S02]  /*58900*/  IMAD.MOV.U32 R28, RZ, RZ, R7 ;  /* 0x000000ffff1c7224 */ /* 0x000fe400078e0007 */
[----:B------:R-:W-:Y:S01]  /*58910*/  IMAD.MOV.U32 R7, RZ, RZ, R29 ;  /* 0x000000ffff077224 */ /* 0x000fe200078e001d */
[----:B----4-:R-:W-:Y:S01]  /*58920*/  HMMA.16816.F32 R24, R16, R24, R12 ;  /* 0x000000181018723c */ /* 0x010fe2000000180c */
[----:B--2---:R-:W-:-:S02]  /*58930*/  IMAD.MOV.U32 R6, RZ, RZ, R2 ;  /* 0x000000ffff067224 */ /* 0x004fc400078e0002 */
[----:B------:R-:W2:Y:S03]  /*58940*/  LDL.LU R2, [R1+0x2ef8] ;  /* 0x002ef80001027983 */ /* 0x000ea60000300800 */
[----:B------:R-:W-:Y:S01]  /*58950*/  STL.64 [R1+0x2e08], R6 ;  /* 0x002e080601007387 */ /* 0x000fe20000100a00 */
[----:B---3--:R-:W-:Y:S01]  /*58960*/  STL.64 [R1+0x2e00], R4 ;  /* 0x002e000401007387 */ /* 0x008fe20000100a00 */
[----:B------:R-:W-:Y:S02]  /*58970*/  STL [R1+0x2c60], R28 ;  /* 0x002c601c01007387 */ /* 0x000fe40000100800 */
[----:B------:R-:W3:Y:S02]  /*58980*/  LDL.LU.64 R14, [R1+0x2ef0] ;  /* 0x002ef000010e7983 */ /* 0x000ee40000300a00 */
[----:B------:R-:W3:Y:S11]  /*58990*/  LDL.LU.64 R12, [R1+0x2ee8] ;  /* 0x002ee800010c7983 */ /* 0x000ef60000300a00 */
[----:B------:R-:W-:Y:S01]  /*589a0*/  STL.64 [R1+0x600], R24 ;  /* 0x0006001801007387 */ /* 0x000fe20000100a00 */
[----:B------:R0:W-:Y:S03]  /*589b0*/  STL.64 [R1+0x608], R26 ;  /* 0x0006081a01007387 */ /* 0x0001e60000100a00 */
[----:B0-----:R-:W4:Y:S01]  /*589c0*/  LDL.LU.64 R26, [R1+0x2ee0] ;  /* 0x002ee000011a7983 */ /* 0x001f220000300a00 */
[----:B------:R-:W3:Y:S02]  /*589d0*/  LDL.LU.64 R24, [R1+0x2ed8] ;  /* 0x002ed80001187983 */ /* 0x000ee40000300a00 */
[----:B---3--:R-:W-:Y:S01]  /*589e0*/  HMMA.16816.F32 R16, R16, R24, R12 ;  /* 0x000000181010723c */ /* 0x008fe2000000180c */
[----:B------:R-:W3:Y:S01]  /*589f0*/  LDL.LU.64 R14, [R1+0x2ed0] ;  /* 0x002ed000010e7983 */ /* 0x000ee20000300a00 */
[----:B------:R-:W3:Y:S02]  /*58a00*/  LDL.LU.64 R12, [R1+0x2ec8] ;  /* 0x002ec800010c7983 */ /* 0x000ee40000300a00 */
[----:B----4-:R-:W-:Y:S02]  /*58a10*/  STL.64 [R1+0x2e58], R26 ;  /* 0x002e581a01007387 */ /* 0x010fe40000100a00 */
[----:B------:R-:W-:Y:S11]  /*58a20*/  STL.64 [R1+0x2e50], R24 ;  /* 0x002e501801007387 */ /* 0x000ff60000100a00 */
[----:B------:R-:W-:Y:S06]  /*58a30*/  @!UPT UIADD3 URZ, URZ, URZ, URZ ;  /* 0x0000003f3f3ff290 */ /* 0x000fec000fffe03f */
[----:B------:R0:W-:Y:S01]  /*58a40*/  STL.64 [R1+0x5f0], R16 ;  /* 0x0005f01001007387 */ /* 0x0001e20000100a00 */
[----:B------:R1:W-:Y:S03]  /*58a50*/  STL.64 [R1+0x5f8], R18 ;  /* 0x0005f81201007387 */ /* 0x0003e60000100a00 */
[----:B0-----:R-:W4:Y:S01]  /*58a60*/  LDL.LU.64 R16, [R1+0x20] ;  /* 0x0000200001107983 */ /* 0x001f220000300a00 */
[----:B-1----:R-:W2:Y:S02]  /*58a70*/  LDL.64 R18, [R1+0x28] ;  /* 0x0000280001127983 */ /* 0x002ea40000100a00 */
[----:B------:R-:W-:Y:S02]  /*58a80*/  IMAD.MOV.U32 R4, RZ, RZ, R3 ;  /* 0x000000ffff047224 */ /* 0x000fe400078e0003 */
[----:B------:R-:W-:Y:S02]  /*58a90*/  IMAD.MOV.U32 R5, RZ, RZ, R0 ;  /* 0x000000ffff057224 */ /* 0x000fe400078e0000 */
[----:B------:R-:W-:-:S02]  /*58aa0*/  IMAD.MOV.U32 R3, RZ, RZ, R20 ;  /* 0x000000ffff037224 */ /* 0x000fc400078e0014 */
[----:B------:R-:W-:Y:S01]  /*58ab0*/  IMAD.MOV.U32 R0, RZ, RZ, R21 ;  /* 0x000000ffff007224 */ /* 0x000fe200078e0015 */
[----:B---3--:R-:W-:Y:S01]  /*58ac0*/  HMMA.16816.F32 R8, R12, R20, R8 ;  /* 0x000000140c08723c */ /* 0x008fe20000001808 */
[----:B--2---:R-:W-:Y:S01]  /*58ad0*/  STL.64 [R1+0x2e98], R18 ;  /* 0x002e981201007387 */ /* 0x004fe20000100a00 */
[----:B----4-:R0:W-:Y:S11]  /*58ae0*/  STL.64 [R1+0x2e90], R16 ;  /* 0x002e901001007387 */ /* 0x0101f60000100a00 */
[----:B------:R-:W-:Y:S10]  /*58af0*/  @!UPT UIADD3 URZ, URZ, URZ, URZ ;  /* 0x0000003f3f3ff290 */ /* 0x000ff4000fffe03f */
[----:B------:R-:W-:Y:S02]  /*58b00*/  STL.64 [R1+0x670], R8 ;  /* 0x0006700801007387 */ /* 0x000fe40000100a00 */
[----:B------:R-:W-:Y:S01]  /*58b10*/  STL [R1+0x678], R10 ;  /* 0x0006780a01007387 */ /* 0x000fe20000100800 */
[----:B------:R-:W2:Y:S04]  /*58b20*/  LDL.LU.64 R20, [R1+0x40] ;  /* 0x0000400001147983 */ /* 0x000ea80000300a00 */
[----:B--2---:R1:W-:Y:S01]  /*58b30*/  STL.64 [R1+0x2ec0], R20 ;  /* 0x002ec01401007387 */ /* 0x0043e20000100a00 */
[----:B0-----:R-:W2:Y:S02]  /*58b40*/  LDL.LU R16, [R1+0x310] ;  /* 0x0003100001107983 */ /* 0x001ea40000300800 */
[----:B------:R-:W2:Y:S02]  /*58b50*/  LDL.LU R17, [R1+0x314] ;  /* 0x0003140001117983 */ /* 0x000ea40000300800 */
[----:B------:R-:W3:Y:S01]  /*58b60*/  LDL.LU R18, [R1+0x318] ;  /* 0x0003180001127983 */ /* 0x000ee20000300800 */
[----:B------:R-:W3:Y:S04]  /*58b70*/  LDL.LU R19, [R1+0x31c] ;  /* 0x00031c0001137983 */ /* 0x000ee80000300800 */
[----:B-1----:R-:W4:Y:S01]  /*58b80*/  LDL.LU R20, [R1+0x330] ;  /* 0x0003300001147983 */ /* 0x002f220000300800 */
[----:B------:R-:W4:Y:S02]  /*58b90*/  LDL.LU R21, [R1+0x334] ;  /* 0x0003340001157983 */ /* 0x000f240000300800 */
[----:B------:R-:W4:Y:S02]  /*58ba0*/  LDL.LU R22, [R1+0x338] ;  /* 0x0003380001167983 */ /* 0x000f240000300800 */
[----:B------:R-:W4:Y:S01]  /*58bb0*/  LDL.LU R23, [R1+0x33c] ;  /* 0x00033c0001177983 */ /* 0x000f220000300800 */
[----:B---3--:R-:W-:Y:S01]  /*58bc0*/  STL.64 [R1+0x2eb8], R18 ;  /* 0x002eb81201007387 */ /* 0x008fe20000100a00 */
[----:B--2---:R0:W-:Y:S03]  /*58bd0*/  STL.64 [R1+0x2eb0], R16 ;  /* 0x002eb01001007387 */ /* 0x0041e60000100a00 */
[----:B0-----:R-:W2:Y:S01]  /*58be0*/  LDL.LU R16, [R1+0x320] ;  /* 0x0003200001107983 */ /* 0x001ea20000300800 */
[----:B------:R-:W2:Y:S02]  /*58bf0*/  LDL.LU R17, [R1+0x324] ;  /* 0x0003240001117983 */ /* 0x000ea40000300800 */
[----:B------:R-:W2:Y:S02]  /*58c00*/  LDL.LU R18, [R1+0x328] ;  /* 0x0003280001127983 */ /* 0x000ea40000300800 */
[----:B------:R-:W2:Y:S01]  /*58c10*/  LDL.LU R19, [R1+0x32c] ;  /* 0x00032c0001137983 */ /* 0x000ea20000300800 */
[----:B------:R-:W3:Y:S01]  /*58c20*/  LDL.LU.64 R24, [R1] ;  /* 0x0000000001187983 */ /* 0x000ee20000300a00 */
[----:B------:R-:W-:-:S03]  /*58c30*/  IMAD.MOV.U32 R29, RZ, RZ, R11 ;  /* 0x000000ffff1d7224 */ /* 0x000fc600078e000b */
[----:B---3--:R0:W-:Y:S01]  /*58c40*/  STL.64 [R1+0x2e70], R24 ;  /* 0x002e701801007387 */ /* 0x0081e20000100a00 */
[----:B------:R-:W3:Y:S02]  /*58c50*/  LDL.LU R8, [R1+0x2d0] ;  /* 0x0002d00001087983 */ /* 0x000ee40000300800 */
[----:B------:R-:W3:Y:S02]  /*58c60*/  LDL.LU R9, [R1+0x2d4] ;  /* 0x0002d40001097983 */ /* 0x000ee40000300800 */
[----:B------:R-:W2:Y:S01]  /*58c70*/  LDL.LU R10, [R1+0x2d8] ;  /* 0x0002d800010a7983 */ /* 0x000ea20000300800 */
[----:B------:R-:W2:Y:S04]  /*58c80*/  LDL.LU R11, [R1+0x2dc] ;  /* 0x0002dc00010b7983 */ /* 0x000ea80000300800 */
[----:B0-----:R-:W2:Y:S01]  /*58c90*/  LDL.LU.64 R24, [R1+0x10] ;  /* 0x0000100001187983 */ /* 0x001ea20000300a00 */
[----:B----4-:R-:W-:Y:S03]  /*58ca0*/  HMMA.16816.F32 R20, R12, R4, R20 ;  /* 0x000000040c14723c */ /* 0x010fe60000001814 */
[----:B--2---:R0:W-:Y:S04]  /*58cb0*/  STL.64 [R1+0x2e88], R24 ;  /* 0x002e881801007387 */ /* 0x0041e80000100a00 */
[----:B0-----:R-:W2:Y:S01]  /*58cc0*/  LDL.LU R24, [R1+0x300] ;  /* 0x0003000001187983 */ /* 0x001ea20000300800 */
[----:B------:R-:W2:Y:S02]  /*58cd0*/  LDL.LU R25, [R1+0x304] ;  /* 0x0003040001197983 */ /* 0x000ea40000300800 */
[----:B------:R-:W2:Y:S02]  /*58ce0*/  LDL.LU R26, [R1+0x308] ;  /* 0x00030800011a7983 */ /* 0x000ea40000300800 */
[----:B------:R-:W2:Y:S01]  /*58cf0*/  LDL.LU R27, [R1+0x30c] ;  /* 0x00030c00011b7983 */ /* 0x000ea20000300800 */
[----:B------:R-:W-:Y:S01]  /*58d00*/  STL.64 [R1+0x2e68], R10 ;  /* 0x002e680a01007387 */ /* 0x000fe20000100a00 */
[----:B---3--:R0:W-:Y:S03]  /*58d10*/  STL.64 [R1+0x2e60], R8 ;  /* 0x002e600801007387 */ /* 0x0081e60000100a00 */
        /* <DEDUP_REMOVED lines=10> */
[----:B------:R-:W-:Y:S01]  /*58dc0*/  STL [R1+0x2ad8], R29 ;  /* 0x002ad81d01007387 */ /* 0x000fe20000100800 */
[----:B------:R0:W-:Y:S02]  /*58dd0*/  STL.64 [R1+0x660], R20 ;  /* 0x0006601401007387 */ /* 0x0001e40000100a00 */
[----:B------:R-:W-:Y:S01]  /*58de0*/  STL.64 [R1+0x668], R22 ;  /* 0x0006681601007387 */ /* 0x000fe20000100a00 */
[----:B0-----:R-:W4:Y:S01]  /*58df0*/  LDL.LU.64 R20, [R1+0x2ec0] ;  /* 0x002ec00001147983 */ /* 0x001f220000300a00 */
[----:B------:R0:W-:Y:S02]  /*58e00*/  STL.64 [R1+0x2e20], R4 ;  /* 0x002e200401007387 */ /* 0x0001e40000100a00 */
[----:B0-----:R-:W-:-:S02]  /*58e10*/  IMAD.MOV.U32 R4, RZ, RZ, R3 ;  /* 0x000000ffff047224 */ /* 0x001fc400078e0003 */
        /* <DEDUP_REMOVED lines=9> */
[----:B------:R-:W2:Y:S02]  /*58eb0*/  LDL.LU.64 R22, [R1+0x2ea8] ;  /* 0x002ea80001167983 */ /* 0x000ea40000300a00 */
[----:B------:R-:W4:Y:S02]  /*58ec0*/  LDL.LU.64 R20, [R1+0x2ea0] ;  /* 0x002ea00001147983 */ /* 0x000f240000300a00 */
[C---:B----4-:R-:W-:Y:S11]  /*58ed0*/  HMMA.16816.F32 R16, R12.reuse, R20, R16 ;  /* 0x000000140c10723c */ /* 0x050ff60000001810 */
[----:B------:R-:W-:Y:S11]  /*58ee0*/  @!UPT UIADD3 URZ, URZ, URZ, URZ ;  /* 0x0000003f3f3ff290 */ /* 0x000ff6000fffe03f */
[----:B------:R-:W-:Y:S01]  /*58ef0*/  @!UPT UIADD3 URZ, URZ, URZ, URZ ;  /* 0x0000003f3f3ff290 */ /* 0x000fe2000fffe03f */
[----:B------:R-:W-:Y:S01]  /*58f00*/  STL.64 [R1+0x640], R16 ;  /* 0x0006401001007387 */ /* 0x000fe20000100a00 */
[----:B------:R0:W-:Y:S02]  /*58f10*/  STL [R1+0x648], R18 ;  /* 0x0006481201007387 */ /* 0x0001e40000100800 */
[----:B------:R-:W-:Y:S02]  /*58f20*/  IMAD.MOV.U32 R29, RZ, RZ, R19 ;  /* 0x000000ffff1d7224 */ /* 0x000fe400078e0013 */
[----:B0-----:R-:W4:Y:S01]  /*58f30*/  LDL.LU.64 R18, [R1+0x2e98] ;  /* 0x002e980001127983 */ /* 0x001f220000300a00 */
[----:B------:R-:W3:Y:S02]  /*58f40*/  LDL.LU.64 R16, [R1+0x2e90] ;  /* 0x002e900001107983 */ /* 0x000ee40000300a00 */
[----:B--2---:R-:W-:Y:S02]  /*58f50*/  STL.64 [R1+0x2e18], R22 ;  /* 0x002e181601007387 */ /* 0x004fe40000100a00 */
[----:B------:R0:W-:Y:S02]  /*58f60*/  STL.64 [R1+0x2e10], R20 ;  /* 0x002e101401007387 */ /* 0x0001e40000100a00 */
        /* <DEDUP_REMOVED lines=9> */
[----:B------:R-:W2:Y:S11]  /*59000*/  LDL.LU R22, [R1+0x2c8] ;  /* 0x0002c80001167983 */ /* 0x000eb60000300800 */
[----:B------:R-:W-:Y:S04]  /*59010*/  @!UPT UIADD3 URZ, URZ, URZ, URZ ;  /* 0x0000003f3f3ff290 */ /* 0x000fe8000fffe03f */
[----:B------:R0:W-:Y:S01]  /*59020*/  STL.64 [R1+0x630], R24 ;  /* 0x0006301801007387 */ /* 0x0001e20000100a00 */
[----:B------:R-:W-:Y:S04]  /*59030*/  STL [R1+0x638], R26 ;  /* 0x0006381a01007387 */ /* 0x000fe80000100800 */
[----:B0-----:R-:W3:Y:S01]  /*59040*/  LDL.LU.64 R24, [R1+0x2e88] ;  /* 0x002e880001187983 */ /* 0x001ee20000300a00 */
[----:B------:R-:W-:Y:S02]  /*59050*/  IMAD.MOV.U32 R23, RZ, RZ, R2 ;  /* 0x000000ffff177224 */ /* 0x000fe400078e0002 */
[----:B------:R-:W-:-:S05]  /*59060*/  IMAD.MOV.U32 R2, RZ, RZ, R27 ;  /* 0x000000ffff027224 */ /* 0x000fca00078e001b */
[----:B------:R-:W-:Y:S01]  /*59070*/  STL [R1+0x2ac0], R2 ;  /* 0x002ac00201007387 */ /* 0x000fe20000100800 */
        /* <DEDUP_REMOVED lines=17> */
[----:B------:R-:W2:Y:S02]  /*59190*/  LDL.LU.64 R26, [R1+0x2e58] ;  /* 0x002e5800011a7983 */ /* 0x000ea40000300a00 */
[----:B------:R-:W3:Y:S02]  /*591a0*/  LDL.LU.64 R24, [R1+0x2e50] ;  /* 0x002e500001187983 */ /* 0x000ee40000300a00 */
[----:B---3--:R-:W-:Y:S01]  /*591b0*/  HMMA.16816.F32 R12, R12, R24, R8 ;  /* 0x000000180c0c723c */ /* 0x008fe20000001808 */
[----:B------:R-:W3:Y:S01]  /*591c0*/  LDL.LU.64 R10, [R1+0x2e48] ;  /* 0x002e4800010a7983 */ /* 0x000ee20000300a00 */
[----:B------:R-:W3:Y:S02]  /*591d0*/  LDL.LU.64 R8, [R1+0x2e40] ;  /* 0x002e400001087983 */ /* 0x000ee40000300a00 */
[----:B--2---:R-:W-:Y:S02]  /*591e0*/  STL.64 [R1+0x2dd0], R26 ;  /* 0x002dd01a01007387 */ /* 0x004fe40000100a00 */
[----:B------:R-:W-:Y:S11]  /*591f0*/  STL.64 [R1+0x2dc8], R24 ;  /* 0x002dc81801007387 */ /* 0x000ff60000100a00 */
[----:B------:R-:W-:Y:S06]  /*59200*/  @!UPT UIADD3 URZ, URZ, URZ, URZ ;  /* 0x0000003f3f3ff290 */ /* 0x000fec000fffe03f */
[----:B------:R0:W-:Y:S02]  /*59210*/  STL.64 [R1+0x5e0], R12 ;  /* 0x0005e00c01007387 */ /* 0x0001e40000100a00 */
[----:B0-----:R-:W-:Y:S02]  /*59220*/  IMAD.MOV.U32 R12, RZ, RZ, R7 ;  /* 0x000000ffff0c7224 */ /* 0x001fe400078e0007 */
[----:B------:R-:W-:Y:S01]  /*59230*/  IMAD.MOV.U32 R13, RZ, RZ, R6 ;  /* 0x000000ffff0d7224 */ /* 0x000fe200078e0006 */
[----:B------:R0:W-:Y:S01]  /*59240*/  STL.64 [R1+0x5e8], R14 ;  /* 0x0005e80e01007387 */ /* 0x0001e20000100a00 */
[----:B------:R-:W-:Y:S02]  /*59250*/  IMAD.MOV.U32 R24, RZ, RZ, R3 ;  /* 0x000000ffff187224 */ /* 0x000fe400078e0003 */
[----:B------:R-:W2:Y:S02]  /*59260*/  LDL.LU R3, [R1+0x2e3c] ;  /* 0x002e3c0001037983 */ /* 0x000ea40000300800 */
[----:B------:R-:W-:-:S02]  /*59270*/  IMAD.MOV.U32 R25, RZ, RZ, R0 ;  /* 0x000000ffff197224 */ /* 0x000fc400078e0000 */
[----:B------:R-:W2:Y:S04]  /*59280*/  LDL.LU R0, [R1+0x2e38] ;  /* 0x002e380001007983 */ /* 0x000ea80000300800 */
[----:B0-----:R-:W2:Y:S04]  /*59290*/  LDL R14, [R1+0x18] ;  /* 0x00001800010e7983 */ /* 0x001ea80000100800 */
[----:B------:R-:W2:Y:S01]  /*592a0*/  LDL R15, [R1+0x1c] ;  /* 0x00001c00010f7983 */ /* 0x000ea20000100800 */
[C---:B---3--:R-:W-:Y:S03]  /*592b0*/  HMMA.16816.F32 R4, R8.reuse, R4, R20 ;  /* 0x000000040804723c */ /* 0x048fe60000001814 */
[----:B------:R-:W3:Y:S01]  /*592c0*/  LDL.LU.64 R22, [R1+0x2e30] ;  /* 0x002e300001167983 */ /* 0x000ee20000300a00 */
[----:B------:R-:W3:Y:S11]  /*592d0*/  LDL.LU.64 R20, [R1+0x2e28] ;  /* 0x002e280001147983 */ /* 0x000ef60000300a00 */
[----:B------:R-:W-:Y:S08]  /*592e0*/  @!UPT UIADD3 URZ, URZ, URZ, URZ ;  /* 0x0000003f3f3ff290 */ /* 0x000ff0000fffe03f */
        /* <DEDUP_REMOVED lines=38> */
[----:B---3--:R0:W-:Y:S04]  /*59550*/  STL.64 [R1+0x2d80], R22 ;  /* 0x002d801601007387 */ /* 0x0081e80000100a00 */
[----:B0-----:R-:W3:Y:S04]  /*59560*/  LDL R22, [R1+0x48] ;  /* 0x0000480001167983 */ /* 0x001ee80000100800 */
[----:B------:R-:W3:Y:S04]  /*59570*/  LDL R23, [R1+0x4c] ;  /* 0x00004c0001177983 */ /* 0x000ee80000100800 */
[----:B---3--:R0:W-:Y:S04]  /*59580*/  STL.64 [R1+0x2d98], R22 ;  /* 0x002d981601007387 */ /* 0x0081e80000100a00 */
[----:B0-----:R-:W3:Y:S04]  /*59590*/  LDL.64 R22, [R1+0x58] ;  /* 0x0000580001167983 */ /* 0x001ee80000100a00 */
[----:B---3--:R0:W-:Y:S01]  /*595a0*/  STL.64 [R1+0x2db0], R22 ;  /* 0x002db01601007387 */ /* 0x0081e20000100a00 */
[----:B------:R-:W3:Y:S02]  /*595b0*/  LDL.LU R20, [R1+0x280] ;  /* 0x0002800001147983 */ /* 0x000ee40000300800 */
[----:B------:R-:W3:Y:S01]  /*595c0*/  LDL.LU R21, [R1+0x284] ;  /* 0x0002840001157983 */ /* 0x000ee20000300800 */
[----:B0-----:R-:W3:Y:S01]  /*595d0*/  LDL.LU R22, [R1+0x288] ;  /* 0x0002880001167983 */ /* 0x001ee20000300800 */
[----:B------:R-:W3:Y:S02]  /*595e0*/  LDL.LU R23, [R1+0x28c] ;  /* 0x00028c0001177983 */ /* 0x000ee40000300800 */
[C---:B---3--:R-:W-:Y:S11]  /*595f0*/  HMMA.16816.F32 R20, R8.reuse, R16, R20 ;  /* 0x000000100814723c */ /* 0x048ff60000001814 */
[----:B------:R-:W-:Y:S11]  /*59600*/  @!UPT UIADD3 URZ, URZ, URZ, URZ ;  /* 0x0000003f3f3ff290 */ /* 0x000ff6000fffe03f */
[----:B------:R-:W-:Y:S01]  /*59610*/  @!UPT UIADD3 URZ, URZ, URZ, URZ ;  /* 0x0000003f3f3ff290 */ /* 0x000fe2000fffe03f */
[----:B------:R-:W-:Y:S01]  /*59620*/  STL.64 [R1+0x590], R20 ;  /* 0x0005901401007387 */ /* 0x000fe20000100a00 */
[----:B------:R0:W-:Y:S03]  /*59630*/  STL.64 [R1+0x598], R22 ;  /* 0x0005981601007387 */ /* 0x0001e60000100a00 */
[----:B0-----:R-:W3:Y:S01]  /*59640*/  LDL.64 R22, [R1+0x68] ;  /* 0x0000680001167983 */ /* 0x001ee20000100a00 */
[----:B----4-:R0:W-:Y:S02]  /*59650*/  STL.64 [R1+0x2d78], R18 ;  /* 0x002d781201007387 */ /* 0x0101e40000100a00 */
[----:B------:R-:W4:Y:S02]  /*59660*/  LDL.LU R16, [R1+0x70] ;  /* 0x0000700001107983 */ /* 0x000f240000300800 */
[----:B------:R-:W4:Y:S01]  /*59670*/  LDL.LU R17, [R1+0x74] ;  /* 0x0000740001117983 */ /* 0x000f220000300800 */
[----:B0-----:R-:W3:Y:S01]  /*59680*/  LDL.LU R18, [R1+0x78] ;  /* 0x0000780001127983 */ /* 0x001ee20000300800 */
[----:B------:R-:W3:Y:S01]  /*59690*/  LDL.LU R19, [R1+0x7c] ;  /* 0x00007c0001137983 */ /* 0x000ee20000300800 */
[C---:B--2---:R-:W-:Y:S02]  /*596a0*/  HMMA.16816.F32 R24, R8.reuse, R12, R24 ;  /* 0x0000000c0818723c */ /* 0x044fe40000001818 */
[----:B---3--:R-:W-:Y:S01]  /*596b0*/  STL.64 [R1+0x2d90], R18 ;  /* 0x002d901201007387 */ /* 0x008fe20000100a00 */
[----:B----4-:R0:W-:Y:S03]  /*596c0*/  STL.64 [R1+0x2d88], R16 ;  /* 0x002d881001007387 */ /* 0x0101e60000100a00 */
        /* <DEDUP_REMOVED lines=10> */
[----:B------:R0:W-:Y:S01]  /*59770*/  STL.64 [R1+0x580], R24 ;  /* 0x0005801801007387 */ /* 0x0001e20000100a00 */
[----:B------:R-:W-:Y:S03]  /*59780*/  STL.64 [R1+0x588], R26 ;  /* 0x0005881a01007387 */ /* 0x000fe60000100a00 */
[----:B0-----:R-:W3:Y:S01]  /*59790*/  LDL.LU.64 R24, [R1+0x2de8] ;  /* 0x002de80001187983 */ /* 0x001ee20000300a00 */
[----:B------:R0:W-:Y:S02]  /*597a0*/  STL.64 [R1+0x2d70], R14 ;  /* 0x002d700e01007387 */ /* 0x0001e40000100a00 */
[----:B------:R-:W4:Y:S02]  /*597b0*/  LDL.LU R12, [R1+0xc0] ;  /* 0x0000c000010c7983 */ /* 0x000f240000300800 */
[----:B------:R-:W4:Y:S01]  /*597c0*/  LDL.LU R13, [R1+0xc4] ;  /* 0x0000c400010d7983 */ /* 0x000f220000300800 */
[----:B0-----:R-:W4:Y:S01]  /*597d0*/  LDL.LU R14, [R1+0xc8] ;  /* 0x0000c800010e7983 */ /* 0x001f220000300800 */
[----:B------:R-:W4:Y:S01]  /*597e0*/  LDL.LU R15, [R1+0xcc] ;  /* 0x0000cc00010f7983 */ /* 0x000f220000300800 */
[C---:B---3--:R-:W-:Y:S02]  /*597f0*/  HMMA.16816.F32 R24, R8.reuse, R24, R4 ;  /* 0x000000180818723c */ /* 0x048fe40000001804 */
[----:B------:R-:W3:Y:S01]  /*59800*/  LDL.LU.64 R6, [R1+0x2de0] ;  /* 0x002de00001067983 */ /* 0x000ee20000300a00 */
[----:B------:R-:W3:Y:S11]  /*59810*/  LDL.LU.64 R4, [R1+0x2dd8] ;  /* 0x002dd80001047983 */ /* 0x000ef60000300a00 */
[----:B------:R-:W-:Y:S09]  /*59820*/  @!UPT UIADD3 URZ, URZ, URZ, URZ ;  /* 0x0000003f3f3ff290 */ /* 0x000ff2000fffe03f */
[----:B------:R-:W-:Y:S01]  /*59830*/  STL.64 [R1+0x570], R24 ;  /* 0x0005701801007387 */ /* 0x000fe20000100a00 */
[----:B------:R0:W-:Y:S03]  /*59840*/  STL.64 [R1+0x578], R26 ;  /* 0x0005781a01007387 */ /* 0x0001e60000100a00 */
[----:B0-----:R-:W2:Y:S01]  /*59850*/  LDL.LU.64 R26, [R1+0x2dd0] ;  /* 0x002dd000011a7983 */ /* 0x001ea20000300a00 */
[----:B------:R-:W3:Y:S02]  /*59860*/  LDL.LU.64 R24, [R1+0x2dc8] ;  /* 0x002dc80001187983 */ /* 0x000ee40000300a00 */
[----:B---3--:R-:W-:Y:S01]  /*59870*/  HMMA.16816.F32 R8, R8, R24, R4 ;  /* 0x000000180808723c */ /* 0x008fe20000001804 */
[----:B------:R-:W3:Y:S01]  /*59880*/  LDL.LU.64 R6, [R1+0x2dc0] ;  /* 0x002dc00001067983 */ /* 0x000ee20000300a00 */
[----:B------:R-:W3:Y:S11]  /*59890*/  LDL.LU.64 R4, [R1+0x2db8] ;  /* 0x002db80001047983 */ /* 0x000ef60000300a00 */
[----:B------:R-:W-:Y:S10]  /*598a0*/  @!UPT UIADD3 URZ, URZ, URZ, URZ ;  /* 0x0000003f3f3ff290 */ /* 0x000ff4000fffe03f */
[----:B------:R0:W-:Y:S01]  /*598b0*/  STL.64 [R1+0x560], R8 ;  /* 0x0005600801007387 */ /* 0x0001e20000100a00 */
[----:B------:R1:W-:Y:S03]  /*598c0*/  STL.64 [R1+0x568], R10 ;  /* 0x0005680a01007387 */ /* 0x0003e60000100a00 */
[----:B0-----:R-:W3:Y:S01]  /*598d0*/  LDL.LU R8, [R1+0xa0] ;  /* 0x0000a00001087983 */ /* 0x001ee20000300800 */
[----:B------:R-:W3:Y:S02]  /*598e0*/  LDL.LU R9, [R1+0xa4] ;  /* 0x0000a40001097983 */ /* 0x000ee40000300800 */
[----:B-1----:R-:W3:Y:S02]  /*598f0*/  LDL.LU R10, [R1+0xa8] ;  /* 0x0000a800010a7983 */ /* 0x002ee40000300800 */
[----:B------:R-:W3:Y:S01]  /*59900*/  LDL.LU R11, [R1+0xac] ;  /* 0x0000ac00010b7983 */ /* 0x000ee20000300800 */
[----:B--2---:R0:W-:Y:S01]  /*59910*/  STL.64 [R1+0x2d68], R26 ;  /* 0x002d681a01007387 */ /* 0x0041e20000100a00 */
[----:B------:R-:W2:Y:S02]  /*59920*/  LDL.LU R24, [R1+0x140] ;  /* 0x0001400001187983 */ /* 0x000ea40000300800 */
[----:B------:R-:W2:Y:S01]  /*59930*/  LDL.LU R25, [R1+0x144] ;  /* 0x0001440001197983 */ /* 0x000ea20000300800 */
[----:B0-----:R-:W2:Y:S01]  /*59940*/  LDL.LU R26, [R1+0x148] ;  /* 0x00014800011a7983 */ /* 0x001ea20000300800 */
[----:B------:R-:W2:Y:S01]  /*59950*/  LDL.LU R27, [R1+0x14c] ;  /* 0x00014c00011b7983 */ /* 0x000ea20000300800 */
[C---:B---3--:R-:W-:Y:S11]  /*59960*/  HMMA.16816.F32 R8, R4.reuse, R22, R8 ;  /* 0x000000160408723c */ /* 0x048ff60000001808 */
        /* <DEDUP_REMOVED lines=20> */
[----:B------:R-:W-:Y:S01]  /*59ab0*/  STL.64 [R1+0x530], R20 ;  /* 0x0005301401007387 */ /* 0x000fe20000100a00 */
[----:B------:R0:W-:Y:S03]  /*59ac0*/  STL.64 [R1+0x538], R22 ;  /* 0x0005381601007387 */ /* 0x0001e60000100a00 */
[----:B0-----:R-:W3:Y:S02]  /*59ad0*/  LDL.LU.64 R22, [R1+0x2d80] ;  /* 0x002d800001167983 */ /* 0x001ee40000300a00 */
[C---:B---3--:R-:W-:Y:S02]  /*59ae0*/  HMMA.16816.F32 R20, R4.reuse, R22, R16 ;  /* 0x000000160414723c */ /* 0x048fe40000001810 */
[----:B------:R-:W4:Y:S11]  /*59af0*/  LDL.LU.64 R18, [R1+0x2d78] ;  /* 0x002d780001127983 */ /* 0x000f360000300a00 */
[----:B------:R-:W-:Y:S10]  /*59b00*/  @!UPT UIADD3 URZ, URZ, URZ, URZ ;  /* 0x0000003f3f3ff290 */ /* 0x000ff4000fffe03f */
[----:B------:R-:W-:Y:S01]  /*59b10*/  STL.64 [R1+0x490], R20 ;  /* 0x0004901401007387 */ /* 0x000fe20000100a00 */
[----:B------:R-:W-:Y:S02]  /*59b20*/  STL.64 [R1+0x498], R22 ;  /* 0x0004981601007387 */ /* 0x000fe40000100a00 */
[----:B------:R-:W0:Y:S02]  /*59b30*/  LDSM.16.MT88.4 R20, [R3+0xe080] ;  /* 0x00e080000314783b */ /* 0x000e240000004200 */
[----:B0-----:R0:W-:Y:S02]  /*59b40*/  STL.64 [R1+0x2d58], R22 ;  /* 0x002d581601007387 */ /* 0x0011e40000100a00 */
[----:B------:R-:W-:Y:S02]  /*59b50*/  STL.64 [R1+0x2d50], R20 ;  /* 0x002d501401007387 */ /* 0x000fe40000100a00 */
[----:B0-----:R-:W3:Y:S01]  /*59b60*/  LDL.64 R22, [R1+0x8] ;  /* 0x0000080001167983 */ /* 0x001ee20000100a00 */
[C---:B----4-:R-:W-:Y:S11]  /*59b70*/  HMMA.16816.F32 R12, R4.reuse, R18, R12 ;  /* 0x00000012040c723c */ /* 0x050ff6000000180c */
[----:B------:R-:W-:Y:S11]  /*59b80*/  @!UPT UIADD3 URZ, URZ, URZ, URZ ;  /* 0x0000003f3f3ff290 */ /* 0x000ff6000fffe03f */
[----:B------:R-:W-:Y:S01]  /*59b90*/  @!UPT UIADD3 URZ, URZ, URZ, URZ ;  /* 0x0000003f3f3ff290 */ /* 0x000fe2000fffe03f */
[----:B------:R-:W-:Y:S01]  /*59ba0*/  STL.64 [R1+0x480], R12 ;  /* 0x0004800c01007387 */ /* 0x000fe20000100a00 */
[----:B------:R0:W-:Y:S03]  /*59bb0*/  STL.64 [R1+0x488], R14 ;  /* 0x0004880e01007387 */ /* 0x0001e60000100a00 */
[----:B0-----:R-:W2:Y:S01]  /*59bc0*/  LDL.LU.64 R14, [R1+0x2d70] ;  /* 0x002d7000010e7983 */ /* 0x001ea20000300a00 */
[----:B------:R-:W-:Y:S02]  /*59bd0*/  IMAD.MOV.U32 R28, RZ, RZ, R18 ;  /* 0x000000ffff1c7224 */ /* 0x000fe400078e0012 */
[----:B------:R-:W-:Y:S02]  /*59be0*/  IMAD.MOV.U32 R2, RZ, RZ, R19 ;  /* 0x000000ffff027224 */ /* 0x000fe400078e0013 */
[----:B------:R-:W0:Y:S04]  /*59bf0*/  LDSM.16.MT88.4 R16, [R3+0xe100] ;  /* 0x00e100000310783b */ /* 0x000e280000004200 */
[----:B0-----:R-:W-:Y:S01]  /*59c00*/  STL.64 [R1+0x2cf0], R18 ;  /* 0x002cf01201007387 */ /* 0x001fe20000100a00 */
[----:B------:R0:W-:Y:S03]  /*59c10*/  STL.64 [R1+0x2ce8], R16 ;  /* 0x002ce81001007387 */ /* 0x0001e60000100a00 */
[----:B0-----:R-:W4:Y:S01]  /*59c20*/  LDL.LU R16, [R1+0x1f0] ;  /* 0x0001f00001107983 */ /* 0x001f220000300800 */
[----:B------:R-:W4:Y:S02]  /*59c30*/  LDL.LU R17, [R1+0x1f4] ;  /* 0x0001f40001117983 */ /* 0x000f240000300800 */
[----:B------:R-:W4:Y:S02]  /*59c40*/  LDL.LU R18, [R1+0x1f8] ;  /* 0x0001f80001127983 */ /* 0x000f240000300800 */
[----:B------:R-:W4:Y:S01]  /*59c50*/  LDL.LU R19, [R1+0x1fc] ;  /* 0x0001fc0001137983 */ /* 0x000f220000300800 */
[----:B--2---:R-:W-:Y:S01]  /*59c60*/  HMMA.16816.F32 R12, R4, R14, R24 ;  /* 0x0000000e040c723c */ /* 0x004fe20000001818 */
[----:B------:R-:W2:Y:S11]  /*59c70*/  LDL.LU.64 R26, [R1+0x2d68] ;  /* 0x002d6800011a7983 */ /* 0x000eb60000300a00 */
[----:B------:R-:W-:Y:S11]  /*59c80*/  @!UPT UIADD3 URZ, URZ, URZ, URZ ;  /* 0x0000003f3f3ff290 */ /* 0x000ff6000fffe03f */
[----:B------:R-:W-:Y:S01]  /*59c90*/  STL.64 [R1+0x460], R12 ;  /* 0x0004600c01007387 */ /* 0x000fe20000100a00 */
[----:B------:R-:W-:Y:S02]  /*59ca0*/  STL.64 [R1+0x468], R14 ;  /* 0x0004680e01007387 */ /* 0x000fe40000100a00 */
[----:B------:R-:W0:Y:S04]  /*59cb0*/  LDSM.16.MT88.4 R12, [R3+0xe180] ;  /* 0x00e18000030c783b */ /* 0x000e280000004200 */
[----:B---3--:R-:W-:Y:S02]  /*59cc0*/  IMAD.MOV.U32 R25, RZ, RZ, R22 ;  /* 0x000000ffff197224 */ /* 0x008fe400078e0016 */
[----:B------:R-:W-:Y:S01]  /*59cd0*/  IMAD.MOV.U32 R24, RZ, RZ, R23 ;  /* 0x000000ffff187224 */ /* 0x000fe200078e0017 */
[----:B0-----:R0:W-:Y:S01]  /*59ce0*/  STL.64 [R1+0x2c58], R14 ;  /* 0x002c580e01007387 */ /* 0x0011e20000100a00 */
[----:B------:R-:W-:Y:S02]  /*59cf0*/  STL.64 [R1+0x2c50], R12 ;  /* 0x002c500c01007387 */ /* 0x000fe40000100a00 */
[----:B0-----:R-:W-:-:S02]  /*59d00*/  IMAD.MOV.U32 R14, RZ, RZ, R11 ;  /* 0x000000ffff0e7224 */ /* 0x001fc400078e000b */
[----:B------:R-:W-:-:S05]  /*59d10*/  IMAD.MOV.U32 R15, RZ, RZ, R10 ;  /* 0x000000ffff0f7224 */ /* 0x000fca00078e000a */
[----:B------:R4:W-:Y:S02]  /*59d20*/  STL.64 [R1+0x2d38], R14 ;  /* 0x002d380e01007387 */ /* 0x0009e40000100a00 */
[----:B----4-:R-:W-:Y:S11]  /*59d30*/  HMMA.16816.F32 R12, R4, R22, R16 ;  /* 0x00000016040c723c */ /* 0x010ff60000001810 */
[----:B------:R-:W-:Y:S11]  /*59d40*/  @!UPT UIADD3 URZ, URZ, URZ, URZ ;  /* 0x0000003f3f3ff290 */ /* 0x000ff6000fffe03f */
[----:B------:R-:W-:Y:S01]  /*59d50*/  @!UPT UIADD3 URZ, URZ, URZ, URZ ;  /* 0x0000003f3f3ff290 */ /* 0x000fe2000fffe03f */
[----:B------:R-:W-:Y:S01]  /*59d60*/  STL.64 [R1+0x440], R12 ;  /* 0x0004400c01007387 */ /* 0x000fe20000100a00 */
[----:B------:R-:W-:Y:S02]  /*59d70*/  STL.64 [R1+0x448], R14 ;  /* 0x0004480e01007387 */ /* 0x000fe40000100a00 */
[----:B------:R-:W3:Y:S02]  /*59d80*/  LDL.LU R20, [R1+0x1e0] ;  /* 0x0001e00001147983 */ /* 0x000ee40000300800 */
[----:B------:R-:W3:Y:S01]  /*59d90*/  LDL.LU R21, [R1+0x1e4] ;  /* 0x0001e40001157983 */ /* 0x000ee20000300800 */
[----:B------:R-:W3:Y:S01]  /*59da0*/  LDL.LU R22, [R1+0x1e8] ;  /* 0x0001e80001167983 */ /* 0x000ee20000300800 */
[----:B------:R-:W3:Y:S02]  /*59db0*/  LDL.LU R23, [R1+0x1ec] ;  /* 0x0001ec0001177983 */ /* 0x000ee40000300800 */
[----:B------:R-:W4:Y:S02]  /*59dc0*/  LDL.LU R16, [R1+0x230] ;  /* 0x0002300001107983 */ /* 0x000f240000300800 */
[----:B------:R-:W4:Y:S01]  /*59dd0*/  LDL.LU R17, [R1+0x234] ;  /* 0x0002340001117983 */ /* 0x000f220000300800 */
[----:B------:R-:W2:Y:S01]  /*59de0*/  LDL.LU R18, [R1+0x238] ;  /* 0x0002380001127983 */ /* 0x000ea20000300800 */
[----:B------:R-:W2:Y:S03]  /*59df0*/  LDL.LU R19, [R1+0x23c] ;  /* 0x00023c0001137983 */ /* 0x000ea60000300800 */
[----:B--2---:R0:W-:Y:S01]  /*59e00*/  STL.64 [R1+0x2d10], R18 ;  /* 0x002d101201007387 */ /* 0x0041e20000100a00 */
[----:B----4-:R-:W-:Y:S03]  /*59e10*/  STL.64 [R1+0x2d08], R16 ;  /* 0x002d081001007387 */ /* 0x010fe60000100a00 */
[----:B0-----:R-:W2:Y:S04]  /*59e20*/  LDL.64 R18, [R1+0x38] ;  /* 0x0000380001127983 */ /* 0x001ea80000100a00 */
[----:B--2---:R0:W-:Y:S04]  /*59e30*/  STL.64 [R1+0x2d18], R18 ;  /* 0x002d181201007387 */ /* 0x0041e80000100a00 */
[----:B0-----:R-:W2:Y:S01]  /*59e40*/  LDL.64 R18, [R1+0x48] ;  /* 0x0000480001127983 */ /* 0x001ea20000100a00 */
[----:B------:R-:W-:-:S02]  /*59e50*/  IMAD.MOV.U32 R14, RZ, RZ, R9 ;  /* 0x000000ffff0e7224 */ /* 0x000fc400078e0009 */
[----:B------:R-:W-:Y:S02]  /*59e60*/  IMAD.MOV.U32 R15, RZ, RZ, R8 ;  /* 0x000000ffff0f7224 */ /* 0x000fe400078e0008 */
[----:B------:R-:W0:Y:S04]  /*59e70*/  LDSM.16.MT88.4 R8, [R0+0xe000] ;  /* 0x00e000000008783b */ /* 0x000e280000004200 */
[----:B--2---:R1:W-:Y:S01]  /*59e80*/  STL.64 [R1+0x2d30], R18 ;  /* 0x002d301201007387 */ /* 0x0043e20000100a00 */
[----:B------:R-:W2:Y:S02]  /*59e90*/  LDL.LU R16, [R1+0x260] ;  /* 0x0002600001107983 */ /* 0x000ea40000300800 */
[----:B------:R-:W2:Y:S01]  /*59ea0*/  LDL.LU R17, [R1+0x264] ;  /* 0x0002640001117983 */ /* 0x000ea20000300800 */
[----:B-1----:R-:W4:Y:S01]  /*59eb0*/  LDL.LU R18, [R1+0x268] ;  /* 0x0002680001127983 */ /* 0x002f220000300800 */
[----:B------:R-:W4:Y:S03]  /*59ec0*/  LDL.LU R19, [R1+0x26c] ;  /* 0x00026c0001137983 */ /* 0x000f260000300800 */
[----:B----4-:R-:W-:Y:S01]  /*59ed0*/  STL.64 [R1+0x2d48], R18 ;  /* 0x002d481201007387 */ /* 0x010fe20000100a00 */
[----:B--2---:R1:W-:Y:S03]  /*59ee0*/  STL.64 [R1+0x2d40], R16 ;  /* 0x002d401001007387 */ /* 0x0043e60000100a00 */
[----:B-1----:R-:W2:Y:S01]  /*59ef0*/  LDL.LU R16, [R1+0x270] ;  /* 0x0002700001107983 */ /* 0x002ea20000300800 */
[----:B------:R-:W2:Y:S02]  /*59f00*/  LDL.LU R17, [R1+0x274] ;  /* 0x0002740001117983 */ /* 0x000ea40000300800 */
[----:B------:R-:W2:Y:S02]  /*59f10*/  LDL.LU R18, [R1+0x278] ;  /* 0x0002780001127983 */ /* 0x000ea40000300800 */
[----:B------:R-:W2:Y:S01]  /*59f20*/  LDL.LU R19, [R1+0x27c] ;  /* 0x00027c0001137983 */ /* 0x000ea20000300800 */
[----:B0-----:R-:W-:Y:S01]  /*59f30*/  STL.64 [R1+0x2bc0], R10 ;  /* 0x002bc00a01007387 */ /* 0x001fe20000100a00 */
[----:B------:R0:W-:Y:S03]  /*59f40*/  STL.64 [R1+0x2bb8], R8 ;  /* 0x002bb80801007387 */ /* 0x0001e60000100a00 */
[----:B0-----:R-:W4:Y:S01]  /*59f50*/  LDL.LU R8, [R1+0x240] ;  /* 0x0002400001087983 */ /* 0x001f220000300800 */
[----:B------:R-:W4:Y:S02]  /*59f60*/  LDL.LU R9, [R1+0x244] ;  /* 0x0002440001097983 */ /* 0x000f240000300800 */
[----:B------:R-:W-:-:S02]  /*59f70*/  IMAD.MOV.U32 R10, RZ, RZ, R26 ;  /* 0x000000ffff0a7224 */ /* 0x000fc400078e001a */
[----:B------:R-:W-:Y:S01]  /*59f80*/  IMAD.MOV.U32 R11, RZ, RZ, R27 ;  /* 0x000000ffff0b7224 */ /* 0x000fe200078e001b */
[----:B------:R-:W3:Y:S01]  /*59f90*/  LDL.LU R26, [R1+0x2d64] ;  /* 0x002d6400011a7983 */ /* 0x000ee20000300800 */
[----:B------:R-:W3:Y:S03]  /*59fa0*/  LDL.LU R27, [R1+0x2d60] ;  /* 0x002d6000011b7983 */ /* 0x000ee60000300800 */
[----:B------:R-:W-:Y:S04]  /*59fb0*/  STL.64 [R1+0x2d28], R10 ;  /* 0x002d280a01007387 */ /* 0x000fe80000100a00 */
[----:B----4-:R0:W-:Y:S01]  /*59fc0*/  STL.64 [R1+0x2d20], R8 ;  /* 0x002d200801007387 */ /* 0x0101e20000100a00 */
[----:B---3--:R-:W-:Y:S03]  /*59fd0*/  HMMA.16816.F32 R4, R4, R26, R20 ;  /* 0x0000001a0404723c */ /* 0x008fe60000001814 */
[----:B0-----:R-:W3:Y:S01]  /*59fe0*/  LDL.LU R8, [R1+0x250] ;  /* 0x0002500001087983 */ /* 0x001ee20000300800 */
[----:B------:R-:W3:Y:S02]  /*59ff0*/  LDL.LU R9, [R1+0x254] ;  /* 0x0002540001097983 */ /* 0x000ee40000300800 */
[----:B------:R-:W3:Y:S02]  /*5a000*/  LDL.LU R10, [R1+0x258] ;  /* 0x00025800010a7983 */ /* 0x000ee40000300800 */
[----:B------:R-:W3:Y:S01]  /*5a010*/  LDL.LU R11, [R1+0x25c] ;  /* 0x00025c00010b7983 */ /* 0x000ee20000300800 */
[----:B------:R-:W2:Y:S01]  /*5a020*/  LDL.LU.64 R22, [R1+0x2d58] ;  /* 0x002d580001167983 */ /* 0x000ea20000300a00 */
[----:B------:R-:W2:Y:S02]  /*5a030*/  LDL.LU.64 R20, [R1+0x2d50] ;  /* 0x002d500001147983 */ /* 0x000ea40000300a00 */
[----:B------:R-:W-:Y:S11]  /*5a040*/  STL.64 [R1+0x2cf8], R26 ;  /* 0x002cf81a01007387 */ /* 0x000ff60000100a00 */
[----:B------:R-:W-:Y:S01]  /*5a050*/  STL.64 [R1+0x410], R4 ;  /* 0x0004100401007387 */ /* 0x000fe20000100a00 */
[----:B------:R-:W-:Y:S02]  /*5a060*/  STL.64 [R1+0x418], R6 ;  /* 0x0004180601007387 */ /* 0x000fe40000100a00 */
[----:B------:R-:W0:Y:S02]  /*5a070*/  LDSM.16.MT88.4 R4, [R0+0xe080] ;  /* 0x00e080000004783b */ /* 0x000e240000004200 */
[----:B0-----:R0:W-:Y:S02]  /*5a080*/  STL.64 [R1+0x2b48], R6 ;  /* 0x002b480601007387 */ /* 0x0011e40000100a00 */
[----:B------:R-:W-:Y:S02]  /*5a090*/  STL.64 [R1+0x2b40], R4 ;  /* 0x002b400401007387 */ /* 0x000fe40000100a00 */
[----:B0-----:R-:W4:Y:S01]  /*5a0a0*/  LDL.64 R6, [R1+0x18] ;  /* 0x0000180001067983 */ /* 0x001f220000100a00 */
[C---:B--2---:R-:W-:Y:S03]  /*5a0b0*/  HMMA.16816.F32 R12, R20.reuse, R14, R16 ;  /* 0x0000000e140c723c */ /* 0x044fe60000001810 */
[----:B------:R-:W2:Y:S01]  /*5a0c0*/  LDL.LU.64 R18, [R1+0x2d48] ;  /* 0x002d480001127983 */ /* 0x000ea20000300a00 */
[----:B------:R-:W2:Y:S11]  /*5a0d0*/  LDL.LU.64 R16, [R1+0x2d40] ;  /* 0x002d400001107983 */ /* 0x000eb60000300a00 */
[----:B------:R-:W-:Y:S08]  /*5a0e0*/  @!UPT UIADD3 URZ, URZ, URZ, URZ ;  /* 0x0000003f3f3ff290 */ /* 0x000ff0000fffe03f */
[----:B------:R-:W-:Y:S01]  /*5a0f0*/  STL.64 [R1+0x380], R12 ;  /* 0x0003800c01007387 */ /* 0x000fe20000100a00 */
[----:B------:R0:W-:Y:S03]  /*5a100*/  STL.64 [R1+0x388], R14 ;  /* 0x0003880e01007387 */ /* 0x0001e60000100a00 */
[----:B0-----:R-:W2:Y:S02]  /*5a110*/  LDL.LU.64 R14, [R1+0x2d38] ;  /* 0x002d3800010e7983 */ /* 0x001ea40000300a00 */
[C---:B--2---:R-:W-:Y:S02]  /*5a120*/  HMMA.16816.F32 R12, R20.reuse, R14, R16 ;  /* 0x0000000e140c723c */ /* 0x044fe40000001810 */
[----:B------:R-:W3:Y:S11]  /*5a130*/  LDL.LU.64 R18, [R1+0x2d30] ;  /* 0x002d300001127983 */ /* 0x000ef60000300a00 */
[----:B------:R-:W-:Y:S10]  /*5a140*/  @!UPT UIADD3 URZ, URZ, URZ, URZ ;  /* 0x0000003f3f3ff290 */ /* 0x000ff4000fffe03f */
[----:B------:R0:W-:Y:S01]  /*5a150*/  STL.64 [R1+0x350], R12 ;  /* 0x0003500c01007387 */ /* 0x0001e20000100a00 */
[----:B------:R1:W-:Y:S03]  /*5a160*/  STL.64 [R1+0x358], R14 ;  /* 0x0003580e01007387 */ /* 0x0003e60000100a00 */
[----:B0-----:R-:W2:Y:S01]  /*5a170*/  LDL.LU R12, [R1+0x160] ;  /* 0x00016000010c7983 */ /* 0x001ea20000300800 */
[----:B------:R-:W2:Y:S02]  /*5a180*/  LDL.LU R13, [R1+0x164] ;  /* 0x00016400010d7983 */ /* 0x000ea40000300800 */
[----:B-1----:R-:W2:Y:S02]  /*5a190*/  LDL.LU R14, [R1+0x168] ;  /* 0x00016800010e7983 */ /* 0x002ea40000300800 */
[----:B------:R-:W2:Y:S02]  /*5a1a0*/  LDL.LU R15, [R1+0x16c] ;  /* 0x00016c00010f7983 */ /* 0x000ea40000300800 */
[----:B--2---:R-:W-:Y:S01]  /*5a1b0*/  STL.64 [R1+0x2c70], R14 ;  /* 0x002c700e01007387 */ /* 0x004fe20000100a00 */
[----:B------:R0:W-:Y:S03]  /*5a1c0*/  STL.64 [R1+0x2c68], R12 ;  /* 0x002c680c01007387 */ /* 0x0001e60000100a00 */
[----:B0-----:R-:W2:Y:S01]  /*5a1d0*/  LDL.LU R12, [R1+0x170] ;  /* 0x00017000010c7983 */ /* 0x001ea20000300800 */
[----:B------:R-:W2:Y:S02]  /*5a1e0*/  LDL.LU R13, [R1+0x174] ;  /* 0x00017400010d7983 */ /* 0x000ea40000300800 */
[----:B------:R-:W2:Y:S02]  /*5a1f0*/  LDL.LU R14, [R1+0x178] ;  /* 0x00017800010e7983 */ /* 0x000ea40000300800 */
[----:B------:R-:W2:Y:S01]  /*5a200*/  LDL.LU R15, [R1+0x17c] ;  /* 0x00017c00010f7983 */ /* 0x000ea20000300800 */
[----:B---3--:R-:W-:Y:S01]  /*5a210*/  HMMA.16816.F32 R8, R20, R18, R8 ;  /* 0x000000121408723c */ /* 0x008fe20000001808 */
[----:B------:R-:W-:-:S02]  /*5a220*/  IMAD.MOV.U32 R5, RZ, RZ, R18 ;  /* 0x000000ffff057224 */ /* 0x000fc400078e0012 */
[----:B------:R-:W-:Y:S01]  /*5a230*/  IMAD.MOV.U32 R4, RZ, RZ, R19 ;  /* 0x000000ffff047224 */ /* 0x000fe200078e0013 */
[----:B--2---:R-:W-:Y:S01]  /*5a240*/  STL.64 [R1+0x2c80], R14 ;  /* 0x002c800e01007387 */ /* 0x004fe20000100a00 */
[----:B------:R-:W-:Y:S11]  /*5a250*/  STL.64 [R1+0x2c78], R12 ;  /* 0x002c780c01007387 */ /* 0x000ff60000100a00 */
[----:B------:R-:W-:Y:S07]  /*5a260*/  @!UPT UIADD3 URZ, URZ, URZ, URZ ;  /* 0x0000003f3f3ff290 */ /* 0x000fee000fffe03f */
[----:B------:R-:W-:Y:S02]  /*5a270*/  STL.64 [R1+0x340], R8 ;  /* 0x0003400801007387 */ /* 0x000fe40000100a00 */
[----:B------:R0:W-:Y:S02]  /*5a280*/  STL.64 [R1+0x348], R10 ;  /* 0x0003480a01007387 */ /* 0x0001e40000100a00 */
[----:B0-----:R-:W2:Y:S01]  /*5a290*/  LDL.LU.64 R10, [R1+0x2d28] ;  /* 0x002d2800010a7983 */ /* 0x001ea20000300a00 */
[----:B------:R-:W2:Y:S02]  /*5a2a0*/  LDL.LU.64 R8, [R1+0x2d20] ;  /* 0x002d200001087983 */ /* 0x000ea40000300a00 */
[----:B------:R-:W2:Y:S02]  /*5a2b0*/  LDL.LU.64 R18, [R1+0x2d18] ;  /* 0x002d180001127983 */ /* 0x000ea40000300a00 */
[----:B------:R-:W-:Y:S01]  /*5a2c0*/  IMAD.MOV.U32 R15, RZ, RZ, R2 ;  /* 0x000000ffff0f7224 */ /* 0x000fe200078e0002 */
[C---:B--2---:R-:W-:Y:S01]  /*5a2d0*/  HMMA.16816.F32 R8, R20.reuse, R18, R8 ;  /* 0x000000121408723c */ /* 0x044fe20000001808 */
[----:B------:R-:W-:Y:S11]  /*5a2e0*/  IMAD.MOV.U32 R2, RZ, RZ, R19 ;  /* 0x000000ffff027224 */ /* 0x000ff600078e0013 */
[----:B------:R-:W-:Y:S11]  /*5a2f0*/  @!UPT UIADD3 URZ, URZ, URZ, URZ ;  /* 0x0000003f3f3ff290 */ /* 0x000ff6000fffe03f */
[----:B------:R0:W-:Y:S01]  /*5a300*/  STL.64 [R1+0x330], R8 ;  /* 0x0003300801007387 */ /* 0x0001e20000100a00 */
[----:B------:R-:W-:Y:S02]  /*5a310*/  STL.64 [R1+0x338], R10 ;  /* 0x0003380a01007387 */ /* 0x000fe40000100a00 */
[----:B0-----:R-:W-:Y:S02]  /*5a320*/  IMAD.MOV.U32 R8, RZ, RZ, R18 ;  /* 0x000000ffff087224 */ /* 0x001fe400078e0012 */
[----:B------:R-:W2:Y:S01]  /*5a330*/  LDL.LU.64 R18, [R1+0x2d10] ;  /* 0x002d100001127983 */ /* 0x000ea20000300a00 */
[----:B------:R-:W2:Y:S02]  /*5a340*/  LDL.LU.64 R16, [R1+0x2d08] ;  /* 0x002d080001107983 */ /* 0x000ea40000300a00 */
[----:B------:R-:W-:Y:S02]  /*5a350*/  IMAD.MOV.U32 R14, RZ, RZ, R28 ;  /* 0x000000ffff0e7224 */ /* 0x000fe400078e001c */
[----:B------:R2:W-:Y:S03]  /*5a360*/  STL [R1+0x2d00], R8 ;  /* 0x002d000801007387 */ /* 0x0005e60000100800 */
[----:B------:R0:W-:Y:S01]  /*5a370*/  STL.64 [R1+0x2c90], R14 ;  /* 0x002c900e01007387 */ /* 0x0001e20000100a00 */
[----:B------:R-:W3:Y:S01]  /*5a380*/  LDL.LU R12, [R1+0x190] ;  /* 0x00019000010c7983 */ /* 0x000ee20000300800 */
[----:B--2---:R-:W-:Y:S11]  /*5a390*/  HMMA.16816.F32 R8, R20, R14, R16 ;  /* 0x0000000e1408723c */ /* 0x004ff60000001810 */
[----:B------:R-:W-:Y:S11]  /*5a3a0*/  @!UPT UIADD3 URZ, URZ, URZ, URZ ;  /* 0x0000003f3f3ff290 */ /* 0x000ff6000fffe03f */
[----:B------:R-:W-:Y:S01]  /*5a3b0*/  @!UPT UIADD3 URZ, URZ, URZ, URZ ;  /* 0x0000003f3f3ff290 */ /* 0x000fe2000fffe03f */
[----:B------:R1:W-:Y:S01]  /*5a3c0*/  STL.64 [R1+0x320], R8 ;  /* 0x0003200801007387 */ /* 0x0003e20000100a00 */
[----:B------:R2:W-:Y:S02]  /*5a3d0*/  STL.64 [R1+0x328], R10 ;  /* 0x0003280a01007387 */ /* 0x0005e40000100a00 */
[----:B------:R-:W3:Y:S02]  /*5a3e0*/  LDL.LU R13, [R1+0x194] ;  /* 0x00019400010d7983 */ /* 0x000ee40000300800 */
[----:B0-----:R-:W3:Y:S01]  /*5a3f0*/  LDL.LU R14, [R1+0x198] ;  /* 0x00019800010e7983 */ /* 0x001ee20000300800 */
[----:B------:R-:W3:Y:S01]  /*5a400*/  LDL.LU R15, [R1+0x19c] ;  /* 0x00019c00010f7983 */ /* 0x000ee20000300800 */
[----:B------:R-:W4:Y:S02]  /*5a410*/  LDL.LU R16, [R1+0x1d0] ;  /* 0x0001d00001107983 */ /* 0x000f240000300800 */
[----:B------:R-:W4:Y:S02]  /*5a420*/  LDL.LU R17, [R1+0x1d4] ;  /* 0x0001d40001117983 */ /* 0x000f240000300800 */
[----:B------:R-:W4:Y:S01]  /*5a430*/  LDL.LU R18, [R1+0x1d8] ;  /* 0x0001d80001127983 */ /* 0x000f220000300800 */
[----:B------:R-:W4:Y:S04]  /*5a440*/  LDL.LU R19, [R1+0x1dc] ;  /* 0x0001dc0001137983 */ /* 0x000f280000300800 */
[----:B-1----:R-:W4:Y:S01]  /*5a450*/  LDL.LU R8, [R1+0x210] ;  /* 0x0002100001087983 */ /* 0x002f220000300800 */
[----:B------:R-:W4:Y:S02]  /*5a460*/  LDL.LU R9, [R1+0x214] ;  /* 0x0002140001097983 */ /* 0x000f240000300800 */
[----:B--2---:R-:W2:Y:S02]  /*5a470*/  LDL.LU R10, [R1+0x218] ;  /* 0x00021800010a7983 */ /* 0x004ea40000300800 */
[----:B------:R-:W2:Y:S01]  /*5a480*/  LDL.LU R11, [R1+0x21c] ;  /* 0x00021c00010b7983 */ /* 0x000ea20000300800 */
[----:B---3--:R0:W-:Y:S01]  /*5a490*/  STL.64 [R1+0x2ca0], R14 ;  /* 0x002ca00e01007387 */ /* 0x0081e20000100a00 */
[----:B------:R-:W-:Y:S02]  /*5a4a0*/  STL.64 [R1+0x2c98], R12 ;  /* 0x002c980c01007387 */ /* 0x000fe40000100a00 */
[----:B0-----:R-:W-:-:S02]  /*5a4b0*/  IMAD.MOV.U32 R14, RZ, RZ, R5 ;  /* 0x000000ffff0e7224 */ /* 0x001fc400078e0005 */
[----:B------:R-:W-:-:S05]  /*5a4c0*/  IMAD.MOV.U32 R15, RZ, RZ, R4 ;  /* 0x000000ffff0f7224 */ /* 0x000fca00078e0004 */
[----:B------:R0:W-:Y:S04]  /*5a4d0*/  STL.64 [R1+0x2cb8], R14 ;  /* 0x002cb80e01007387 */ /* 0x0001e80000100a00 */
[----:B0-----:R-:W3:Y:S04]  /*5a4e0*/  LDL.64 R14, [R1+0x58] ;  /* 0x00005800010e7983 */ /* 0x001ee80000100a00 */
[----:B---3--:R0:W-:Y:S01]  /*5a4f0*/  STL.64 [R1+0x2cd0], R14 ;  /* 0x002cd00e01007387 */ /* 0x0081e20000100a00 */
[----:B------:R-:W4:Y:S02]  /*5a500*/  LDL.LU R12, [R1+0x220] ;  /* 0x00022000010c7983 */ /* 0x000f240000300800 */
[----:B------:R-:W4:Y:S01]  /*5a510*/  LDL.LU R13, [R1+0x224] ;  /* 0x00022400010d7983 */ /* 0x000f220000300800 */
[----:B0-----:R-:W4:Y:S01]  /*5a520*/  LDL.LU R14, [R1+0x228] ;  /* 0x00022800010e7983 */ /* 0x001f220000300800 */
[----:B------:R-:W4:Y:S02]  /*5a530*/  LDL.LU R15, [R1+0x22c] ;  /* 0x00022c00010f7983 */ /* 0x000f240000300800 */
[----:B----4-:R-:W-:Y:S11]  /*5a540*/  HMMA.16816.F32 R12, R20, R6, R12 ;  /* 0x00000006140c723c */ /* 0x010ff6000000180c */
[----:B------:R-:W-:Y:S11]  /*5a550*/  @!UPT UIADD3 URZ, URZ, URZ, URZ ;  /* 0x0000003f3f3ff290 */ /* 0x000ff6000fffe03f */
[----:B------:R-:W-:Y:S01]  /*5a560*/  @!UPT UIADD3 URZ, URZ, URZ, URZ ;  /* 0x0000003f3f3ff290 */ /* 0x000fe2000fffe03f */
[----:B------:R0:W-:Y:S01]  /*5a570*/  STL.64 [R1+0x310], R12 ;  /* 0x0003100c01007387 */ /* 0x0001e20000100a00 */
[----:B------:R1:W-:Y:S03]  /*5a580*/  STL.64 [R1+0x318], R14 ;  /* 0x0003180e01007387 */ /* 0x0003e60000100a00 */
[----:B0-----:R-:W3:Y:S01]  /*5a590*/  LDL.LU R12, [R1+0x1c0] ;  /* 0x0001c000010c7983 */ /* 0x001ee20000300800 */
[----:B------:R-:W3:Y:S02]  /*5a5a0*/  LDL.LU R13, [R1+0x1c4] ;  /* 0x0001c400010d7983 */ /* 0x000ee40000300800 */
[----:B-1----:R-:W3:Y:S02]  /*5a5b0*/  LDL.LU R14, [R1+0x1c8] ;  /* 0x0001c800010e7983 */ /* 0x002ee40000300800 */
[----:B------:R-:W3:Y:S01]  /*5a5c0*/  LDL.LU R15, [R1+0x1cc] ;  /* 0x0001cc00010f7983 */ /* 0x000ee20000300800 */
[----:B------:R0:W-:Y:S01]  /*5a5d0*/  STL.64 [R1+0x2c88], R6 ;  /* 0x002c880601007387 */ /* 0x0001e20000100a00 */
        /* <DEDUP_REMOVED lines=9> */
[----:B------:R-:W4:Y:S02]  /*5a670*/  LDL.LU R7, [R1+0x1ac] ;  /* 0x0001ac0001077983 */ /* 0x000f240000300800 */
[----:B------:R-:W-:-:S02]  /*5a680*/  IMAD.MOV.U32 R26, RZ, RZ, R25 ;  /* 0x000000ffff1a7224 */ /* 0x000fc400078e0019 */
[----:B------:R-:W-:-:S07]  /*5a690*/  IMAD.MOV.U32 R27, RZ, RZ, R24 ;  /* 0x000000ffff1b7224 */ /* 0x000fce00078e0018 */
[C---:B------:R-:W-:Y:S01]  /*5a6a0*/  HMMA.16816.F32 R24, R20.reuse, R26, R8 ;  /* 0x0000001a1418723c */ /* 0x040fe20000001808 */
[----:B----4-:R-:W-:Y:S01]  /*5a6b0*/  STL.64 [R1+0x2cc8], R6 ;  /* 0x002cc80601007387 */ /* 0x010fe20000100a00 */
[----:B--2---:R0:W-:Y:S03]  /*5a6c0*/  STL.64 [R1+0x2cc0], R4 ;  /* 0x002cc00401007387 */ /* 0x0041e60000100a00 */
[----:B0-----:R-:W2:Y:S01]  /*5a6d0*/  LDL.LU R4, [R1+0x1b0] ;  /* 0x0001b00001047983 */ /* 0x001ea20000300800 */
[----:B------:R-:W2:Y:S02]  /*5a6e0*/  LDL.LU R5, [R1+0x1b4] ;  /* 0x0001b40001057983 */ /* 0x000ea40000300800 */
[----:B------:R-:W4:Y:S02]  /*5a6f0*/  LDL.LU R6, [R1+0x1b8] ;  /* 0x0001b80001067983 */ /* 0x000f240000300800 */
[----:B------:R-:W4:Y:S02]  /*5a700*/  LDL.LU R7, [R1+0x1bc] ;  /* 0x0001bc0001077983 */ /* 0x000f240000300800 */
[----:B----4-:R0:W-:Y:S01]  /*5a710*/  STL.64 [R1+0x2ce0], R6 ;  /* 0x002ce00601007387 */ /* 0x0101e20000100a00 */
[----:B--2---:R-:W-:Y:S03]  /*5a720*/  STL.64 [R1+0x2cd8], R4 ;  /* 0x002cd80401007387 */ /* 0x004fe60000100a00 */
[----:B0-----:R-:W2:Y:S01]  /*5a730*/  LDL.64 R6, [R1+0x68] ;  /* 0x0000680001067983 */ /* 0x001ea20000100a00 */
[----:B------:R-:W4:Y:S06]  /*5a740*/  LDL.LU R8, [R1+0x2d00] ;  /* 0x002d000001087983 */ /* 0x000f2c0000300800 */
[----:B------:R-:W-:Y:S02]  /*5a750*/  STL.64 [R1+0x300], R24 ;  /* 0x0003001801007387 */ /* 0x000fe40000100a00 */
[----:B------:R0:W-:Y:S02]  /*5a760*/  STL.64 [R1+0x308], R26 ;  /* 0x0003081a01007387 */ /* 0x0001e40000100a00 */
[----:B0-----:R-:W2:Y:S02]  /*5a770*/  LDL.LU.64 R26, [R1+0x2cf8] ;  /* 0x002cf800011a7983 */ /* 0x001ea40000300a00 */
[----:B--2---:R-:W-:Y:S02]  /*5a780*/  HMMA.16816.F32 R20, R20, R26, R16 ;  /* 0x0000001a1414723c */ /* 0x004fe40000001810 */
[----:B------:R-:W3:Y:S01]  /*5a790*/  LDL.LU.64 R18, [R1+0x2cf0] ;  /* 0x002cf00001127983 */ /* 0x000ee20000300a00 */
[----:B------:R-:W3:Y:S11]  /*5a7a0*/  LDL.LU.64 R16, [R1+0x2ce8] ;  /* 0x002ce80001107983 */ /* 0x000ef60000300a00 */
[----:B------:R-:W-:Y:S09]  /*5a7b0*/  @!UPT UIADD3 URZ, URZ, URZ, URZ ;  /* 0x0000003f3f3ff290 */ /* 0x000ff2000fffe03f */
[----:B------:R-:W-:Y:S01]  /*5a7c0*/  STL.64 [R1+0x2f0], R20 ;  /* 0x0002f01401007387 */ /* 0x000fe20000100a00 */
[----:B------:R4:W-:Y:S02]  /*5a7d0*/  STL.64 [R1+0x2f8], R22 ;  /* 0x0002f81601007387 */ /* 0x0009e40000100a00 */
[----:B----4-:R-:W-:Y:S02]  /*5a7e0*/  IMAD.MOV.U32 R22, RZ, RZ, R8 ;  /* 0x000000ffff167224 */ /* 0x010fe400078e0008 */
[----:B------:R-:W2:Y:S01]  /*5a7f0*/  LDL.LU R8, [R1+0x360] ;  /* 0x0003600001087983 */ /* 0x000ea20000300800 */
[----:B------:R-:W2:Y:S02]  /*5a800*/  LDL.LU R9, [R1+0x364] ;  /* 0x0003640001097983 */ /* 0x000ea40000300800 */
[----:B------:R-:W4:Y:S02]  /*5a810*/  LDL.LU R10, [R1+0x368] ;  /* 0x00036800010a7983 */ /* 0x000f240000300800 */
[----:B------:R-:W4:Y:S02]  /*5a820*/  LDL.LU R11, [R1+0x36c] ;  /* 0x00036c00010b7983 */ /* 0x000f240000300800 */
[----:B------:R-:W-:Y:S01]  /*5a830*/  IMAD.MOV.U32 R20, RZ, RZ, R6 ;  /* 0x000000ffff147224 */ /* 0x000fe200078e0006 */
[----:B---3--:R-:W-:Y:S01]  /*5a840*/  HMMA.16816.F32 R12, R16, R6, R12 ;  /* 0x00000006100c723c */ /* 0x008fe2000000180c */
[----:B----4-:R0:W-:Y:S01]  /*5a850*/  STL.64 [R1+0x2bd0], R10 ;  /* 0x002bd00a01007387 */ /* 0x0101e20000100a00 */
[----:B--2---:R1:W-:Y:S03]  /*5a860*/  STL.64 [R1+0x2bc8], R8 ;  /* 0x002bc80801007387 */ /* 0x0043e60000100a00 */
[----:B0-----:R-:W2:Y:S01]  /*5a870*/  LDL.64 R10, [R1+0x8] ;  /* 0x00000800010a7983 */ /* 0x001ea20000100a00 */
[----:B-1----:R-:W-:-:S02]  /*5a880*/  IMAD.MOV.U32 R9, RZ, RZ, R7 ;  /* 0x000000ffff097224 */ /* 0x002fc400078e0007 */
[----:B------:R-:W3:Y:S02]  /*5a890*/  LDL.LU.64 R6, [R1+0x2ce0] ;  /* 0x002ce00001067983 */ /* 0x000ee40000300a00 */
[----:B------:R-:W3:Y:S11]  /*5a8a0*/  LDL.LU.64 R4, [R1+0x2cd8] ;  /* 0x002cd80001047983 */ /* 0x000ef60000300a00 */
[----:B------:R-:W-:Y:S02]  /*5a8b0*/  @!UPT UIADD3 URZ, URZ, URZ, URZ ;  /* 0x0000003f3f3ff290 */ /* 0x000fe4000fffe03f */
[----:B------:R0:W-:Y:S04]  /*5a8c0*/  STL.64 [R1+0x2e8], R14 ;  /* 0x0002e80e01007387 */ /* 0x0001e80000100a00 */
[----:B0-----:R-:W3:Y:S02]  /*5a8d0*/  LDL.LU.64 R14, [R1+0x2cd0] ;  /* 0x002cd000010e7983 */ /* 0x001ee40000300a00 */
[----:B---3--:R-:W-:Y:S01]  /*5a8e0*/  HMMA.16816.F32 R4, R16, R14, R4 ;  /* 0x0000000e1004723c */ /* 0x008fe20000001804 */
        /* <DEDUP_REMOVED lines=8> */
[----:B------:R-:W-:Y:S02]  /*5a970*/  IMAD.MOV.U32 R24, RZ, RZ, R12 ;  /* 0x000000ffff187224 */ /* 0x000fe400078e000c */
[----:B------:R-:W-:-:S02]  /*5a980*/  IMAD.MOV.U32 R25, RZ, RZ, R13 ;  /* 0x000000ffff197224 */ /* 0x000fc400078e000d */
[----:B---3--:R-:W-:Y:S01]  /*5a990*/  HMMA.16816.F32 R12, R16, R14, R4 ;  /* 0x0000000e100c723c */ /* 0x008fe20000001804 */
[----:B------:R-:W3:Y:S01]  /*5a9a0*/  LDL.LU.64 R6, [R1+0x2cb0] ;  /* 0x002cb00001067983 */ /* 0x000ee20000300a00 */
[----:B------:R-:W3:Y:S11]  /*5a9b0*/  LDL.LU.64 R4, [R1+0x2ca8] ;  /* 0x002ca80001047983 */ /* 0x000ef60000300a00 */
[----:B------:R-:W-:Y:S10]  /*5a9c0*/  @!UPT UIADD3 URZ, URZ, URZ, URZ ;  /* 0x0000003f3f3ff290 */ /* 0x000ff4000fffe03f */
[----:B------:R-:W-:Y:S01]  /*5a9d0*/  STL.64 [R1+0x2c0], R12 ;  /* 0x0002c00c01007387 */ /* 0x000fe20000100a00 */
[----:B------:R0:W-:Y:S03]  /*5a9e0*/  STL.64 [R1+0x2c8], R14 ;  /* 0x0002c80e01007387 */ /* 0x0001e60000100a00 */
[----:B0-----:R-:W4:Y:S01]  /*5a9f0*/  LDL.LU.64 R14, [R1+0x2ca0] ;  /* 0x002ca000010e7983 */ /* 0x001f220000300a00 */
[----:B------:R-:W4:Y:S02]  /*5aa00*/  LDL.LU.64 R12, [R1+0x2c98] ;  /* 0x002c9800010c7983 */ /* 0x000f240000300a00 */
[----:B------:R-:W-:-:S07]  /*5aa10*/  IMAD.MOV.U32 R23, RZ, RZ, R2 ;  /* 0x000000ffff177224 */ /* 0x000fce00078e0002 */
[C---:B----4-:R-:W-:Y:S11]  /*5aa20*/  HMMA.16816.F32 R12, R16.reuse, R22, R12 ;  /* 0x00000016100c723c */ /* 0x050ff6000000180c */
[----:B------:R-:W-:Y:S11]  /*5aa30*/  @!UPT UIADD3 URZ, URZ, URZ, URZ ;  /* 0x0000003f3f3ff290 */ /* 0x000ff6000fffe03f */
[----:B------:R-:W-:Y:S01]  /*5aa40*/  @!UPT UIADD3 URZ, URZ, URZ, URZ ;  /* 0x0000003f3f3ff290 */ /* 0x000fe2000fffe03f */
[----:B------:R-:W-:Y:S01]  /*5aa50*/  STL.64 [R1+0x2b0], R12 ;  /* 0x0002b00c01007387 */ /* 0x000fe20000100a00 */
[----:B------:R0:W-:Y:S03]  /*5aa60*/  STL.64 [R1+0x2b8], R14 ;  /* 0x0002b80e01007387 */ /* 0x0001e60000100a00 */
[----:B0-----:R-:W3:Y:S01]  /*5aa70*/  LDL.LU.64 R14, [R1+0x2c90] ;  /* 0x002c9000010e7983 */ /* 0x001ee20000300a00 */
[----:B------:R-:W-:Y:S01]  /*5aa80*/  STL.64 [R1+0x2c18], R22 ;  /* 0x002c181601007387 */ /* 0x000fe20000100a00 */
        /* <DEDUP_REMOVED lines=12> */
[----:B0-----:R-:W2:Y:S01]  /*5ab50*/  LDL.LU.64 R14, [R1+0x2c70] ;  /* 0x002c7000010e7983 */ /* 0x001ea20000300a00 */
[----:B------:R-:W2:Y:S02]  /*5ab60*/  LDL.LU.64 R12, [R1+0x2c68] ;  /* 0x002c6800010c7983 */ /* 0x000ea40000300a00 */
[----:B------:R-:W3:Y:S02]  /*5ab70*/  LDL.LU R4, [R1+0x100] ;  /* 0x0001000001047983 */ /* 0x000ee40000300800 */
[----:B------:R-:W-:Y:S02]  /*5ab80*/  IMAD.MOV.U32 R8, RZ, RZ, R6 ;  /* 0x000000ffff087224 */ /* 0x000fe400078e0006 */
[----:B------:R-:W-:Y:S01]  /*5ab90*/  IMAD.MOV.U32 R2, RZ, RZ, R7 ;  /* 0x000000ffff027224 */ /* 0x000fe200078e0007 */
[----:B--2---:R-:W-:Y:S11]  /*5aba0*/  HMMA.16816.F32 R12, R16, R10, R12 ;  /* 0x0000000a100c723c */ /* 0x004ff6000000180c */
[----:B------:R-:W-:Y:S11]  /*5abb0*/  @!UPT UIADD3 URZ, URZ, URZ, URZ ;  /* 0x0000003f3f3ff290 */ /* 0x000ff6000fffe03f */
[----:B------:R-:W-:Y:S01]  /*5abc0*/  @!UPT UIADD3 URZ, URZ, URZ, URZ ;  /* 0x0000003f3f3ff290 */ /* 0x000fe2000fffe03f */
[----:B------:R0:W-:Y:S01]  /*5abd0*/  STL.64 [R1+0x280], R12 ;  /* 0x0002800c01007387 */ /* 0x0001e20000100a00 */
[----:B------:R1:W-:Y:S02]  /*5abe0*/  STL.64 [R1+0x288], R14 ;  /* 0x0002880e01007387 */ /* 0x0003e40000100a00 */
[----:B------:R-:W3:Y:S02]  /*5abf0*/  LDL.LU R5, [R1+0x104] ;  /* 0x0001040001057983 */ /* 0x000ee40000300800 */
[----:B------:R-:W2:Y:S01]  /*5ac00*/  LDL.LU R6, [R1+0x108] ;  /* 0x0001080001067983 */ /* 0x000ea20000300800 */
[----:B------:R-:W2:Y:S04]  /*5ac10*/  LDL.LU R7, [R1+0x10c] ;  /* 0x00010c0001077983 */ /* 0x000ea80000300800 */
[----:B0-----:R-:W4:Y:S01]  /*5ac20*/  LDL.LU R12, [R1+0x130] ;  /* 0x00013000010c7983 */ /* 0x001f220000300800 */
[----:B------:R-:W4:Y:S02]  /*5ac30*/  LDL.LU R13, [R1+0x134] ;  /* 0x00013400010d7983 */ /* 0x000f240000300800 */
[----:B-1----:R-:W4:Y:S02]  /*5ac40*/  LDL.LU R14, [R1+0x138] ;  /* 0x00013800010e7983 */ /* 0x002f240000300800 */
[----:B------:R-:W4:Y:S01]  /*5ac50*/  LDL.LU R15, [R1+0x13c] ;  /* 0x00013c00010f7983 */ /* 0x000f220000300800 */
[----:B--2---:R0:W-:Y:S01]  /*5ac60*/  STL.64 [R1+0x2c28], R6 ;  /* 0x002c280601007387 */ /* 0x0041e20000100a00 */
[----:B---3--:R-:W-:Y:S02]  /*5ac70*/  STL.64 [R1+0x2c20], R4 ;  /* 0x002c200401007387 */ /* 0x008fe40000100a00 */
[----:B0-----:R-:W-:-:S02]  /*5ac80*/  IMAD.MOV.U32 R6, RZ, RZ, R28 ;  /* 0x000000ffff067224 */ /* 0x001fc400078e001c */
[----:B------:R-:W-:Y:S01]  /*5ac90*/  IMAD.MOV.U32 R7, RZ, RZ, R21 ;  /* 0x000000ffff077224 */ /* 0x000fe200078e0015 */
[----:B------:R-:W2:Y:S04]  /*5aca0*/  LDL.LU R28, [R1+0x2c60] ;  /* 0x002c6000011c7983 */ /* 0x000ea80000300800 */
[----:B------:R0:W-:Y:S01]  /*5acb0*/  STL.64 [R1+0x2c38], R6 ;  /* 0x002c380601007387 */ /* 0x0001e20000100a00 */
[----:B------:R-:W3:Y:S02]  /*5acc0*/  LDL.64 R22, [R1+0x48] ;  /* 0x0000480001167983 */ /* 0x000ee40000100a00 */
[----:B0-----:R-:W-:Y:S01]  /*5acd0*/  IMAD.MOV.U32 R6, RZ, RZ, R20 ;  /* 0x000000ffff067224 */ /* 0x001fe200078e0014 */
[----:B---3--:R0:W-:Y:S01]  /*5ace0*/  STL.64 [R1+0x2c30], R22 ;  /* 0x002c301601007387 */ /* 0x0081e20000100a00 */
[----:B------:R-:W3:Y:S02]  /*5acf0*/  LDL.LU R20, [R1+0x110] ;  /* 0x0001100001147983 */ /* 0x000ee40000300800 */
[----:B------:R-:W3:Y:S01]  /*5ad00*/  LDL.LU R21, [R1+0x114] ;  /* 0x0001140001157983 */ /* 0x000ee20000300800 */
[----:B0-----:R-:W2:Y:S01]  /*5ad10*/  LDL.LU R22, [R1+0x118] ;  /* 0x0001180001167983 */ /* 0x001ea20000300800 */
[----:B------:R-:W2:Y:S02]  /*5ad20*/  LDL.LU R23, [R1+0x11c] ;  /* 0x00011c0001177983 */ /* 0x000ea40000300800 */
[----:B------:R-:W-:Y:S01]  /*5ad30*/  IMAD.MOV.U32 R7, RZ, RZ, R9 ;  /* 0x000000ffff077224 */ /* 0x000fe200078e0009 */
[----:B--2---:R-:W-:Y:S01]  /*5ad40*/  STL.64 [R1+0x2c48], R22 ;  /* 0x002c481601007387 */ /* 0x004fe20000100a00 */
        /* <DEDUP_REMOVED lines=8> */
[----:B------:R0:W-:Y:S01]  /*5add0*/  STL.64 [R1+0x2c00], R10 ;  /* 0x002c000a01007387 */ /* 0x0001e20000100a00 */
[----:B------:R-:W3:Y:S02]  /*5ade0*/  LDL.LU R8, [R1+0xe0] ;  /* 0x0000e00001087983 */ /* 0x000ee40000300800 */
[----:B------:R-:W3:Y:S01]  /*5adf0*/  LDL.LU R9, [R1+0xe4] ;  /* 0x0000e40001097983 */ /* 0x000ee20000300800 */
[----:B0-----:R-:W2:Y:S01]  /*5ae00*/  LDL.LU R10, [R1+0xe8] ;  /* 0x0000e800010a7983 */ /* 0x001ea20000300800 */
[----:B------:R-:W2:Y:S01]  /*5ae10*/  LDL.LU R11, [R1+0xec] ;  /* 0x0000ec00010b7983 */ /* 0x000ea20000300800 */
[----:B----4-:R-:W-:Y:S02]  /*5ae20*/  HMMA.16816.F32 R16, R16, R26, R12 ;  /* 0x0000001a1010723c */ /* 0x010fe4000000180c */
[----:B--2---:R-:W-:Y:S01]  /*5ae30*/  STL.64 [R1+0x2c10], R10 ;  /* 0x002c100a01007387 */ /* 0x004fe20000100a00 */
[----:B---3--:R0:W-:Y:S03]  /*5ae40*/  STL.64 [R1+0x2c08], R8 ;  /* 0x002c080801007387 */ /* 0x0081e60000100a00 */
[----:B0-----:R-:W2:Y:S01]  /*5ae50*/  LDL.LU R8, [R1+0xf0] ;  /* 0x0000f00001087983 */ /* 0x001ea20000300800 */
[----:B------:R-:W2:Y:S02]  /*5ae60*/  LDL.LU R9, [R1+0xf4] ;  /* 0x0000f40001097983 */ /* 0x000ea40000300800 */
[----:B------:R-:W2:Y:S02]  /*5ae70*/  LDL.LU R10, [R1+0xf8] ;  /* 0x0000f800010a7983 */ /* 0x000ea40000300800 */
[----:B------:R-:W2:Y:S01]  /*5ae80*/  LDL.LU R11, [R1+0xfc] ;  /* 0x0000fc00010b7983 */ /* 0x000ea20000300800 */
[----:B------:R-:W3:Y:S01]  /*5ae90*/  LDL.LU.64 R14, [R1+0x2c58] ;  /* 0x002c5800010e7983 */ /* 0x000ee20000300a00 */
[----:B------:R-:W3:Y:S02]  /*5aea0*/  LDL.LU.64 R12, [R1+0x2c50] ;  /* 0x002c5000010c7983 */ /* 0x000ee40000300a00 */
[----:B------:R-:W-:Y:S02]  /*5aeb0*/  STL.64 [R1+0x2be0], R26 ;  /* 0x002be01a01007387 */ /* 0x000fe40000100a00 */
[----:B------:R0:W-:Y:S06]  /*5aec0*/  STL.64 [R1+0x2bd8], R24 ;  /* 0x002bd81801007387 */ /* 0x0001ec0000100a00 */
[----:B------:R-:W-:Y:S01]  /*5aed0*/  STL.64 [R1+0x270], R16 ;  /* 0x0002701001007387 */ /* 0x000fe20000100a00 */
[----:B------:R-:W-:Y:S03]  /*5aee0*/  STL.64 [R1+0x278], R18 ;  /* 0x0002781201007387 */ /* 0x000fe60000100a00 */
[----:B0-----:R-:W4:Y:S01]  /*5aef0*/  LDL.LU R24, [R1+0x370] ;  /* 0x0003700001187983 */ /* 0x001f220000300800 */
        /* <DEDUP_REMOVED lines=10> */
[----:B------:R-:W3:Y:S01]  /*5afa0*/  LDL.64 R18, [R1+0x28] ;  /* 0x0000280001127983 */ /* 0x000ee20000100a00 */
[----:B------:R-:W4:Y:S02]  /*5afb0*/  LDL.LU.64 R22, [R1+0x2c48] ;  /* 0x002c480001167983 */ /* 0x000f240000300a00 */
[----:B------:R-:W4:Y:S09]  /*5afc0*/  LDL.LU.64 R20, [R1+0x2c40] ;  /* 0x002c400001147983 */ /* 0x000f320000300a00 */
[----:B------:R-:W-:Y:S01]  /*5afd0*/  STL.64 [R1+0x260], R4 ;  /* 0x0002600401007387 */ /* 0x000fe20000100a00 */
[----:B------:R0:W-:Y:S04]  /*5afe0*/  STL.64 [R1+0x268], R6 ;  /* 0x0002680601007387 */ /* 0x0001e80000100a00 */
[----:B0-----:R-:W4:Y:S02]  /*5aff0*/  LDL.LU.64 R6, [R1+0x2c38] ;  /* 0x002c380001067983 */ /* 0x001f240000300a00 */
[C---:B----4-:R-:W-:Y:S02]  /*5b000*/  HMMA.16816.F32 R4, R12.reuse, R6, R20 ;  /* 0x000000060c04723c */ /* 0x050fe40000001814 */
[----:B------:R-:W4:Y:S11]  /*5b010*/  LDL.LU.64 R22, [R1+0x2c30] ;  /* 0x002c300001167983 */ /* 0x000f360000300a00 */
[----:B------:R-:W-:Y:S10]  /*5b020*/  @!UPT UIADD3 URZ, URZ, URZ, URZ ;  /* 0x0000003f3f3ff290 */ /* 0x000ff4000fffe03f */
[----:B------:R-:W-:Y:S01]  /*5b030*/  STL.64 [R1+0x250], R4 ;  /* 0x0002500401007387 */ /* 0x000fe20000100a00 */
[----:B------:R0:W-:Y:S03]  /*5b040*/  STL.64 [R1+0x258], R6 ;  /* 0x0002580601007387 */ /* 0x0001e60000100a00 */
[----:B0-----:R-:W2:Y:S01]  /*5b050*/  LDL.LU.64 R6, [R1+0x2c28] ;  /* 0x002c280001067983 */ /* 0x001ea20000300a00 */
[----:B------:R-:W2:Y:S02]  /*5b060*/  LDL.LU.64 R4, [R1+0x2c20] ;  /* 0x002c200001047983 */ /* 0x000ea40000300a00 */
[----:B----4-:R-:W-:Y:S01]  /*5b070*/  IMAD.MOV.U32 R2, RZ, RZ, R23 ;  /* 0x000000ffff027224 */ /* 0x010fe200078e0017 */
[C---:B--2---:R-:W-:Y:S11]  /*5b080*/  HMMA.16816.F32 R4, R12.reuse, R22, R4 ;  /* 0x000000160c04723c */ /* 0x044ff60000001804 */
[----:B------:R-:W-:Y:S11]  /*5b090*/  @!UPT UIADD3 URZ, URZ, URZ, URZ ;  /* 0x0000003f3f3ff290 */ /* 0x000ff6000fffe03f */
[----:B------:R-:W-:Y:S01]  /*5b0a0*/  @!UPT UIADD3 URZ, URZ, URZ, URZ ;  /* 0x0000003f3f3ff290 */ /* 0x000fe2000fffe03f */
[----:B------:R-:W-:Y:S01]  /*5b0b0*/  STL.64 [R1+0x240], R4 ;  /* 0x0002400401007387 */ /* 0x000fe20000100a00 */
[----:B------:R0:W-:Y:S02]  /*5b0c0*/  STL.64 [R1+0x248], R6 ;  /* 0x0002480601007387 */ /* 0x0001e40000100a00 */
[----:B0-----:R-:W-:Y:S02]  /*5b0d0*/  IMAD.MOV.U32 R6, RZ, RZ, R22 ;  /* 0x000000ffff067224 */ /* 0x001fe400078e0016 */
        /* <DEDUP_REMOVED lines=9> */
[----:B0-----:R-:W2:Y:S01]  /*5b170*/  LDL.64 R22, [R1+0x68] ;  /* 0x0000680001167983 */ /* 0x001ea20000100a00 */
        /* <DEDUP_REMOVED lines=10> */
[----:B------:R-:W2:Y:S02]  /*5b220*/  LDL.LU R16, [R1+0x390] ;  /* 0x0003900001107983 */ /* 0x000ea40000300800 */
[----:B------:R-:W2:Y:S01]  /*5b230*/  LDL.LU R17, [R1+0x394] ;  /* 0x0003940001117983 */ /* 0x000ea20000300800 */
[----:B0-----:R-:W2:Y:S01]  /*5b240*/  LDL.LU R18, [R1+0x398] ;  /* 0x0003980001127983 */ /* 0x001ea20000300800 */
[----:B------:R-:W2:Y:S02]  /*5b250*/  LDL.LU R19, [R1+0x39c] ;  /* 0x00039c0001137983 */ /* 0x000ea40000300800 */
[----:B------:R-:W3:Y:S02]  /*5b260*/  LDL.LU.64 R26, [R1+0x2bf8] ;  /* 0x002bf800011a7983 */ /* 0x000ee40000300a00 */
[----:B------:R-:W3:Y:S11]  /*5b270*/  LDL.LU.64 R24, [R1+0x2bf0] ;  /* 0x002bf00001187983 */ /* 0x000ef60000300a00 */
[----:B------:R-:W-:Y:S01]  /*5b280*/  STL.64 [R1+0x210], R8 ;  /* 0x0002100801007387 */ /* 0x000fe20000100a00 */
[----:B------:R0:W-:Y:S03]  /*5b290*/  STL.64 [R1+0x218], R10 ;  /* 0x0002180a01007387 */ /* 0x0001e60000100a00 */
        /* <DEDUP_REMOVED lines=8> */
[----:B------:R-:W4:Y:S02]  /*5b320*/  LDL.LU.64 R24, [R1+0x2bd8] ;  /* 0x002bd80001187983 */ /* 0x000f240000300a00 */
[----:B------:R-:W3:Y:S02]  /*5b330*/  LDL.LU.64 R10, [R1+0x2bd0] ;  /* 0x002bd000010a7983 */ /* 0x000ee40000300a00 */
[----:B------:R-:W3:Y:S02]  /*5b340*/  LDL.LU.64 R8, [R1+0x2bc8] ;  /* 0x002bc80001087983 */ /* 0x000ee40000300a00 */
[----:B---3--:R-:W-:Y:S01]  /*5b350*/  HMMA.16816.F32 R12, R12, R26, R8 ;  /* 0x0000001a0c0c723c */ /* 0x008fe20000001808 */
[----:B------:R-:W2:Y:S01]  /*5b360*/  LDL.LU.64 R10, [R1+0x2bc0] ;  /* 0x002bc000010a7983 */ /* 0x000ea20000300a00 */
[----:B------:R-:W2:Y:S02]  /*5b370*/  LDL.LU.64 R8, [R1+0x2bb8] ;  /* 0x002bb80001087983 */ /* 0x000ea40000300a00 */
[----:B------:R-:W-:Y:S02]  /*5b380*/  STL.64 [R1+0x2b58], R26 ;  /* 0x002b581a01007387 */ /* 0x000fe40000100a00 */
[----:B----4-:R0:W-:Y:S11]  /*5b390*/  STL.64 [R1+0x2b50], R24 ;  /* 0x002b501801007387 */ /* 0x0101f60000100a00 */
[----:B------:R-:W-:Y:S06]  /*5b3a0*/  @!UPT UIADD3 URZ, URZ, URZ, URZ ;  /* 0x0000003f3f3ff290 */ /* 0x000fec000fffe03f */
[----:B------:R1:W-:Y:S01]  /*5b3b0*/  STL.64 [R1+0x180], R12 ;  /* 0x0001800c01007387 */ /* 0x0003e20000100a00 */
[----:B------:R3:W-:Y:S02]  /*5b3c0*/  STL.64 [R1+0x188], R14 ;  /* 0x0001880e01007387 */ /* 0x0007e40000100a00 */
[----:B0-----:R-:W4:Y:S02]  /*5b3d0*/  LDL.LU R24, [R1+0x3a0] ;  /* 0x0003a00001187983 */ /* 0x001f240000300800 */
[----:B------:R-:W4:Y:S01]  /*5b3e0*/  LDL.LU R25, [R1+0x3a4] ;  /* 0x0003a40001197983 */ /* 0x000f220000300800 */
[----:B------:R-:W4:Y:S01]  /*5b3f0*/  LDL.LU R26, [R1+0x3a8] ;  /* 0x0003a800011a7983 */ /* 0x000f220000300800 */
[----:B------:R-:W4:Y:S03]  /*5b400*/  LDL.LU R27, [R1+0x3ac] ;  /* 0x0003ac00011b7983 */ /* 0x000f260000300800 */
[----:B-1----:R-:W2:Y:S01]  /*5b410*/  LDL.LU R12, [R1+0x4a0] ;  /* 0x0004a000010c7983 */ /* 0x002ea20000300800 */
[----:B------:R-:W2:Y:S02]  /*5b420*/  LDL.LU R13, [R1+0x4a4] ;  /* 0x0004a400010d7983 */ /* 0x000ea40000300800 */
[----:B---3--:R-:W3:Y:S02]  /*5b430*/  LDL.LU R14, [R1+0x4a8] ;  /* 0x0004a800010e7983 */ /* 0x008ee40000300800 */
[----:B------:R-:W3:Y:S02]  /*5b440*/  LDL.LU R15, [R1+0x4ac] ;  /* 0x0004ac00010f7983 */ /* 0x000ee40000300800 */
[----:B---3--:R-:W-:Y:S01]  /*5b450*/  STL.64 [R1+0x2ae8], R14 ;  /* 0x002ae80e01007387 */ /* 0x008fe20000100a00 */
[----:B--2---:R0:W-:Y:S03]  /*5b460*/  STL.64 [R1+0x2ae0], R12 ;  /* 0x002ae00c01007387 */ /* 0x0041e60000100a00 */
[----:B0-----:R-:W2:Y:S01]  /*5b470*/  LDL.LU R12, [R1+0x470] ;  /* 0x00047000010c7983 */ /* 0x001ea20000300800 */
[----:B------:R-:W2:Y:S02]  /*5b480*/  LDL.LU R13, [R1+0x474] ;  /* 0x00047400010d7983 */ /* 0x000ea40000300800 */
[----:B------:R-:W3:Y:S02]  /*5b490*/  LDL.LU R14, [R1+0x478] ;  /* 0x00047800010e7983 */ /* 0x000ee40000300800 */
[----:B------:R-:W3:Y:S01]  /*5b4a0*/  LDL.LU R15, [R1+0x47c] ;  /* 0x00047c00010f7983 */ /* 0x000ee20000300800 */
[C---:B------:R-:W-:Y:S01]  /*5b4b0*/  HMMA.16816.F32 R16, R8.reuse, R22, R16 ;  /* 0x000000160810723c */ /* 0x040fe20000001810 */
[----:B---3--:R-:W-:Y:S01]  /*5b4c0*/  STL.64 [R1+0x2af8], R14 ;  /* 0x002af80e01007387 */ /* 0x008fe20000100a00 */
[----:B--2---:R-:W-:Y:S11]  /*5b4d0*/  STL.64 [R1+0x2af0], R12 ;  /* 0x002af00c01007387 */ /* 0x004ff60000100a00 */
[----:B------:R-:W-:Y:S10]  /*5b4e0*/  @!UPT UIADD3 URZ, URZ, URZ, URZ ;  /* 0x0000003f3f3ff290 */ /* 0x000ff4000fffe03f */
[----:B------:R-:W-:Y:S02]  /*5b4f0*/  STL.64 [R1+0x1f0], R16 ;  /* 0x0001f01001007387 */ /* 0x000fe40000100a00 */
[----:B------:R0:W-:Y:S02]  /*5b500*/  STL.64 [R1+0x1f8], R18 ;  /* 0x0001f81201007387 */ /* 0x0001e40000100a00 */
[----:B0-----:R-:W4:Y:S01]  /*5b510*/  LDL.LU.64 R18, [R1+0x2bb0] ;  /* 0x002bb00001127983 */ /* 0x001f220000300a00 */
[----:B------:R-:W-:Y:S02]  /*5b520*/  IMAD.MOV.U32 R15, RZ, RZ, R2 ;  /* 0x000000ffff0f7224 */ /* 0x000fe400078e0002 */
[----:B------:R-:W-:Y:S02]  /*5b530*/  IMAD.MOV.U32 R12, RZ, RZ, R22 ;  /* 0x000000ffff0c7224 */ /* 0x000fe400078e0016 */
[----:B------:R-:W-:Y:S02]  /*5b540*/  IMAD.MOV.U32 R2, RZ, RZ, R23 ;  /* 0x000000ffff027224 */ /* 0x000fe400078e0017 */
[----:B------:R-:W2:Y:S01]  /*5b550*/  LDL.LU.64 R22, [R1+0x2ba8] ;  /* 0x002ba80001167983 */ /* 0x000ea20000300a00 */
[----:B------:R-:W-:Y:S01]  /*5b560*/  IMAD.MOV.U32 R14, RZ, RZ, R6 ;  /* 0x000000ffff0e7224 */ /* 0x000fe200078e0006 */
[----:B----4-:R-:W-:Y:S01]  /*5b570*/  HMMA.16816.F32 R24, R8, R18, R24 ;  /* 0x000000120818723c */ /* 0x010fe20000001818 */
[----:B------:R-:W-:-:S02]  /*5b580*/  IMAD.MOV.U32 R20, RZ, RZ, R18 ;  /* 0x000000ffff147224 */ /* 0x000fc400078e0012 */
[----:B------:R-:W-:Y:S11]  /*5b590*/  IMAD.MOV.U32 R13, RZ, RZ, R19 ;  /* 0x000000ffff0d7224 */ /* 0x000ff600078e0013 */
[----:B------:R-:W-:Y:S09]  /*5b5a0*/  @!UPT UIADD3 URZ, URZ, URZ, URZ ;  /* 0x0000003f3f3ff290 */ /* 0x000ff2000fffe03f */
[----:B------:R-:W-:Y:S01]  /*5b5b0*/  STL.64 [R1+0x1e0], R24 ;  /* 0x0001e01801007387 */ /* 0x000fe20000100a00 */
[----:B------:R-:W-:Y:S02]  /*5b5c0*/  STL.64 [R1+0x1e8], R26 ;  /* 0x0001e81a01007387 */ /* 0x000fe40000100a00 */
[----:B--2---:R-:W-:Y:S02]  /*5b5d0*/  STL.64 [R1+0x2ba0], R22 ;  /* 0x002ba01601007387 */ /* 0x004fe40000100a00 */
[----:B------:R0:W-:Y:S02]  /*5b5e0*/  STL [R1+0x2b98], R20 ;  /* 0x002b981401007387 */ /* 0x0001e40000100800 */
[----:B0-----:R-:W2:Y:S01]  /*5b5f0*/  LDL.LU R20, [R1+0x3b0] ;  /* 0x0003b00001147983 */ /* 0x001ea20000300800 */
[----:B------:R-:W2:Y:S02]  /*5b600*/  LDL.LU R21, [R1+0x3b4] ;  /* 0x0003b40001157983 */ /* 0x000ea40000300800 */
[----:B------:R-:W2:Y:S02]  /*5b610*/  LDL.LU R22, [R1+0x3b8] ;  /* 0x0003b80001167983 */ /* 0x000ea40000300800 */
[----:B------:R-:W2:Y:S02]  /*5b620*/  LDL.LU R23, [R1+0x3bc] ;  /* 0x0003bc0001177983 */ /* 0x000ea40000300800 */
[----:B------:R-:W-:-:S02]  /*5b630*/  IMAD.MOV.U32 R26, RZ, RZ, R5 ;  /* 0x000000ffff1a7224 */ /* 0x000fc400078e0005 */
[----:B------:R-:W-:Y:S01]  /*5b640*/  IMAD.MOV.U32 R27, RZ, RZ, R4 ;  /* 0x000000ffff1b7224 */ /* 0x000fe200078e0004 */
[----:B------:R-:W3:Y:S01]  /*5b650*/  LDL.LU R16, [R1+0x3c0] ;  /* 0x0003c00001107983 */ /* 0x000ee20000300800 */
[----:B------:R-:W3:Y:S02]  /*5b660*/  LDL.LU R17, [R1+0x3c4] ;  /* 0x0003c40001117983 */ /* 0x000ee40000300800 */
[----:B------:R-:W3:Y:S02]  /*5b670*/  LDL.LU R18, [R1+0x3c8] ;  /* 0x0003c80001127983 */ /* 0x000ee40000300800 */
[----:B------:R-:W3:Y:S01]  /*5b680*/  LDL.LU R19, [R1+0x3cc] ;  /* 0x0003cc0001137983 */ /* 0x000ee20000300800 */
[----:B------:R0:W-:Y:S01]  /*5b690*/  STL.64 [R1+0x2b70], R26 ;  /* 0x002b701a01007387 */ /* 0x0001e20000100a00 */
[----:B------:R-:W4:Y:S02]  /*5b6a0*/  LDL.LU R4, [R1+0x3f0] ;  /* 0x0003f00001047983 */ /* 0x000f240000300800 */
[----:B------:R-:W4:Y:S02]  /*5b6b0*/  LDL.LU R5, [R1+0x3f4] ;  /* 0x0003f40001057983 */ /* 0x000f240000300800 */
[----:B------:R-:W2:Y:S01]  /*5b6c0*/  LDL.LU R6, [R1+0x3f8] ;  /* 0x0003f80001067983 */ /* 0x000ea20000300800 */
[----:B------:R-:W2:Y:S04]  /*5b6d0*/  LDL.LU R7, [R1+0x3fc] ;  /* 0x0003fc0001077983 */ /* 0x000ea80000300800 */
[----:B0-----:R-:W2:Y:S04]  /*5b6e0*/  LDL.64 R26, [R1+0x18] ;  /* 0x00001800011a7983 */ /* 0x001ea80000100a00 */
[----:B--2---:R-:W-:Y:S01]  /*5b6f0*/  STL.64 [R1+0x2b88], R26 ;  /* 0x002b881a01007387 */ /* 0x004fe20000100a00 */
[----:B------:R-:W-:Y:S02]  /*5b700*/  STL.64 [R1+0x2b68], R6 ;  /* 0x002b680601007387 */ /* 0x000fe40000100a00 */
[----:B----4-:R0:W-:Y:S02]  /*5b710*/  STL.64 [R1+0x2b60], R4 ;  /* 0x002b600401007387 */ /* 0x0101e40000100a00 */
[----:B0-----:R-:W2:Y:S01]  /*5b720*/  LDL.LU R4, [R1+0x400] ;  /* 0x0004000001047983 */ /* 0x001ea20000300800 */
[----:B------:R-:W2:Y:S02]  /*5b730*/  LDL.LU R5, [R1+0x404] ;  /* 0x0004040001057983 */ /* 0x000ea40000300800 */
[----:B------:R-:W4:Y:S02]  /*5b740*/  LDL.LU R6, [R1+0x408] ;  /* 0x0004080001067983 */ /* 0x000f240000300800 */
[----:B------:R-:W4:Y:S01]  /*5b750*/  LDL.LU R7, [R1+0x40c] ;  /* 0x00040c0001077983 */ /* 0x000f220000300800 */
[C---:B------:R-:W-:Y:S01]  /*5b760*/  HMMA.16816.F32 R20, R8.reuse, R14, R20 ;  /* 0x0000000e0814723c */ /* 0x040fe20000001814 */
        /* <DEDUP_REMOVED lines=10> */
[----:B------:R-:W-:Y:S01]  /*5b810*/  STL.64 [R1+0x1d0], R20 ;  /* 0x0001d01401007387 */ /* 0x000fe20000100a00 */
[----:B------:R0:W-:Y:S03]  /*5b820*/  STL.64 [R1+0x1d8], R22 ;  /* 0x0001d81601007387 */ /* 0x0001e60000100a00 */
[----:B0-----:R-:W3:Y:S01]  /*5b830*/  LDL.LU.64 R22, [R1+0x2ba0] ;  /* 0x002ba00001167983 */ /* 0x001ee20000300a00 */
[----:B------:R-:W4:Y:S02]  /*5b840*/  LDL.LU R20, [R1+0x2b98] ;  /* 0x002b980001147983 */ /* 0x000f240000300800 */
[----:B------:R0:W-:Y:S02]  /*5b850*/  STL.64 [R1+0x2b08], R14 ;  /* 0x002b080e01007387 */ /* 0x0001e40000100a00 */
[----:B0-----:R-:W-:Y:S01]  /*5b860*/  IMAD.MOV.U32 R15, RZ, RZ, R13 ;  /* 0x000000ffff0f7224 */ /* 0x001fe200078e000d */
[----:B---3--:R-:W-:Y:S01]  /*5b870*/  HMMA.16816.F32 R16, R8, R22, R16 ;  /* 0x000000160810723c */ /* 0x008fe20000001810 */
[----:B----4-:R-:W-:-:S05]  /*5b880*/  IMAD.MOV.U32 R14, RZ, RZ, R20 ;  /* 0x000000ffff0e7224 */ /* 0x010fca00078e0014 */
[----:B------:R-:W-:Y:S11]  /*5b890*/  STL.64 [R1+0x2b20], R14 ;  /* 0x002b200e01007387 */ /* 0x000ff60000100a00 */
[----:B------:R-:W-:Y:S06]  /*5b8a0*/  @!UPT UIADD3 URZ, URZ, URZ, URZ ;  /* 0x0000003f3f3ff290 */ /* 0x000fec000fffe03f */
[----:B------:R-:W-:Y:S01]  /*5b8b0*/  STL.64 [R1+0x1c0], R16 ;  /* 0x0001c01001007387 */ /* 0x000fe20000100a00 */
[----:B------:R0:W-:Y:S03]  /*5b8c0*/  STL.64 [R1+0x1c8], R18 ;  /* 0x0001c81201007387 */ /* 0x0001e60000100a00 */
[----:B0-----:R-:W3:Y:S01]  /*5b8d0*/  LDL.LU.64 R18, [R1+0x2b90] ;  /* 0x002b900001127983 */ /* 0x001ee20000300a00 */
        /* <DEDUP_REMOVED lines=23> */
[----:B------:R-:W-:Y:S01]  /*5ba50*/  IMAD.MOV.U32 R15, RZ, RZ, R2 ;  /* 0x000000ffff0f7224 */ /* 0x000fe200078e0002 */
        /* <DEDUP_REMOVED lines=15> */
[----:B0-----:R-:W3:Y:S01]  /*5bb50*/  LDL.LU.64 R26, [R1+0x2b58] ;  /* 0x002b5800011a7983 */ /* 0x001ee20000300a00 */
[----:B------:R-:W4:Y:S01]  /*5bb60*/  LDL.LU.64 R24, [R1+0x2b50] ;  /* 0x002b500001187983 */ /* 0x000f220000300a00 */
[----:B---3--:R-:W-:Y:S02]  /*5bb70*/  HMMA.16816.F32 R8, R8, R26, R4 ;  /* 0x0000001a0808723c */ /* 0x008fe40000001804 */
[----:B------:R-:W2:Y:S01]  /*5bb80*/  LDL.LU.64 R6, [R1+0x2b48] ;  /* 0x002b480001067983 */ /* 0x000ea20000300a00 */
[----:B------:R-:W2:Y:S11]  /*5bb90*/  LDL.LU.64 R4, [R1+0x2b40] ;  /* 0x002b400001047983 */ /* 0x000eb60000300a00 */
[----:B------:R-:W-:Y:S09]  /*5bba0*/  @!UPT UIADD3 URZ, URZ, URZ, URZ ;  /* 0x0000003f3f3ff290 */ /* 0x000ff2000fffe03f */
[----:B------:R-:W-:Y:S01]  /*5bbb0*/  STL.64 [R1+0x170], R8 ;  /* 0x0001700801007387 */ /* 0x000fe20000100a00 */
[----:B------:R0:W-:Y:S02]  /*5bbc0*/  STL.64 [R1+0x178], R10 ;  /* 0x0001780a01007387 */ /* 0x0001e40000100a00 */
[----:B0-----:R-:W-:Y:S01]  /*5bbd0*/  IMAD.MOV.U32 R10, RZ, RZ, R12 ;  /* 0x000000ffff0a7224 */ /* 0x001fe200078e000c */
[----:B------:R-:W-:Y:S01]  /*5bbe0*/  STL.64 [R1+0x2ad0], R26 ;  /* 0x002ad01a01007387 */ /* 0x000fe20000100a00 */
[----:B----4-:R0:W-:Y:S03]  /*5bbf0*/  STL.64 [R1+0x2ac8], R24 ;  /* 0x002ac81801007387 */ /* 0x0101e60000100a00 */
[----:B0-----:R-:W3:Y:S01]  /*5bc00*/  LDL.LU R24, [R1+0x4b0] ;  /* 0x0004b00001187983 */ /* 0x001ee20000300800 */
[----:B------:R-:W3:Y:S02]  /*5bc10*/  LDL.LU R25, [R1+0x4b4] ;  /* 0x0004b40001197983 */ /* 0x000ee40000300800 */
[----:B------:R-:W3:Y:S02]  /*5bc20*/  LDL.LU R26, [R1+0x4b8] ;  /* 0x0004b800011a7983 */ /* 0x000ee40000300800 */
[----:B------:R-:W-:-:S02]  /*5bc30*/  IMAD.MOV.U32 R27, RZ, RZ, R28 ;  /* 0x000000ffff1b7224 */ /* 0x000fc400078e001c */
[----:B------:R-:W4:Y:S01]  /*5bc40*/  LDL.LU R28, [R1+0x2b38] ;  /* 0x002b3800011c7983 */ /* 0x000f220000300800 */
        /* <DEDUP_REMOVED lines=21> */
[----:B--2---:R-:W-:Y:S01]  /*5bda0*/  HMMA.16816.F32 R20, R4, R22, R12 ;  /* 0x000000160414723c */ /* 0x004fe2000000180c */
[----:B------:R-:W2:Y:S01]  /*5bdb0*/  LDL.LU.64 R14, [R1+0x2ae8] ;  /* 0x002ae800010e7983 */ /* 0x000ea20000300a00 */
[----:B------:R-:W2:Y:S02]  /*5bdc0*/  LDL.LU.64 R12, [R1+0x2ae0] ;  /* 0x002ae000010c7983 */ /* 0x000ea40000300a00 */
[----:B------:R-:W-:-:S02]  /*5bdd0*/  IMAD.MOV.U32 R11, RZ, RZ, R2 ;  /* 0x000000ffff0b7224 */ /* 0x000fc400078e0002 */
[----:B------:R-:W-:Y:S11]  /*5bde0*/  IMAD.MOV.U32 R2, RZ, RZ, R19 ;  /* 0x000000ffff027224 */ /* 0x000ff600078e0013 */
[----:B------:R-:W-:Y:S06]  /*5bdf0*/  @!UPT UIADD3 URZ, URZ, URZ, URZ ;  /* 0x0000003f3f3ff290 */ /* 0x000fec000fffe03f */
[----:B------:R-:W-:Y:S01]  /*5be00*/  STL.64 [R1+0x130], R20 ;  /* 0x0001301401007387 */ /* 0x000fe20000100a00 */
[----:B------:R-:W-:Y:S02]  /*5be10*/  STL.64 [R1+0x138], R22 ;  /* 0x0001381601007387 */ /* 0x000fe40000100a00 */
[----:B------:R-:W0:Y:S01]  /*5be20*/  LDSM.16.MT88.4 R20, [R0+0xe100] ;  /* 0x00e100000014783b */ /* 0x000e220000004200 */
[C---:B---3--:R-:W-:Y:S01]  /*5be30*/  HMMA.16816.F32 R8, R4.reuse, R10, R24 ;  /* 0x0000000a0408723c */ /* 0x048fe20000001818 */
[----:B0-----:R-:W-:Y:S02]  /*5be40*/  STL.64 [R1+0x2ab8], R22 ;  /* 0x002ab81601007387 */ /* 0x001fe40000100a00 */
[----:B------:R-:W-:Y:S02]  /*5be50*/  STL.64 [R1+0x2ab0], R20 ;  /* 0x002ab01401007387 */ /* 0x000fe40000100a00 */
[----:B----4-:R-:W-:Y:S03]  /*5be60*/  LDSM.16.M88.4 R20, [R28+0x22100] ;  /* 0x022100001c14783b */ /* 0x010fe60000000200 */
[----:B--2---:R-:W-:Y:S01]  /*5be70*/  HMMA.16816.F32 R12, R4, R18, R12 ;  /* 0x00000012040c723c */ /* 0x004fe2000000180c */
[----:B------:R-:W0:Y:S11]  /*5be80*/  LDSM.16.MT88.4 R16, [R0+0xe180] ;  /* 0x00e180000010783b */ /* 0x000e360000004200 */
[----:B------:R-:W-:Y:S11]  /*5be90*/  @!UPT UIADD3 URZ, URZ, URZ, URZ ;  /* 0x0000003f3f3ff290 */ /* 0x000ff6000fffe03f */
[----:B------:R-:W-:Y:S01]  /*5bea0*/  STL.64 [R1+0x120], R12 ;  /* 0x0001200c01007387 */ /* 0x000fe20000100a00 */
[----:B------:R-:W-:Y:S02]  /*5beb0*/  STL.64 [R1+0x128], R14 ;  /* 0x0001280e01007387 */ /* 0x000fe40000100a00 */
[----:B------:R-:W1:Y:S01]  /*5bec0*/  LDSM.16.MT88.4 R12, [R3+0x10000] ;  /* 0x01000000030c783b */ /* 0x000e620000004200 */
[----:B0-----:R-:W-:Y:S03]  /*5bed0*/  STL [R1+0x2a34], R18 ;  /* 0x002a341201007387 */ /* 0x001fe60000100800 */
[----:B------:R-:W-:Y:S02]  /*5bee0*/  STL [R1+0x2a30], R19 ;  /* 0x002a301301007387 */ /* 0x000fe40000100800 */
[----:B------:R-:W-:Y:S02]  /*5bef0*/  STL.64 [R1+0x2a70], R16 ;  /* 0x002a701001007387 */ /* 0x000fe40000100a00 */
[----:B------:R-:W0:Y:S04]  /*5bf00*/  LDSM.16.M88.4 R16, [R28+0x20100] ;  /* 0x020100001c10783b */ /* 0x000e280000000200 */
[----:B------:R-:W-:Y:S04]  /*5bf10*/  STL [R1+0x2948], R0 ;  /* 0x0029480001007387 */ /* 0x000fe80000100800 */
[----:B-1----:R-:W-:Y:S01]  /*5bf20*/  STL [R1+0x2988], R13 ;  /* 0x0029880d01007387 */ /* 0x002fe20000100800 */
[----:B------:R-:W-:Y:S02]  /*5bf30*/  STL [R1+0x2984], R14 ;  /* 0x0029840e01007387 */ /* 0x000fe40000100800 */
[----:B------:R-:W-:Y:S01]  /*5bf40*/  STL [R1+0x2980], R15 ;  /* 0x0029800f01007387 */ /* 0x000fe20000100800 */
[----:B0-----:R-:W-:Y:S01]  /*5bf50*/  STL.64 [R1+0x520], R16 ;  /* 0x0005201001007387 */ /* 0x001fe20000100a00 */
[----:B------:R-:W-:Y:S02]  /*5bf60*/  STL.64 [R1+0x528], R18 ;  /* 0x0005281201007387 */ /* 0x000fe40000100a00 */
[----:B------:R-:W0:Y:S04]  /*5bf70*/  LDSM.16.M88.4 R16, [R28+0x24100] ;  /* 0x024100001c10783b */ /* 0x000e280000000200 */
[----:B------:R-:W-:Y:S01]  /*5bf80*/  STL.64 [R1+0x110], R8 ;  /* 0x0001100801007387 */ /* 0x000fe20000100a00 */
[----:B------:R-:W-:Y:S02]  /*5bf90*/  STL.64 [R1+0x118], R10 ;  /* 0x0001180a01007387 */ /* 0x000fe40000100a00 */
[----:B------:R-:W1:Y:S04]  /*5bfa0*/  LDSM.16.M88.4 R8, [R28+0x26100] ;  /* 0x026100001c08783b */ /* 0x000e680000000200 */
[----:B------:R-:W-:Y:S02]  /*5bfb0*/  STL.64 [R1+0x510], R20 ;  /* 0x0005101401007387 */ /* 0x000fe40000100a00 */
[----:B------:R-:W-:Y:S01]  /*5bfc0*/  STL.64 [R1+0x518], R22 ;  /* 0x0005181601007387 */ /* 0x000fe20000100a00 */
[----:B0-----:R-:W-:Y:S01]  /*5bfd0*/  STL.64 [R1+0x500], R16 ;  /* 0x0005001001007387 */ /* 0x001fe20000100a00 */
[----:B------:R-:W-:Y:S02]  /*5bfe0*/  STL.64 [R1+0x508], R18 ;  /* 0x0005081201007387 */ /* 0x000fe40000100a00 */
[----:B-1----:R-:W-:Y:S02]  /*5bff0*/  STL.64 [R1+0x4f0], R8 ;  /* 0x0004f00801007387 */ /* 0x002fe40000100a00 */
[----:B------:R-:W-:Y:S01]  /*5c000*/  IMAD.MOV.U32 R13, RZ, RZ, R8 ;  /* 0x000000ffff0d7224 */ /* 0x000fe200078e0008 */
[----:B------:R-:W-:Y:S01]  /*5c010*/  STL.64 [R1+0x4f8], R10 ;  /* 0x0004f80a01007387 */ /* 0x000fe20000100a00 */
[----:B------:R-:W-:-:S02]  /*5c020*/  IMAD.MOV.U32 R14, RZ, RZ, R9 ;  /* 0x000000ffff0e7224 */ /* 0x000fc400078e0009 */
[----:B------:R-:W0:Y:S01]  /*5c030*/  LDSM.16.M88.4 R8, [R28+0x2a100] ;  /* 0x02a100001c08783b */ /* 0x000e220000000200 */
[----:B------:R-:W1:Y:S04]  /*5c040*/  LDSM.16.M88.4 R16, [R28+0x28100] ;  /* 0x028100001c10783b */ /* 0x000e680000000200 */
[----:B0-----:R-:W-:Y:S01]  /*5c050*/  STL.64 [R1+0x4d0], R8 ;  /* 0x0004d00801007387 */ /* 0x001fe20000100a00 */
[----:B-1----:R-:W-:Y:S02]  /*5c060*/  STL.64 [R1+0x4e0], R16 ;  /* 0x0004e01001007387 */ /* 0x002fe40000100a00 */
[----:B------:R-:W-:Y:S02]  /*5c070*/  STL.64 [R1+0x4e8], R18 ;  /* 0x0004e81201007387 */ /* 0x000fe40000100a00 */
[----:B------:R-:W-:Y:S02]  /*5c080*/  STL.64 [R1+0x4d8], R10 ;  /* 0x0004d80a01007387 */ /* 0x000fe40000100a00 */
[----:B------:R-:W-:-:S02]  /*5c090*/  IMAD.MOV.U32 R15, RZ, RZ, R8 ;  /* 0x000000ffff0f7224 */ /* 0x000fc400078e0008 */
[----:B------:R-:W0:Y:S04]  /*5c0a0*/  LDSM.16.M88.4 R8, [R28+0x2c100] ;  /* 0x02c100001c08783b */ /* 0x000e280000000200 */
[----:B------:R-:W-:Y:S01]  /*5c0b0*/  STL.64 [R1+0x2998], R14 ;  /* 0x0029980e01007387 */ /* 0x000fe20000100a00 */
[----:B------:R-:W-:Y:S03]  /*5c0c0*/  STL.64 [R1+0x2990], R12 ;  /* 0x0029900c01007387 */ /* 0x000fe60000100a00 */
[----:B0-----:R-:W-:Y:S01]  /*5c0d0*/  STL.64 [R1+0x4c0], R8 ;  /* 0x0004c00801007387 */ /* 0x001fe20000100a00 */
[----:B------:R-:W-:Y:S02]  /*5c0e0*/  STL.64 [R1+0x4c8], R10 ;  /* 0x0004c80a01007387 */ /* 0x000fe40000100a00 */
[----:B------:R-:W-:-:S02]  /*5c0f0*/  IMAD.MOV.U32 R0, RZ, RZ, R9 ;  /* 0x000000ffff007224 */ /* 0x000fc400078e0009 */
[----:B------:R-:W0:Y:S04]  /*5c100*/  LDSM.16.M88.4 R8, [R28+0x2e100] ;  /* 0x02e100001c08783b */ /* 0x000e280000000200 */
[----:B------:R-:W-:Y:S01]  /*5c110*/  STL [R1+0x2a58], R0 ;  /* 0x002a580001007387 */ /* 0x000fe20000100800 */
[----:B------:R-:W2:Y:S03]  /*5c120*/  LDL.LU R24, [R1+0x600] ;  /* 0x0006000001187983 */ /* 0x000ea60000300800 */
[----:B0-----:R-:W-:Y:S01]  /*5c130*/  STL.64 [R1+0x4b0], R8 ;  /* 0x0004b00801007387 */ /* 0x001fe20000100a00 */
[----:B------:R0:W-:Y:S02]  /*5c140*/  STL.64 [R1+0x4b8], R10 ;  /* 0x0004b80a01007387 */ /* 0x0001e40000100a00 */
[----:B------:R-:W2:Y:S02]  /*5c150*/  LDL.LU R25, [R1+0x604] ;  /* 0x0006040001197983 */ /* 0x000ea40000300800 */
[----:B------:R-:W2:Y:S01]  /*5c160*/  LDL.LU R26, [R1+0x608] ;  /* 0x00060800011a7983 */ /* 0x000ea20000300800 */
[----:B------:R-:W2:Y:S04]  /*5c170*/  LDL.LU R27, [R1+0x60c] ;  /* 0x00060c00011b7983 */ /* 0x000ea80000300800 */
[----:B0-----:R-:W2:Y:S01]  /*5c180*/  LDL.LU.64 R10, [R1+0x8] ;  /* 0x00000800010a7983 */ /* 0x001ea20000300a00 */
[----:B------:R-:W3:Y:S02]  /*5c190*/  LDL.LU R16, [R1+0x640] ;  /* 0x0006400001107983 */ /* 0x000ee40000300800 */
[----:B------:R-:W3:Y:S02]  /*5c1a0*/  LDL.LU R17, [R1+0x644] ;  /* 0x0006440001117983 */ /* 0x000ee40000300800 */
[----:B------:R-:W4:Y:S02]  /*5c1b0*/  LDL.LU R18, [R1+0x648] ;  /* 0x0006480001127983 */ /* 0x000f240000300800 */
[----:B------:R-:W-:-:S02]  /*5c1c0*/  IMAD.MOV.U32 R19, RZ, RZ, R29 ;  /* 0x000000ffff137224 */ /* 0x000fc400078e001d */
[----:B------:R-:W2:Y:S01]  /*5c1d0*/  LDL.LU R29, [R1+0x2ad8] ;  /* 0x002ad800011d7983 */ /* 0x000ea20000300800 */
[----:B------:R-:W2:Y:S02]  /*5c1e0*/  LDL.LU R20, [R1+0x5f0] ;  /* 0x0005f00001147983 */ /* 0x000ea40000300800 */
[----:B------:R-:W2:Y:S02]  /*5c1f0*/  LDL.LU R21, [R1+0x5f4] ;  /* 0x0005f40001157983 */ /* 0x000ea40000300800 */
[----:B------:R-:W2:Y:S01]  /*5c200*/  LDL.LU R22, [R1+0x5f8] ;  /* 0x0005f80001167983 */ /* 0x000ea20000300800 */
[----:B------:R-:W2:Y:S04]  /*5c210*/  LDL.LU R23, [R1+0x5fc] ;  /* 0x0005fc0001177983 */ /* 0x000ea80000300800 */
[----:B----4-:R0:W-:Y:S01]  /*5c220*/  STL.64 [R1+0x2a80], R18 ;  /* 0x002a801201007387 */ /* 0x0101e20000100a00 */
[----:B---3--:R-:W-:Y:S03]  /*5c230*/  STL.64 [R1+0x2a78], R16 ;  /* 0x002a781001007387 */ /* 0x008fe60000100a00 */
[----:B0-----:R-:W3:Y:S04]  /*5c240*/  LDL.64 R18, [R1+0x48] ;  /* 0x0000480001127983 */ /* 0x001ee80000100a00 */
[----:B---3--:R0:W-:Y:S04]  /*5c250*/  STL.64 [R1+0x2a88], R18 ;  /* 0x002a881201007387 */ /* 0x0081e80000100a00 */
[----:B0-----:R-:W3:Y:S04]  /*5c260*/  LDL.64 R18, [R1+0x58] ;  /* 0x0000580001127983 */ /* 0x001ee80000100a00 */
[----:B---3--:R0:W-:Y:S04]  /*5c270*/  STL.64 [R1+0x2a98], R18 ;  /* 0x002a981201007387 */ /* 0x0081e80000100a00 */
[----:B0-----:R-:W3:Y:S01]  /*5c280*/  LDL.LU.64 R18, [R1+0x68] ;  /* 0x0000680001127983 */ /* 0x001ee20000300a00 */
[----:B------:R-:W4:Y:S03]  /*5c290*/  LDL.LU.64 R14, [R1+0x18] ;  /* 0x00001800010e7983 */ /* 0x000f260000300a00 */
[----:B----4-:R0:W-:Y:S04]  /*5c2a0*/  STL.64 [R1+0x2a68], R14 ;  /* 0x002a680e01007387 */ /* 0x0101e80000100a00 */
[----:B0-----:R-:W4:Y:S01]  /*5c2b0*/  LDL.LU.64 R14, [R1+0x38] ;  /* 0x00003800010e7983 */ /* 0x001f220000300a00 */
[----:B--2---:R-:W-:Y:S03]  /*5c2c0*/  HMMA.16816.F32 R24, R4, R10, R24 ;  /* 0x0000000a0418723c */ /* 0x004fe60000001818 */
[----:B----4-:R0:W-:Y:S01]  /*5c2d0*/  STL.64 [R1+0x2a90], R14 ;  /* 0x002a900e01007387 */ /* 0x0101e20000100a00 */
[----:B------:R-:W2:Y:S02]  /*5c2e0*/  LDL.LU R12, [R1+0x660] ;  /* 0x00066000010c7983 */ /* 0x000ea40000300800 */
[----:B------:R-:W2:Y:S01]  /*5c2f0*/  LDL.LU R13, [R1+0x664] ;  /* 0x00066400010d7983 */ /* 0x000ea20000300800 */
[----:B0-----:R-:W4:Y:S01]  /*5c300*/  LDL.LU R14, [R1+0x668] ;  /* 0x00066800010e7983 */ /* 0x001f220000300800 */
[----:B------:R-:W4:Y:S02]  /*5c310*/  LDL.LU R15, [R1+0x66c] ;  /* 0x00066c00010f7983 */ /* 0x000f240000300800 */
[----:B------:R-:W-:Y:S01]  /*5c320*/  IMAD.MOV.U32 R0, RZ, RZ, R10 ;  /* 0x000000ffff007224 */ /* 0x000fe200078e000a */
[----:B----4-:R-:W-:Y:S01]  /*5c330*/  STL.64 [R1+0x2aa8], R14 ;  /* 0x002aa80e01007387 */ /* 0x010fe20000100a00 */
[----:B--2---:R0:W-:Y:S03]  /*5c340*/  STL.64 [R1+0x2aa0], R12 ;  /* 0x002aa00c01007387 */ /* 0x0041e60000100a00 */
[----:B0-----:R-:W2:Y:S01]  /*5c350*/  LDL.LU R12, [R1+0x670] ;  /* 0x00067000010c7983 */ /* 0x001ea20000300800 */
[----:B------:R-:W2:Y:S02]  /*5c360*/  LDL.LU R13, [R1+0x674] ;  /* 0x00067400010d7983 */ /* 0x000ea40000300800 */
[----:B------:R-:W2:Y:S02]  /*5c370*/  LDL.LU R14, [R1+0x678] ;  /* 0x00067800010e7983 */ /* 0x000ea40000300800 */
[----:B------:R-:W-:Y:S03]  /*5c380*/  STL [R1+0x2698], R28 ;  /* 0x0026981c01007387 */ /* 0x000fe60000100800 */
[----:B------:R-:W-:Y:S01]  /*5c390*/  STL.64 [R1+0x100], R24 ;  /* 0x0001001801007387 */ /* 0x000fe20000100a00 */
[----:B------:R0:W-:Y:S03]  /*5c3a0*/  STL.64 [R1+0x108], R26 ;  /* 0x0001081a01007387 */ /* 0x0001e60000100a00 */
[----:B0-----:R-:W4:Y:S01]  /*5c3b0*/  LDL.LU.64 R26, [R1+0x2ad0] ;  /* 0x002ad000011a7983 */ /* 0x001f220000300a00 */
[----:B------:R-:W-:-:S02]  /*5c3c0*/  IMAD.MOV.U32 R15, RZ, RZ, R29 ;  /* 0x000000ffff0f7224 */ /* 0x000fc400078e001d */
[----:B------:R-:W-:Y:S02]  /*5c3d0*/  IMAD.MOV.U32 R29, RZ, RZ, R11 ;  /* 0x000000ffff1d7224 */ /* 0x000fe400078e000b */
[----:B------:R-:W2:Y:S01]  /*5c3e0*/  LDL.LU.64 R24, [R1+0x2ac8] ;  /* 0x002ac80001187983 */ /* 0x000ea20000300a00 */
[----:B------:R-:W0:Y:S04]  /*5c3f0*/  LDSM.16.MT88.4 R8, [R3+0x10080] ;  /* 0x010080000308783b */ /* 0x000e280000004200 */
[----:B------:R-:W-:Y:S01]  /*5c400*/  STL [R1+0x2a60], R29 ;  /* 0x002a601d01007387 */ /* 0x000fe20000100800 */
[----:B------:R-:W-:Y:S03]  /*5c410*/  STL [R1+0x2a5c], R0 ;  /* 0x002a5c0001007387 */ /* 0x000fe60000100800 */
[----:B0-----:R0:W-:Y:S01]  /*5c420*/  STL.64 [R1+0x2938], R10 ;  /* 0x0029380a01007387 */ /* 0x0011e20000100a00 */
[----:B------:R-:W-:Y:S03]  /*5c430*/  STL.64 [R1+0x2930], R8 ;  /* 0x0029300801007387 */ /* 0x000fe60000100a00 */
[----:B0-----:R-:W3:Y:S01]  /*5c440*/  LDL.LU R10, [R1+0x28] ;  /* 0x00002800010a7983 */ /* 0x001ee20000300800 */
[----:B------:R-:W-:-:S02]  /*5c450*/  IMAD.MOV.U32 R11, RZ, RZ, R2 ;  /* 0x000000ffff0b7224 */ /* 0x000fc400078e0002 */
[----:B------:R-:W3:Y:S01]  /*5c460*/  LDL.LU R2, [R1+0x2ac0] ;  /* 0x002ac00001027983 */ /* 0x000ee20000300800 */
[----:B----4-:R-:W-:Y:S01]  /*5c470*/  HMMA.16816.F32 R4, R4, R26, R20 ;  /* 0x0000001a0404723c */ /* 0x010fe20000001814 */
[----:B------:R-:W4:Y:S01]  /*5c480*/  LDL.LU.64 R22, [R1+0x2ab8] ;  /* 0x002ab80001167983 */ /* 0x000f220000300a00 */
[----:B------:R-:W4:Y:S02]  /*5c490*/  LDL.LU.64 R20, [R1+0x2ab0] ;  /* 0x002ab00001147983 */ /* 0x000f240000300a00 */
[----:B------:R-:W-:Y:S02]  /*5c4a0*/  STL.64 [R1+0x2a50], R26 ;  /* 0x002a501a01007387 */ /* 0x000fe40000100a00 */
[----:B--2---:R0:W-:Y:S11]  /*5c4b0*/  STL.64 [R1+0x2a48], R24 ;  /* 0x002a481801007387 */ /* 0x0041f60000100a00 */
[----:B------:R-:W-:Y:S06]  /*5c4c0*/  @!UPT UIADD3 URZ, URZ, URZ, URZ ;  /* 0x0000003f3f3ff290 */ /* 0x000fec000fffe03f */
[----:B------:R-:W-:Y:S01]  /*5c4d0*/  STL.64 [R1+0xf0], R4 ;  /* 0x0000f00401007387 */ /* 0x000fe20000100a00 */
[----:B------:R-:W-:Y:S02]  /*5c4e0*/  STL.64 [R1+0xf8], R6 ;  /* 0x0000f80601007387 */ /* 0x000fe40000100a00 */
[----:B------:R-:W1:Y:S04]  /*5c4f0*/  LDSM.16.MT88.4 R4, [R3+0x10100] ;  /* 0x010100000304783b */ /* 0x000e680000004200 */
[----:B0-----:R-:W2:Y:S01]  /*5c500*/  LDL.LU R24, [R1+0x650] ;  /* 0x0006500001187983 */ /* 0x001ea20000300800 */
[----:B------:R-:W2:Y:S01]  /*5c510*/  LDL.LU R25, [R1+0x654] ;  /* 0x0006540001197983 */ /* 0x000ea20000300800 */
[----:B------:R-:W2:Y:S02]  /*5c520*/  LDL.LU R26, [R1+0x658] ;  /* 0x00065800011a7983 */ /* 0x000ea40000300800 */
[----:B------:R-:W2:Y:S02]  /*5c530*/  LDL.LU R27, [R1+0x65c] ;  /* 0x00065c00011b7983 */ /* 0x000ea40000300800 */
[----:B------:R-:W-:Y:S02]  /*5c540*/  STL [R1+0x2a64], R3 ;  /* 0x002a640301007387 */ /* 0x000fe40000100800 */
[----:B---3--:R-:W-:-:S02]  /*5c550*/  IMAD.MOV.U32 R29, RZ, RZ, R18 ;  /* 0x000000ffff1d7224 */ /* 0x008fc400078e0012 */
[----:B------:R-:W-:Y:S01]  /*5c560*/  IMAD.MOV.U32 R0, RZ, RZ, R19 ;  /* 0x000000ffff007224 */ /* 0x000fe200078e0013 */
[----:B-1----:R-:W-:Y:S01]  /*5c570*/  STL.64 [R1+0x2890], R6 ;  /* 0x0028900601007387 */ /* 0x002fe20000100a00 */
[----:B------:R0:W-:Y:S03]  /*5c580*/  STL.64 [R1+0x2888], R4 ;  /* 0x0028880401007387 */ /* 0x0001e60000100a00 */
[----:B0-----:R-:W3:Y:S01]  /*5c590*/  LDL.LU R4, [R1+0x620] ;  /* 0x0006200001047983 */ /* 0x001ee20000300800 */
[----:B------:R-:W3:Y:S02]  /*5c5a0*/  LDL.LU R5, [R1+0x624] ;  /* 0x0006240001057983 */ /* 0x000ee40000300800 */
[----:B------:R-:W3:Y:S02]  /*5c5b0*/  LDL.LU R6, [R1+0x628] ;  /* 0x0006280001067983 */ /* 0x000ee40000300800 */
[----:B------:R-:W3:Y:S01]  /*5c5c0*/  LDL.LU R7, [R1+0x62c] ;  /* 0x00062c0001077983 */ /* 0x000ee20000300800 */
[C---:B----4-:R-:W-:Y:S11]  /*5c5d0*/  HMMA.16816.F32 R12, R20.reuse, R18, R12 ;  /* 0x00000012140c723c */ /* 0x050ff6000000180c */
[----:B------:R-:W-:Y:S11]  /*5c5e0*/  @!UPT UIADD3 URZ, URZ, URZ, URZ ;  /* 0x0000003f3f3ff290 */ /* 0x000ff6000fffe03f */
[----:B------:R-:W-:Y:S01]  /*5c5f0*/  @!UPT UIADD3 URZ, URZ, URZ, URZ ;  /* 0x0000003f3f3ff290 */ /* 0x000fe2000fffe03f */
[----:B------:R-:W-:Y:S01]  /*5c600*/  STL.64 [R1+0xe0], R12 ;  /* 0x0000e00c01007387 */ /* 0x000fe20000100a00 */
[----:B------:R0:W-:Y:S03]  /*5c610*/  STL.64 [R1+0xe8], R14 ;  /* 0x0000e80e01007387 */ /* 0x0001e60000100a00 */
[----:B0-----:R-:W4:Y:S01]  /*5c620*/  LDL.LU.64 R14, [R1+0x2aa8] ;  /* 0x002aa800010e7983 */ /* 0x001f220000300a00 */
[----:B------:R-:W4:Y:S02]  /*5c630*/  LDL.LU.64 R12, [R1+0x2aa0] ;  /* 0x002aa000010c7983 */ /* 0x000f240000300a00 */
[----:B------:R-:W4:Y:S02]  /*5c640*/  LDL.LU.64 R18, [R1+0x2a98] ;  /* 0x002a980001127983 */ /* 0x000f240000300a00 */
[C---:B----4-:R-:W-:Y:S01]  /*5c650*/  HMMA.16816.F32 R12, R20.reuse, R18, R12 ;  /* 0x00000012140c723c */ /* 0x050fe2000000180c */
[----:B------:R-:W-:Y:S11]  /*5c660*/  IMAD.MOV.U32 R3, RZ, RZ, R19 ;  /* 0x000000ffff037224 */ /* 0x000ff600078e0013 */
[----:B------:R-:W-:Y:S11]  /*5c670*/  @!UPT UIADD3 URZ, URZ, URZ, URZ ;  /* 0x0000003f3f3ff290 */ /* 0x000ff6000fffe03f */
[----:B------:R-:W-:Y:S01]  /*5c680*/  STL.64 [R1+0xd0], R12 ;  /* 0x0000d00c01007387 */ /* 0x000fe20000100a00 */
[----:B------:R0:W-:Y:S03]  /*5c690*/  STL.64 [R1+0xd8], R14 ;  /* 0x0000d80e01007387 */ /* 0x0001e60000100a00 */
[----:B0-----:R-:W4:Y:S01]  /*5c6a0*/  LDL.LU.64 R14, [R1+0x2a90] ;  /* 0x002a9000010e7983 */ /* 0x001f220000300a00 */
        /* <DEDUP_REMOVED lines=8> */
[----:B------:R-:W4:Y:S01]  /*5c730*/  LDL.LU.64 R18, [R1+0x2a80] ;  /* 0x002a800001127983 */ /* 0x000f220000300a00 */
[----:B------:R-:W4:Y:S02]  /*5c740*/  LDL.LU.64 R16, [R1+0x2a78] ;  /* 0x002a780001107983 */ /* 0x000f240000300a00 */
[C---:B----4-:R-:W-:Y:S11]  /*5c750*/  HMMA.16816.F32 R16, R20.reuse, R14, R16 ;  /* 0x0000000e1410723c */ /* 0x050ff60000001810 */
[----:B------:R-:W-:Y:S11]  /*5c760*/  @!UPT UIADD3 URZ, URZ, URZ, URZ ;  /* 0x0000003f3f3ff290 */ /* 0x000ff6000fffe03f */
[----:B------:R-:W-:Y:S01]  /*5c770*/  @!UPT UIADD3 URZ, URZ, URZ, URZ ;  /* 0x0000003f3f3ff290 */ /* 0x000fe2000fffe03f */
[----:B------:R0:W-:Y:S01]  /*5c780*/  STL.64 [R1+0xb0], R16 ;  /* 0x0000b01001007387 */ /* 0x0001e20000100a00 */
[----:B------:R1:W-:Y:S03]  /*5c790*/  STL.64 [R1+0xb8], R18 ;  /* 0x0000b81201007387 */ /* 0x0003e60000100a00 */
[----:B0-----:R-:W2:Y:S01]  /*5c7a0*/  LDL.LU.64 R16, [R1+0x2a70] ;  /* 0x002a700001107983 */ /* 0x001ea20000300a00 */
[----:B-1----:R-:W-:Y:S02]  /*5c7b0*/  IMAD.MOV.U32 R18, RZ, RZ, R14 ;  /* 0x000000ffff127224 */ /* 0x002fe400078e000e */
[----:B------:R-:W-:Y:S02]  /*5c7c0*/  IMAD.MOV.U32 R19, RZ, RZ, R15 ;  /* 0x000000ffff137224 */ /* 0x000fe400078e000f */
[----:B------:R-:W3:Y:S03]  /*5c7d0*/  LDL.LU.64 R14, [R1+0x2a68] ;  /* 0x002a6800010e7983 */ /* 0x000ee60000300a00 */
[----:B------:R-:W-:Y:S01]  /*5c7e0*/  STL.64 [R1+0x2a40], R18 ;  /* 0x002a401201007387 */ /* 0x000fe20000100a00 */
[----:B--2---:R0:W-:Y:S04]  /*5c7f0*/  STL.64 [R1+0x2a38], R16 ;  /* 0x002a381001007387 */ /* 0x0041e80000100a00 */
[----:B0-----:R-:W2:Y:S01]  /*5c800*/  LDL.LU R16, [R1+0x630] ;  /* 0x0006300001107983 */ /* 0x001ea20000300800 */
[----:B------:R-:W2:Y:S02]  /*5c810*/  LDL.LU R17, [R1+0x634] ;  /* 0x0006340001117983 */ /* 0x000ea40000300800 */
[----:B------:R-:W2:Y:S02]  /*5c820*/  LDL.LU R18, [R1+0x638] ;  /* 0x0006380001127983 */ /* 0x000ea40000300800 */
[----:B------:R-:W-:Y:S01]  /*5c830*/  IMAD.MOV.U32 R19, RZ, RZ, R2 ;  /* 0x000000ffff137224 */ /* 0x000fe200078e0002 */
[----:B---3--:R-:W-:Y:S01]  /*5c840*/  HMMA.16816.F32 R4, R20, R14, R4 ;  /* 0x0000000e1404723c */ /* 0x008fe20000001804 */
[----:B------:R-:W-:Y:S01]  /*5c850*/  STL.64 [R1+0x29d8], R10 ;  /* 0x0029d80a01007387 */ /* 0x000fe20000100a00 */
[----:B------:R-:W-:-:S02]  /*5c860*/  IMAD.MOV.U32 R28, RZ, RZ, R14 ;  /* 0x000000ffff1c7224 */ /* 0x000fc400078e000e */
[----:B------:R-:W-:-:S04]  /*5c870*/  IMAD.MOV.U32 R2, RZ, RZ, R15 ;  /* 0x000000ffff027224 */ /* 0x000fc800078e000f */
[----:B--2---:R-:W-:Y:S11]  /*5c880*/  HMMA.16816.F32 R16, R20, R10, R16 ;  /* 0x0000000a1410723c */ /* 0x004ff60000001810 */
[----:B------:R-:W-:Y:S11]  /*5c890*/  @!UPT UIADD3 URZ, URZ, URZ, URZ ;  /* 0x0000003f3f3ff290 */ /* 0x000ff6000fffe03f */
[----:B------:R-:W-:Y:S01]  /*5c8a0*/  @!UPT UIADD3 URZ, URZ, URZ, URZ ;  /* 0x0000003f3f3ff290 */ /* 0x000fe2000fffe03f */
[----:B------:R-:W-:Y:S01]  /*5c8b0*/  STL.64 [R1+0xa0], R16 ;  /* 0x0000a01001007387 */ /* 0x000fe20000100a00 */
[----:B------:R-:W-:Y:S02]  /*5c8c0*/  STL.64 [R1+0xa8], R18 ;  /* 0x0000a81201007387 */ /* 0x000fe40000100a00 */
[----:B------:R0:W-:Y:S02]  /*5c8d0*/  STL.64 [R1+0x90], R4 ;  /* 0x0000900401007387 */ /* 0x0001e40000100a00 */
[----:B------:R1:W-:Y:S01]  /*5c8e0*/  STL.64 [R1+0x98], R6 ;  /* 0x0000980601007387 */ /* 0x0003e20000100a00 */
[----:B------:R-:W2:Y:S01]  /*5c8f0*/  LDL.LU R12, [R1+0x560] ;  /* 0x00056000010c7983 */ /* 0x000ea20000300800 */
[----:B------:R-:W2:Y:S02]  /*5c900*/  LDL.LU R13, [R1+0x564] ;  /* 0x00056400010d7983 */ /* 0x000ea40000300800 */
[----:B------:R-:W3:Y:S02]  /*5c910*/  LDL.LU R14, [R1+0x568] ;  /* 0x00056800010e7983 */ /* 0x000ee40000300800 */
[----:B------:R-:W3:Y:S01]  /*5c920*/  LDL.LU R15, [R1+0x56c] ;  /* 0x00056c00010f7983 */ /* 0x000ee20000300800 */
[----:B0-----:R-:W4:Y:S01]  /*5c930*/  LDL.LU R4, [R1+0x590] ;  /* 0x0005900001047983 */ /* 0x001f220000300800 */
[----:B------:R-:W4:Y:S02]  /*5c940*/  LDL.LU R5, [R1+0x594] ;  /* 0x0005940001057983 */ /* 0x000f240000300800 */
[----:B-1----:R-:W2:Y:S02]  /*5c950*/  LDL.LU R6, [R1+0x598] ;  /* 0x0005980001067983 */ /* 0x002ea40000300800 */
[----:B------:R-:W2:Y:S02]  /*5c960*/  LDL.LU R7, [R1+0x59c] ;  /* 0x00059c0001077983 */ /* 0x000ea40000300800 */
[----:B--2---:R0:W-:Y:S01]  /*5c970*/  STL.64 [R1+0x29e8], R6 ;  /* 0x0029e80601007387 */ /* 0x0041e20000100a00 */
[----:B----4-:R-:W-:Y:S02]  /*5c980*/  STL.64 [R1+0x29e0], R4 ;  /* 0x0029e00401007387 */ /* 0x010fe40000100a00 */
[----:B------:R-:W2:Y:S02]  /*5c990*/  LDL.LU R8, [R1+0x5a0] ;  /* 0x0005a00001087983 */ /* 0x000ea40000300800 */
[----:B------:R-:W2:Y:S01]  /*5c9a0*/  LDL.LU R9, [R1+0x5a4] ;  /* 0x0005a40001097983 */ /* 0x000ea20000300800 */
[----:B------:R-:W4:Y:S01]  /*5c9b0*/  LDL.LU R10, [R1+0x5a8] ;  /* 0x0005a800010a7983 */ /* 0x000f220000300800 */
[----:B------:R-:W4:Y:S02]  /*5c9c0*/  LDL.LU R11, [R1+0x5ac] ;  /* 0x0005ac00010b7983 */ /* 0x000f240000300800 */
[----:B0-----:R-:W-:-:S02]  /*5c9d0*/  IMAD.MOV.U32 R7, RZ, RZ, R24 ;  /* 0x000000ffff077224 */ /* 0x001fc400078e0018 */
[----:B------:R-:W-:Y:S01]  /*5c9e0*/  IMAD.MOV.U32 R6, RZ, RZ, R25 ;  /* 0x000000ffff067224 */ /* 0x000fe200078e0019 */
[----:B----4-:R-:W-:Y:S01]  /*5c9f0*/  STL.64 [R1+0x29f8], R10 ;  /* 0x0029f80a01007387 */ /* 0x010fe20000100a00 */
[----:B--2---:R0:W-:Y:S02]  /*5ca00*/  STL.64 [R1+0x29f0], R8 ;  /* 0x0029f00801007387 */ /* 0x0041e40000100a00 */
[----:B------:R-:W2:Y:S02]  /*5ca10*/  LDL.LU R24, [R1+0x610] ;  /* 0x0006100001187983 */ /* 0x000ea40000300800 */
[----:B------:R-:W2:Y:S01]  /*5ca20*/  LDL.LU R25, [R1+0x614] ;  /* 0x0006140001197983 */ /* 0x000ea20000300800 */
[----:B------:R-:W2:Y:S01]  /*5ca30*/  LDL.LU R26, [R1+0x618] ;  /* 0x00061800011a7983 */ /* 0x000ea20000300800 */
[----:B------:R-:W2:Y:S02]  /*5ca40*/  LDL.LU R27, [R1+0x61c] ;  /* 0x00061c00011b7983 */ /* 0x000ea40000300800 */
[----:B------:R-:W4:Y:S02]  /*5ca50*/  LDL.LU R16, [R1+0x5e0] ;  /* 0x0005e00001107983 */ /* 0x000f240000300800 */
[----:B------:R-:W4:Y:S01]  /*5ca60*/  LDL.LU R17, [R1+0x5e4] ;  /* 0x0005e40001117983 */ /* 0x000f220000300800 */
[----:B------:R-:W4:Y:S01]  /*5ca70*/  LDL.LU R18, [R1+0x5e8] ;  /* 0x0005e80001127983 */ /* 0x000f220000300800 */
[----:B------:R-:W4:Y:S02]  /*5ca80*/  LDL.LU R19, [R1+0x5ec] ;  /* 0x0005ec0001137983 */ /* 0x000f240000300800 */
[----:B------:R1:W-:Y:S01]  /*5ca90*/  STL.64 [R1+0x2a00], R6 ;  /* 0x002a000601007387 */ /* 0x0003e20000100a00 */
[----:B0-----:R-:W2:Y:S01]  /*5caa0*/  LDL.LU R8, [R1+0x5b0] ;  /* 0x0005b00001087983 */ /* 0x001ea20000300800 */
[----:B------:R-:W2:Y:S02]  /*5cab0*/  LDL.LU R9, [R1+0x5b4] ;  /* 0x0005b40001097983 */ /* 0x000ea40000300800 */
[----:B------:R-:W2:Y:S02]  /*5cac0*/  LDL.LU R10, [R1+0x5b8] ;  /* 0x0005b800010a7983 */ /* 0x000ea40000300800 */
[----:B------:R-:W2:Y:S02]  /*5cad0*/  LDL.LU R11, [R1+0x5bc] ;  /* 0x0005bc00010b7983 */ /* 0x000ea40000300800 */
[----:B--2---:R-:W-:Y:S01]  /*5cae0*/  STL.64 [R1+0x2a10], R10 ;  /* 0x002a100a01007387 */ /* 0x004fe20000100a00 */
[----:B------:R-:W-:Y:S02]  /*5caf0*/  STL.64 [R1+0x2a08], R8 ;  /* 0x002a080801007387 */ /* 0x000fe40000100a00 */
[----:B-1----:R-:W2:Y:S02]  /*5cb00*/  LDL.LU R6, [R1+0x58] ;  /* 0x0000580001067983 */ /* 0x002ea40000300800 */
[----:B------:R-:W-:-:S02]  /*5cb10*/  IMAD.MOV.U32 R7, RZ, RZ, R3 ;  /* 0x000000ffff077224 */ /* 0x000fc400078e0003 */
[----:B------:R-:W3:Y:S04]  /*5cb20*/  LDL.LU R3, [R1+0x2a64] ;  /* 0x002a640001037983 */ /* 0x000ee80000300800 */
[----:B--2---:R0:W-:Y:S02]  /*5cb30*/  STL.64 [R1+0x2a18], R6 ;  /* 0x002a180601007387 */ /* 0x0041e40000100a00 */
[----:B0-----:R-:W-:Y:S02]  /*5cb40*/  IMAD.MOV.U32 R6, RZ, RZ, R29 ;  /* 0x000000ffff067224 */ /* 0x001fe400078e001d */
[----:B------:R-:W-:Y:S01]  /*5cb50*/  IMAD.MOV.U32 R7, RZ, RZ, R0 ;  /* 0x000000ffff077224 */ /* 0x000fe200078e0000 */
[----:B------:R-:W2:Y:S01]  /*5cb60*/  LDL.LU R29, [R1+0x2a60] ;  /* 0x002a6000011d7983 */ /* 0x000ea20000300800 */
        /* <DEDUP_REMOVED lines=11> */
[----:B---3--:R0:W-:Y:S02]  /*5cc20*/  STL.64 [R1+0x29a8], R14 ;  /* 0x0029a80e01007387 */ /* 0x0081e40000100a00 */
[----:B0-----:R-:W-:-:S02]  /*5cc30*/  IMAD.MOV.U32 R14, RZ, RZ, R0 ;  /* 0x000000ffff0e7224 */ /* 0x001fc400078e0000 */
[----:B------:R-:W-:-:S07]  /*5cc40*/  IMAD.MOV.U32 R15, RZ, RZ, R29 ;  /* 0x000000ffff0f7224 */ /* 0x000fce00078e001d */
[C---:B------:R-:W-:Y:S01]  /*5cc50*/  HMMA.16816.F32 R24, R20.reuse, R14, R24 ;  /* 0x0000000e1418723c */ /* 0x040fe20000001818 */
[----:B------:R-:W-:Y:S01]  /*5cc60*/  STL.64 [R1+0x29a0], R12 ;  /* 0x0029a00c01007387 */ /* 0x000fe20000100a00 */
[----:B------:R-:W3:Y:S11]  /*5cc70*/  LDL.LU R0, [R1+0x2a58] ;  /* 0x002a580001007983 */ /* 0x000ef60000300800 */
[----:B------:R-:W-:Y:S10]  /*5cc80*/  @!UPT UIADD3 URZ, URZ, URZ, URZ ;  /* 0x0000003f3f3ff290 */ /* 0x000ff4000fffe03f */
[----:B------:R-:W-:Y:S01]  /*5cc90*/  STL.64 [R1+0x80], R24 ;  /* 0x0000801801007387 */ /* 0x000fe20000100a00 */
[----:B------:R0:W-:Y:S03]  /*5cca0*/  STL.64 [R1+0x88], R26 ;  /* 0x0000881a01007387 */ /* 0x0001e60000100a00 */
[----:B0-----:R-:W4:Y:S01]  /*5ccb0*/  LDL.LU.64 R26, [R1+0x2a50] ;  /* 0x002a5000011a7983 */ /* 0x001f220000300a00 */
[----:B------:R-:W2:Y:S02]  /*5ccc0*/  LDL.LU.64 R24, [R1+0x2a48] ;  /* 0x002a480001187983 */ /* 0x000ea40000300a00 */
[----:B------:R0:W-:Y:S01]  /*5ccd0*/  STL.64 [R1+0x29c0], R14 ;  /* 0x0029c00e01007387 */ /* 0x0001e20000100a00 */
[----:B----4-:R-:W-:Y:S01]  /*5cce0*/  HMMA.16816.F32 R20, R20, R26, R16 ;  /* 0x0000001a1414723c */ /* 0x010fe20000001810 */
[----:B------:R-:W4:Y:S01]  /*5ccf0*/  LDL.LU.64 R18, [R1+0x2a40] ;  /* 0x002a400001127983 */ /* 0x000f220000300a00 */
[----:B0-----:R-:W-:-:S02]  /*5cd00*/  IMAD.MOV.U32 R15, RZ, RZ, R2 ;  /* 0x000000ffff0f7224 */ /* 0x001fc400078e0002 */
[----:B------:R-:W2:Y:S11]  /*5cd10*/  LDL.LU.64 R16, [R1+0x2a38] ;  /* 0x002a380001107983 */ /* 0x000eb60000300a00 */
[----:B------:R-:W-:Y:S08]  /*5cd20*/  @!UPT UIADD3 URZ, URZ, URZ, URZ ;  /* 0x0000003f3f3ff290 */ /* 0x000ff0000fffe03f */
[----:B------:R-:W-:Y:S01]  /*5cd30*/  STL [R1+0x70], R20 ;  /* 0x0000701401007387 */ /* 0x000fe20000100800 */
[----:B------:R-:W-:Y:S02]  /*5cd40*/  IMAD.MOV.U32 R29, RZ, RZ, R22 ;  /* 0x000000ffff1d7224 */ /* 0x000fe400078e0016 */
[----:B------:R-:W-:Y:S02]  /*5cd50*/  IMAD.MOV.U32 R2, RZ, RZ, R23 ;  /* 0x000000ffff027224 */ /* 0x000fe400078e0017 */
[----:B----4-:R-:W-:Y:S02]  /*5cd60*/  IMAD.MOV.U32 R22, RZ, RZ, R18 ;  /* 0x000000ffff167224 */ /* 0x010fe400078e0012 */
[----:B------:R-:W-:Y:S01]  /*5cd70*/  IMAD.MOV.U32 R23, RZ, RZ, R19 ;  /* 0x000000ffff177224 */ /* 0x000fe200078e0013 */
[----:B------:R-:W4:Y:S01]  /*5cd80*/  LDL.LU R18, [R1+0x2a34] ;  /* 0x002a340001127983 */ /* 0x000f220000300800 */
[----:B------:R-:W4:Y:S02]  /*5cd90*/  LDL.LU R19, [R1+0x2a30] ;  /* 0x002a300001137983 */ /* 0x000f240000300800 */
[----:B------:R-:W-:Y:S02]  /*5cda0*/  STL.64 [R1+0x29b8], R26 ;  /* 0x0029b81a01007387 */ /* 0x000fe40000100a00 */
[----:B--2---:R0:W-:Y:S02]  /*5cdb0*/  STL.64 [R1+0x29b0], R24 ;  /* 0x0029b01801007387 */ /* 0x0041e40000100a00 */
[----:B0-----:R-:W2:Y:S01]  /*5cdc0*/  LDL.LU R24, [R1+0x570] ;  /* 0x0005700001187983 */ /* 0x001ea20000300800 */
[----:B------:R-:W2:Y:S02]  /*5cdd0*/  LDL.LU R25, [R1+0x574] ;  /* 0x0005740001197983 */ /* 0x000ea40000300800 */
[----:B------:R-:W2:Y:S02]  /*5cde0*/  LDL.LU R26, [R1+0x578] ;  /* 0x00057800011a7983 */ /* 0x000ea40000300800 */
[----:B------:R-:W2:Y:S02]  /*5cdf0*/  LDL.LU R27, [R1+0x57c] ;  /* 0x00057c00011b7983 */ /* 0x000ea40000300800 */
[----:B------:R-:W-:-:S02]  /*5ce00*/  IMAD.MOV.U32 R14, RZ, RZ, R28 ;  /* 0x000000ffff0e7224 */ /* 0x000fc400078e001c */
[----:B------:R-:W-:Y:S01]  /*5ce10*/  IMAD.MOV.U32 R28, RZ, RZ, R21 ;  /* 0x000000ffff1c7224 */ /* 0x000fe200078e0015 */
[C---:B----4-:R-:W-:Y:S01]  /*5ce20*/  HMMA.16816.F32 R4, R16.reuse, R6, R8 ;  /* 0x000000061004723c */ /* 0x050fe20000001808 */
[----:B--2---:R-:W-:Y:S01]  /*5ce30*/  STL.64 [R1+0x29d0], R26 ;  /* 0x0029d01a01007387 */ /* 0x004fe20000100a00 */
[----:B------:R0:W-:Y:S03]  /*5ce40*/  STL.64 [R1+0x29c8], R24 ;  /* 0x0029c81801007387 */ /* 0x0001e60000100a00 */
[----:B0-----:R-:W2:Y:S01]  /*5ce50*/  LDL.LU R24, [R1+0x580] ;  /* 0x0005800001187983 */ /* 0x001ea20000300800 */
[----:B------:R-:W2:Y:S02]  /*5ce60*/  LDL.LU R25, [R1+0x584] ;  /* 0x0005840001197983 */ /* 0x000ea40000300800 */
[----:B------:R-:W2:Y:S02]  /*5ce70*/  LDL.LU R26, [R1+0x588] ;  /* 0x00058800011a7983 */ /* 0x000ea40000300800 */
[----:B------:R-:W2:Y:S01]  /*5ce80*/  LDL.LU R27, [R1+0x58c] ;  /* 0x00058c00011b7983 */ /* 0x000ea20000300800 */
[----:B------:R-:W-:Y:S01]  /*5ce90*/  STL [R1+0x2790], R2 ;  /* 0x0027900201007387 */ /* 0x000fe20000100800 */
[----:B------:R-:W-:Y:S02]  /*5cea0*/  STL [R1+0x278c], R29 ;  /* 0x00278c1d01007387 */ /* 0x000fe40000100800 */
[----:B------:R-:W-:Y:S02]  /*5ceb0*/  STL [R1+0x2788], R28 ;  /* 0x0027881c01007387 */ /* 0x000fe40000100800 */
[----:B------:R-:W4:Y:S01]  /*5cec0*/  LDL.LU.64 R10, [R1+0x2a28] ;  /* 0x002a2800010a7983 */ /* 0x000f220000300a00 */
[----:B------:R-:W4:Y:S06]  /*5ced0*/  LDL.LU.64 R8, [R1+0x2a20] ;  /* 0x002a200001087983 */ /* 0x000f2c0000300a00 */
[----:B------:R-:W-:Y:S02]  /*5cee0*/  STL.64 [R1+0x60], R4 ;  /* 0x0000600401007387 */ /* 0x000fe40000100a00 */
[----:B------:R0:W-:Y:S02]  /*5cef0*/  STL.64 [R1+0x68], R6 ;  /* 0x0000680601007387 */ /* 0x0001e40000100a00 */
[----:B0-----:R-:W4:Y:S02]  /*5cf00*/  LDL.LU.64 R6, [R1+0x2a18] ;  /* 0x002a180001067983 */ /* 0x001f240000300a00 */
[C---:B----4-:R-:W-:Y:S02]  /*5cf10*/  HMMA.16816.F32 R4, R16.reuse, R6, R8 ;  /* 0x000000061004723c */ /* 0x050fe40000001808 */
[----:B------:R-:W4:Y:S01]  /*5cf20*/  LDL.LU.64 R10, [R1+0x2a10] ;  /* 0x002a1000010a7983 */ /* 0x000f220000300a00 */
[----:B------:R-:W4:Y:S11]  /*5cf30*/  LDL.LU.64 R8, [R1+0x2a08] ;  /* 0x002a080001087983 */ /* 0x000f360000300a00 */
[----:B------:R-:W-:Y:S09]  /*5cf40*/  @!UPT UIADD3 URZ, URZ, URZ, URZ ;  /* 0x0000003f3f3ff290 */ /* 0x000ff2000fffe03f */
[----:B------:R-:W-:Y:S01]  /*5cf50*/  STL.64 [R1+0x890], R4 ;  /* 0x0008900401007387 */ /* 0x000fe20000100a00 */
[----:B------:R0:W-:Y:S03]  /*5cf60*/  STL.64 [R1+0x898], R6 ;  /* 0x0008980601007387 */ /* 0x0001e60000100a00 */
[----:B0-----:R-:W4:Y:S02]  /*5cf70*/  LDL.LU.64 R6, [R1+0x2a00] ;  /* 0x002a000001067983 */ /* 0x001f240000300a00 */
[C---:B----4-:R-:W-:Y:S02]  /*5cf80*/  HMMA.16816.F32 R4, R16.reuse, R6, R8 ;  /* 0x000000061004723c */ /* 0x050fe40000001808 */
[----:B------:R-:W4:Y:S01]  /*5cf90*/  LDL.LU.64 R10, [R1+0x29f8] ;  /* 0x0029f800010a7983 */ /* 0x000f220000300a00 */
[----:B------:R-:W4:Y:S11]  /*5cfa0*/  LDL.LU.64 R8, [R1+0x29f0] ;  /* 0x0029f00001087983 */ /* 0x000f360000300a00 */
[----:B------:R-:W-:Y:S09]  /*5cfb0*/  @!UPT UIADD3 URZ, URZ, URZ, URZ ;  /* 0x0000003f3f3ff290 */ /* 0x000ff2000fffe03f */
[----:B------:R-:W-:Y:S01]  /*5cfc0*/  STL.64 [R1+0x800], R4 ;  /* 0x0008000401007387 */ /* 0x000fe20000100a00 */
[----:B------:R0:W-:Y:S03]  /*5cfd0*/  STL.64 [R1+0x808], R6 ;  /* 0x0008080601007387 */ /* 0x0001e60000100a00 */
[----:B0-----:R-:W2:Y:S01]  /*5cfe0*/  LDL.LU.64 R6, [R1+0x29e8] ;  /* 0x0029e80001067983 */ /* 0x001ea20000300a00 */
[----:B------:R-:W2:Y:S01]  /*5cff0*/  LDL.LU.64 R4, [R1+0x29e0] ;  /* 0x0029e00001047983 */ /* 0x000ea20000300a00 */
[C---:B----4-:R-:W-:Y:S02]  /*5d000*/  HMMA.16816.F32 R20, R16.reuse, R22, R8 ;  /* 0x000000161014723c */ /* 0x050fe40000001808 */
[----:B------:R-:W2:Y:S11]  /*5d010*/  LDL.LU.64 R10, [R1+0x29d8] ;  /* 0x0029d800010a7983 */ /* 0x000eb60000300a00 */
[----:B------:R-:W-:Y:S10]  /*5d020*/  @!UPT UIADD3 URZ, URZ, URZ, URZ ;  /* 0x0000003f3f3ff290 */ /* 0x000ff4000fffe03f */
[----:B------:R0:W-:Y:S01]  /*5d030*/  STL.64 [R1+0x7f0], R20 ;  /* 0x0007f01401007387 */ /* 0x0001e20000100a00 */
[----:B------:R-:W-:Y:S03]  /*5d040*/  STL.64 [R1+0x7f8], R22 ;  /* 0x0007f81601007387 */ /* 0x000fe60000100a00 */
[----:B0-----:R-:W4:Y:S01]  /*5d050*/  LDL R20, [R1+0x510] ;  /* 0x0005100001147983 */ /* 0x001f220000100800 */
[C---:B--2---:R-:W-:Y:S11]  /*5d060*/  HMMA.16816.F32 R4, R16.reuse, R10, R4 ;  /* 0x0000000a1004723c */ /* 0x044ff60000001804 */
[----:B------:R-:W-:Y:S11]  /*5d070*/  @!UPT UIADD3 URZ, URZ, URZ, URZ ;  /* 0x0000003f3f3ff290 */ /* 0x000ff6000fffe03f */
[----:B------:R-:W-:Y:S01]  /*5d080*/  @!UPT UIADD3 URZ, URZ, URZ, URZ ;  /* 0x0000003f3f3ff290 */ /* 0x000fe2000fffe03f */
[----:B------:R0:W-:Y:S01]  /*5d090*/  STL.64 [R1+0x7e0], R4 ;  /* 0x0007e00401007387 */ /* 0x0001e20000100a00 */
[----:B------:R-:W-:Y:S02]  /*5d0a0*/  STL.64 [R1+0x7e8], R6 ;  /* 0x0007e80601007387 */ /* 0x000fe40000100a00 */
[----:B------:R-:W4:Y:S02]  /*5d0b0*/  LDL R21, [R1+0x514] ;  /* 0x0005140001157983 */ /* 0x000f240000100800 */
[----:B------:R-:W2:Y:S01]  /*5d0c0*/  LDL.LU R8, [R1+0x550] ;  /* 0x0005500001087983 */ /* 0x000ea20000300800 */
[----:B------:R-:W2:Y:S01]  /*5d0d0*/  LDL.LU R9, [R1+0x554] ;  /* 0x0005540001097983 */ /* 0x000ea20000300800 */
[----:B------:R-:W2:Y:S02]  /*5d0e0*/  LDL.LU R10, [R1+0x558] ;  /* 0x00055800010a7983 */ /* 0x000ea40000300800 */
[----:B------:R-:W2:Y:S01]  /*5d0f0*/  LDL.LU R11, [R1+0x55c] ;  /* 0x00055c00010b7983 */ /* 0x000ea20000300800 */
[C---:B------:R-:W-:Y:S01]  /*5d100*/  HMMA.16816.F32 R12, R16.reuse, R14, R24 ;  /* 0x0000000e100c723c */ /* 0x040fe20000001818 */
[----:B----4-:R1:W-:Y:S01]  /*5d110*/  STL.64 [R1+0x2978], R20 ;  /* 0x0029781401007387 */ /* 0x0103e20000100a00 */
[----:B0-----:R-:W4:Y:S02]  /*5d120*/  LDL R4, [R1+0x4b0] ;  /* 0x0004b00001047983 */ /* 0x001f240000100800 */
[----:B------:R-:W4:Y:S01]  /*5d130*/  LDL R5, [R1+0x4b4] ;  /* 0x0004b40001057983 */ /* 0x000f220000100800 */
[----:B-1----:R-:W2:Y:S04]  /*5d140*/  LDL.64 R20, [R1+0x520] ;  /* 0x0005200001147983 */ /* 0x002ea80000100a00 */
[----:B----4-:R0:W-:Y:S04]  /*5d150*/  STL.64 [R1+0x2940], R4 ;  /* 0x0029400401007387 */ /* 0x0101e80000100a00 */
[----:B0-----:R-:W4:Y:S01]  /*5d160*/  LDL.LU R4, [R1+0x540] ;  /* 0x0005400001047983 */ /* 0x001f220000300800 */
[----:B------:R-:W4:Y:S02]  /*5d170*/  LDL.LU R5, [R1+0x544] ;  /* 0x0005440001057983 */ /* 0x000f240000300800 */
[----:B------:R-:W4:Y:S02]  /*5d180*/  LDL.LU R6, [R1+0x548] ;  /* 0x0005480001067983 */ /* 0x000f240000300800 */
[----:B------:R-:W4:Y:S01]  /*5d190*/  LDL.LU R7, [R1+0x54c] ;  /* 0x00054c0001077983 */ /* 0x000f220000300800 */
[----:B------:R-:W2:Y:S01]  /*5d1a0*/  LDL.LU.64 R26, [R1+0x29d0] ;  /* 0x0029d000011a7983 */ /* 0x000ea20000300a00 */
[----:B------:R-:W2:Y:S03]  /*5d1b0*/  LDL.LU.64 R24, [R1+0x29c8] ;  /* 0x0029c80001187983 */ /* 0x000ea60000300a00 */
[----:B------:R-:W-:Y:S02]  /*5d1c0*/  STL.64 [R1+0x780], R12 ;  /* 0x0007800c01007387 */ /* 0x000fe40000100a00 */
[----:B------:R0:W-:Y:S02]  /*5d1d0*/  STL.64 [R1+0x788], R14 ;  /* 0x0007880e01007387 */ /* 0x0001e40000100a00 */
        /* <DEDUP_REMOVED lines=10> */
[----:B------:R-:W2:Y:S01]  /*5d280*/  LDL.LU.64 R14, [R1+0x2998] ;  /* 0x00299800010e7983 */ /* 0x000ea20000300a00 */
        /* <DEDUP_REMOVED lines=10> */
[----:B---3--:R-:W-:Y:S01]  /*5d330*/  STL.64 [R1+0x2960], R26 ;  /* 0x0029601a01007387 */ /* 0x008fe20000100a00 */
[----:B------:R0:W-:Y:S02]  /*5d340*/  STL.64 [R1+0x2958], R24 ;  /* 0x0029581801007387 */ /* 0x0001e40000100a00 */
[----:B0-----:R-:W-:Y:S02]  /*5d350*/  IMAD.MOV.U32 R24, RZ, RZ, R13 ;  /* 0x000000ffff187224 */ /* 0x001fe400078e000d */
[----:B------:R-:W-:Y:S01]  /*5d360*/  IMAD.MOV.U32 R25, RZ, RZ, R14 ;  /* 0x000000ffff197224 */ /* 0x000fe200078e000e */
[----:B------:R-:W2:Y:S01]  /*5d370*/  LDL.LU R13, [R1+0x2988] ;  /* 0x00298800010d7983 */ /* 0x000ea20000300800 */
[----:B------:R-:W2:Y:S03]  /*5d380*/  LDL.LU R14, [R1+0x2984] ;  /* 0x00298400010e7983 */ /* 0x000ea60000300800 */
[----:B------:R0:W-:Y:S04]  /*5d390*/  STL.64 [R1+0x2970], R24 ;  /* 0x0029701801007387 */ /* 0x0001e80000100a00 */
[----:B0-----:R-:W3:Y:S01]  /*5d3a0*/  LDL.LU R24, [R1+0x530] ;  /* 0x0005300001187983 */ /* 0x001ee20000300800 */
[----:B------:R-:W3:Y:S02]  /*5d3b0*/  LDL.LU R25, [R1+0x534] ;  /* 0x0005340001197983 */ /* 0x000ee40000300800 */
[----:B------:R-:W3:Y:S02]  /*5d3c0*/  LDL.LU R26, [R1+0x538] ;  /* 0x00053800011a7983 */ /* 0x000ee40000300800 */
[----:B------:R-:W3:Y:S01]  /*5d3d0*/  LDL.LU R27, [R1+0x53c] ;  /* 0x00053c00011b7983 */ /* 0x000ee20000300800 */
[----:B------:R-:W2:Y:S01]  /*5d3e0*/  LDL.LU R15, [R1+0x2980] ;  /* 0x00298000010f7983 */ /* 0x000ea20000300800 */
[----:B------:R-:W3:Y:S02]  /*5d3f0*/  LDL R17, [R1+0x4d4] ;  /* 0x0004d40001117983 */ /* 0x000ee40000100800 */
[----:B------:R-:W-:Y:S01]  /*5d400*/  IMAD.MOV.U32 R2, RZ, RZ, R21 ;  /* 0x000000ffff027224 */ /* 0x000fe200078e0015 */
[C---:B--2---:R-:W-:Y:S01]  /*5d410*/  HMMA.16816.F32 R8, R12.reuse, R20, R8 ;  /* 0x000000140c08723c */ /* 0x044fe20000001808 */
[----:B---3--:R0:W-:Y:S04]  /*5d420*/  STL.64 [R1+0x2968], R16 ;  /* 0x0029681001007387 */ /* 0x0081e80000100a00 */
[----:B0-----:R-:W2:Y:S01]  /*5d430*/  LDL.LU R16, [R1+0x490] ;  /* 0x0004900001107983 */ /* 0x001ea20000300800 */
[----:B------:R-:W2:Y:S02]  /*5d440*/  LDL.LU R17, [R1+0x494] ;  /* 0x0004940001117983 */ /* 0x000ea40000300800 */
[----:B------:R-:W2:Y:S02]  /*5d450*/  LDL.LU R18, [R1+0x498] ;  /* 0x0004980001127983 */ /* 0x000ea40000300800 */
[----:B------:R-:W2:Y:S11]  /*5d460*/  LDL.LU R19, [R1+0x49c] ;  /* 0x00049c0001137983 */ /* 0x000eb60000300800 */
[----:B------:R-:W-:Y:S02]  /*5d470*/  @!UPT UIADD3 URZ, URZ, URZ, URZ ;  /* 0x0000003f3f3ff290 */ /* 0x000fe4000fffe03f */
[----:B------:R0:W-:Y:S01]  /*5d480*/  STL.64 [R1+0x750], R8 ;  /* 0x0007500801007387 */ /* 0x0001e20000100a00 */
[----:B------:R-:W-:Y:S02]  /*5d490*/  STL.64 [R1+0x758], R10 ;  /* 0x0007580a01007387 */ /* 0x000fe40000100a00 */
[----:B0-----:R-:W-:Y:S02]  /*5d4a0*/  IMAD.MOV.U32 R8, RZ, RZ, R20 ;  /* 0x000000ffff087224 */ /* 0x001fe400078e0014 */
[----:B------:R-:W4:Y:S02]  /*5d4b0*/  LDL.LU.64 R20, [R1+0x2978] ;  /* 0x0029780001147983 */ /* 0x000f240000300a00 */
[C---:B----4-:R-:W-:Y:S02]  /*5d4c0*/  HMMA.16816.F32 R20, R12.reuse, R20, R4 ;  /* 0x000000140c14723c */ /* 0x050fe40000001804 */
[----:B------:R-:W3:Y:S11]  /*5d4d0*/  LDL.LU R4, [R1+0x460] ;  /* 0x0004600001047983 */ /* 0x000ef60000300800 */
[----:B------:R-:W-:Y:S10]  /*5d4e0*/  @!UPT UIADD3 URZ, URZ, URZ, URZ ;  /* 0x0000003f3f3ff290 */ /* 0x000ff4000fffe03f */
[----:B------:R0:W-:Y:S01]  /*5d4f0*/  STL.64 [R1+0x5b0], R20 ;  /* 0x0005b01401007387 */ /* 0x0001e20000100a00 */
[----:B------:R1:W-:Y:S02]  /*5d500*/  STL.64 [R1+0x5b8], R22 ;  /* 0x0005b81601007387 */ /* 0x0003e40000100a00 */
[----:B------:R-:W3:Y:S02]  /*5d510*/  LDL.LU R5, [R1+0x464] ;  /* 0x0004640001057983 */ /* 0x000ee40000300800 */
[----:B------:R-:W3:Y:S01]  /*5d520*/  LDL.LU R6, [R1+0x468] ;  /* 0x0004680001067983 */ /* 0x000ee20000300800 */
[----:B------:R-:W3:Y:S04]  /*5d530*/  LDL.LU R7, [R1+0x46c] ;  /* 0x00046c0001077983 */ /* 0x000ee80000300800 */
[----:B0-----:R-:W4:Y:S01]  /*5d540*/  LDL.LU R20, [R1+0x2a0] ;  /* 0x0002a00001147983 */ /* 0x001f220000300800 */
[----:B------:R-:W4:Y:S02]  /*5d550*/  LDL.LU R21, [R1+0x2a4] ;  /* 0x0002a40001157983 */ /* 0x000f240000300800 */
[----:B-1----:R-:W2:Y:S02]  /*5d560*/  LDL.LU R22, [R1+0x2a8] ;  /* 0x0002a80001167983 */ /* 0x002ea40000300800 */
        /* <DEDUP_REMOVED lines=9> */
[----:B0-----:R-:W2:Y:S04]  /*5d600*/  LDL R20, [R1+0x500] ;  /* 0x0005000001147983 */ /* 0x001ea80000100800 */
[----:B------:R-:W2:Y:S02]  /*5d610*/  LDL R21, [R1+0x504] ;  /* 0x0005040001157983 */ /* 0x000ea40000100800 */
[C---:B--2---:R-:W-:Y:S11]  /*5d620*/  HMMA.16816.F32 R24, R12.reuse, R20, R24 ;  /* 0x000000140c18723c */ /* 0x044ff60000001818 */
[----:B------:R-:W-:Y:S11]  /*5d630*/  @!UPT UIADD3 URZ, URZ, URZ, URZ ;  /* 0x0000003f3f3ff290 */ /* 0x000ff6000fffe03f */
[----:B------:R-:W-:Y:S01]  /*5d640*/  @!UPT UIADD3 URZ, URZ, URZ, URZ ;  /* 0x0000003f3f3ff290 */ /* 0x000fe2000fffe03f */
[----:B------:R0:W-:Y:S01]  /*5d650*/  STL.64 [R1+0x5d0], R24 ;  /* 0x0005d01801007387 */ /* 0x0001e20000100a00 */
[----:B------:R-:W-:Y:S03]  /*5d660*/  STL.64 [R1+0x5d8], R26 ;  /* 0x0005d81a01007387 */ /* 0x000fe60000100a00 */
[----:B0-----:R-:W2:Y:S01]  /*5d670*/  LDL.LU.64 R24, [R1+0x2970] ;  /* 0x0029700001187983 */ /* 0x001ea20000300a00 */
[----:B------:R0:W-:Y:S03]  /*5d680*/  STL.64 [R1+0x2900], R20 ;  /* 0x0029001401007387 */ /* 0x0001e60000100a00 */
[----:B0-----:R-:W4:Y:S04]  /*5d690*/  LDL R20, [R1+0x4e0] ;  /* 0x0004e00001147983 */ /* 0x001f280000100800 */
[----:B------:R-:W4:Y:S01]  /*5d6a0*/  LDL R21, [R1+0x4e4] ;  /* 0x0004e40001157983 */ /* 0x000f220000100800 */
[C---:B--2---:R-:W-:Y:S03]  /*5d6b0*/  HMMA.16816.F32 R24, R12.reuse, R24, R16 ;  /* 0x000000180c18723c */ /* 0x044fe60000001810 */
[----:B------:R-:W3:Y:S11]  /*5d6c0*/  LDL.LU.64 R16, [R1+0x2968] ;  /* 0x0029680001107983 */ /* 0x000ef60000300a00 */
[----:B------:R-:W-:Y:S09]  /*5d6d0*/  @!UPT UIADD3 URZ, URZ, URZ, URZ ;  /* 0x0000003f3f3ff290 */ /* 0x000ff2000fffe03f */
[----:B------:R-:W-:Y:S01]  /*5d6e0*/  STL.64 [R1+0x5e0], R24 ;  /* 0x0005e01801007387 */ /* 0x000fe20000100a00 */
[----:B------:R0:W-:Y:S03]  /*5d6f0*/  STL.64 [R1+0x5e8], R26 ;  /* 0x0005e81a01007387 */ /* 0x0001e60000100a00 */
[----:B0-----:R-:W4:Y:S01]  /*5d700*/  LDL.LU.64 R26, [R1+0x2960] ;  /* 0x00296000011a7983 */ /* 0x001f220000300a00 */
[----:B------:R-:W4:Y:S02]  /*5d710*/  LDL.LU.64 R24, [R1+0x2958] ;  /* 0x0029580001187983 */ /* 0x000f240000300a00 */
[C---:B----4-:R-:W-:Y:S01]  /*5d720*/  HMMA.16816.F32 R20, R12.reuse, R20, R24 ;  /* 0x000000140c14723c */ /* 0x050fe20000001818 */
[----:B------:R-:W2:Y:S11]  /*5d730*/  LDL.LU.64 R24, [R1+0x2950] ;  /* 0x0029500001187983 */ /* 0x000eb60000300a00 */
[----:B------:R-:W-:Y:S11]  /*5d740*/  @!UPT UIADD3 URZ, URZ, URZ, URZ ;  /* 0x0000003f3f3ff290 */ /* 0x000ff6000fffe03f */
[----:B------:R-:W-:Y:S01]  /*5d750*/  STL.64 [R1+0x600], R20 ;  /* 0x0006001401007387 */ /* 0x000fe20000100a00 */
[----:B------:R3:W-:Y:S02]  /*5d760*/  STL.64 [R1+0x608], R22 ;  /* 0x0006081601007387 */ /* 0x0007e40000100a00 */
[----:B------:R-:W4:Y:S02]  /*5d770*/  LDL.LU R26, [R1+0x2e8] ;  /* 0x0002e800011a7983 */ /* 0x000f240000300800 */
[----:B------:R-:W4:Y:S01]  /*5d780*/  LDL.LU R27, [R1+0x2ec] ;  /* 0x0002ec00011b7983 */ /* 0x000f220000300800 */
[----:B---3--:R-:W-:Y:S01]  /*5d790*/  HMMA.16816.F32 R20, R12, R16, R4 ;  /* 0x000000100c14723c */ /* 0x008fe20000001804 */
[----:B----4-:R-:W-:Y:S01]  /*5d7a0*/  STL.64 [R1+0x28a0], R26 ;  /* 0x0028a01a01007387 */ /* 0x010fe20000100a00 */
[----:B--2---:R0:W-:Y:S03]  /*5d7b0*/  STL.64 [R1+0x2898], R24 ;  /* 0x0028981801007387 */ /* 0x0041e60000100a00 */
[----:B0-----:R-:W2:Y:S01]  /*5d7c0*/  LDL.LU R24, [R1+0x2f0] ;  /* 0x0002f00001187983 */ /* 0x001ea20000300800 */
[----:B------:R-:W2:Y:S02]  /*5d7d0*/  LDL.LU R25, [R1+0x2f4] ;  /* 0x0002f40001197983 */ /* 0x000ea40000300800 */
[----:B------:R-:W3:Y:S02]  /*5d7e0*/  LDL.LU R26, [R1+0x2f8] ;  /* 0x0002f800011a7983 */ /* 0x000ee40000300800 */
[----:B------:R-:W3:Y:S02]  /*5d7f0*/  LDL.LU R27, [R1+0x2fc] ;  /* 0x0002fc00011b7983 */ /* 0x000ee40000300800 */
[----:B---3--:R-:W-:Y:S01]  /*5d800*/  STL.64 [R1+0x28b0], R26 ;  /* 0x0028b01a01007387 */ /* 0x008fe20000100a00 */
[----:B--2---:R0:W-:Y:S03]  /*5d810*/  STL.64 [R1+0x28a8], R24 ;  /* 0x0028a81801007387 */ /* 0x0041e60000100a00 */
[----:B0-----:R-:W2:Y:S01]  /*5d820*/  LDL R24, [R1+0x4c0] ;  /* 0x0004c00001187983 */ /* 0x001ea20000100800 */
[----:B------:R-:W-:-:S02]  /*5d830*/  IMAD.MOV.U32 R25, RZ, RZ, R0 ;  /* 0x000000ffff197224 */ /* 0x000fc400078e0000 */
[----:B------:R-:W3:Y:S02]  /*5d840*/  LDL.LU R0, [R1+0x2948] ;  /* 0x0029480001007983 */ /* 0x000ee40000300800 */
[----:B------:R-:W2:Y:S02]  /*5d850*/  LDL.LU R4, [R1+0x440] ;  /* 0x0004400001047983 */ /* 0x000ea40000300800 */
[----:B------:R0:W-:Y:S01]  /*5d860*/  STL.64 [R1+0x620], R20 ;  /* 0x0006201401007387 */ /* 0x0001e20000100a00 */
[----:B------:R-:W-:Y:S02]  /*5d870*/  STL.64 [R1+0x628], R22 ;  /* 0x0006281601007387 */ /* 0x000fe40000100a00 */
[----:B------:R-:W2:Y:S02]  /*5d880*/  LDL.LU R5, [R1+0x444] ;  /* 0x0004440001057983 */ /* 0x000ea40000300800 */
[----:B------:R-:W2:Y:S01]  /*5d890*/  LDL.LU R6, [R1+0x448] ;  /* 0x0004480001067983 */ /* 0x000ea20000300800 */
[----:B------:R-:W2:Y:S04]  /*5d8a0*/  LDL.LU R7, [R1+0x44c] ;  /* 0x00044c0001077983 */ /* 0x000ea80000300800 */
[----:B0-----:R-:W4:Y:S04]  /*5d8b0*/  LDL.64 R20, [R1+0x510] ;  /* 0x0005100001147983 */ /* 0x001f280000100a00 */
[----:B----4-:R-:W-:Y:S01]  /*5d8c0*/  STL.64 [R1+0x2918], R20 ;  /* 0x0029181401007387 */ /* 0x010fe20000100a00 */
[----:B------:R0:W-:Y:S03]  /*5d8d0*/  STL.64 [R1+0x28e8], R16 ;  /* 0x0028e81001007387 */ /* 0x0001e60000100a00 */
[----:B0-----:R-:W4:Y:S01]  /*5d8e0*/  LDL.LU R16, [R1+0x330] ;  /* 0x0003300001107983 */ /* 0x001f220000300800 */
[----:B------:R-:W4:Y:S02]  /*5d8f0*/  LDL.LU R17, [R1+0x334] ;  /* 0x0003340001117983 */ /* 0x000f240000300800 */
[----:B------:R-:W2:Y:S02]  /*5d900*/  LDL.LU R18, [R1+0x338] ;  /* 0x0003380001127983 */ /* 0x000ea40000300800 */
[----:B------:R-:W2:Y:S02]  /*5d910*/  LDL.LU R19, [R1+0x33c] ;  /* 0x00033c0001137983 */ /* 0x000ea40000300800 */
[----:B------:R-:W-:-:S02]  /*5d920*/  IMAD.MOV.U32 R20, RZ, RZ, R8 ;  /* 0x000000ffff147224 */ /* 0x000fc400078e0008 */
[----:B------:R-:W3:Y:S01]  /*5d930*/  LDL.LU R8, [R1+0x410] ;  /* 0x0004100001087983 */ /* 0x000ee20000300800 */
[----:B------:R-:W3:Y:S02]  /*5d940*/  LDL.LU R9, [R1+0x414] ;  /* 0x0004140001097983 */ /* 0x000ee40000300800 */
[----:B------:R-:W3:Y:S02]  /*5d950*/  LDL.LU R10, [R1+0x418] ;  /* 0x00041800010a7983 */ /* 0x000ee40000300800 */
[----:B------:R-:W3:Y:S01]  /*5d960*/  LDL.LU R11, [R1+0x41c] ;  /* 0x00041c00010b7983 */ /* 0x000ee20000300800 */
        /* <DEDUP_REMOVED lines=19> */
[----:B------:R0:W-:Y:S01]  /*5daa0*/  STL.64 [R1+0x640], R4 ;  /* 0x0006400401007387 */ /* 0x0001e20000100a00 */
[----:B------:R-:W-:Y:S03]  /*5dab0*/  STL.64 [R1+0x648], R6 ;  /* 0x0006480601007387 */ /* 0x000fe60000100a00 */
[----:B0-----:R-:W3:Y:S01]  /*5dac0*/  LDL.LU.64 R4, [R1+0x2940] ;  /* 0x0029400001047983 */ /* 0x001ee20000300a00 */
[----:B------:R0:W-:Y:S03]  /*5dad0*/  STL.64 [R1+0x28c0], R24 ;  /* 0x0028c01801007387 */ /* 0x0001e60000100a00 */
        /* <DEDUP_REMOVED lines=10> */
[----:B---3--:R-:W-:Y:S01]  /*5db80*/  HMMA.16816.F32 R12, R12, R4, R8 ;  /* 0x000000040c0c723c */ /* 0x008fe20000001808 */
[----:B------:R-:W-:Y:S01]  /*5db90*/  IMAD.MOV.U32 R21, RZ, RZ, R2 ;  /* 0x000000ffff157224 */ /* 0x000fe200078e0002 */
[----:B----4-:R-:W-:Y:S01]  /*5dba0*/  STL.64 [R1+0x28e0], R26 ;  /* 0x0028e01a01007387 */ /* 0x010fe20000100a00 */
[----:B--2---:R0:W-:Y:S03]  /*5dbb0*/  STL.64 [R1+0x28d8], R24 ;  /* 0x0028d81801007387 */ /* 0x0041e60000100a00 */
[----:B0-----:R-:W2:Y:S01]  /*5dbc0*/  LDL.64 R24, [R1+0x4f0] ;  /* 0x0004f00001187983 */ /* 0x001ea20000100a00 */
[----:B------:R-:W3:Y:S02]  /*5dbd0*/  LDL.LU.64 R10, [R1+0x2938] ;  /* 0x00293800010a7983 */ /* 0x000ee40000300a00 */
[----:B------:R-:W3:Y:S02]  /*5dbe0*/  LDL.LU.64 R8, [R1+0x2930] ;  /* 0x0029300001087983 */ /* 0x000ee40000300a00 */
[----:B------:R0:W-:Y:S02]  /*5dbf0*/  STL.64 [R1+0x28b8], R4 ;  /* 0x0028b80401007387 */ /* 0x0001e40000100a00 */
[----:B0-----:R-:W4:Y:S10]  /*5dc00*/  LDL.LU R4, [R1+0x300] ;  /* 0x0003000001047983 */ /* 0x001f340000300800 */
[----:B------:R0:W-:Y:S02]  /*5dc10*/  STL.64 [R1+0x740], R12 ;  /* 0x0007400c01007387 */ /* 0x0001e40000100a00 */
[----:B------:R-:W-:Y:S02]  /*5dc20*/  STL.64 [R1+0x748], R14 ;  /* 0x0007480e01007387 */ /* 0x000fe40000100a00 */
[----:B------:R-:W4:Y:S01]  /*5dc30*/  LDL.LU R5, [R1+0x304] ;  /* 0x0003040001057983 */ /* 0x000f220000300800 */
[----:B------:R-:W4:Y:S01]  /*5dc40*/  LDL.LU R6, [R1+0x308] ;  /* 0x0003080001067983 */ /* 0x000f220000300800 */
[----:B------:R-:W4:Y:S03]  /*5dc50*/  LDL.LU R7, [R1+0x30c] ;  /* 0x00030c0001077983 */ /* 0x000f260000300800 */
[----:B0-----:R-:W2:Y:S01]  /*5dc60*/  LDL.64 R12, [R1+0x4e0] ;  /* 0x0004e000010c7983 */ /* 0x001ea20000100a00 */
[C---:B---3--:R-:W-:Y:S03]  /*5dc70*/  HMMA.16816.F32 R20, R8.reuse, R20, R16 ;  /* 0x000000140814723c */ /* 0x048fe60000001810 */
[----:B------:R-:W3:Y:S01]  /*5dc80*/  LDL.LU.64 R18, [R1+0x2928] ;  /* 0x0029280001127983 */ /* 0x000ee20000300a00 */
[----:B------:R-:W3:Y:S11]  /*5dc90*/  LDL.LU.64 R16, [R1+0x2920] ;  /* 0x0029200001107983 */ /* 0x000ef60000300a00 */
[----:B------:R-:W-:Y:S08]  /*5dca0*/  @!UPT UIADD3 URZ, URZ, URZ, URZ ;  /* 0x0000003f3f3ff290 */ /* 0x000ff0000fffe03f */
[----:B------:R0:W-:Y:S01]  /*5dcb0*/  STL.64 [R1+0x880], R20 ;  /* 0x0008801401007387 */ /* 0x0001e20000100a00 */
[----:B------:R-:W-:Y:S03]  /*5dcc0*/  STL.64 [R1+0x888], R22 ;  /* 0x0008881601007387 */ /* 0x000fe60000100a00 */
        /* <DEDUP_REMOVED lines=21> */
[----:B--2---:R-:W-:-:S03]  /*5de20*/  IMAD.MOV.U32 R2, RZ, RZ, R25 ;  /* 0x000000ffff027224 */ /* 0x004fc600078e0019 */
[----:B0-----:R-:W2:Y:S01]  /*5de30*/  LDL.LU.64 R20, [R1+0x520] ;  /* 0x0005200001147983 */ /* 0x001ea20000300a00 */
[C---:B---3--:R-:W-:Y:S11]  /*5de40*/  HMMA.16816.F32 R16, R8.reuse, R24, R16 ;  /* 0x000000180810723c */ /* 0x048ff60000001810 */
[----:B------:R-:W-:Y:S11]  /*5de50*/  @!UPT UIADD3 URZ, URZ, URZ, URZ ;  /* 0x0000003f3f3ff290 */ /* 0x000ff6000fffe03f */
[----:B------:R-:W-:Y:S01]  /*5de60*/  @!UPT UIADD3 URZ, URZ, URZ, URZ ;  /* 0x0000003f3f3ff290 */ /* 0x000fe2000fffe03f */
[----:B------:R0:W-:Y:S01]  /*5de70*/  STL.64 [R1+0x850], R16 ;  /* 0x0008501001007387 */ /* 0x0001e20000100a00 */
[----:B------:R1:W-:Y:S03]  /*5de80*/  STL.64 [R1+0x858], R18 ;  /* 0x0008581201007387 */ /* 0x0003e60000100a00 */
[----:B0-----:R-:W3:Y:S01]  /*5de90*/  LDL.LU.64 R16, [R1+0x28e8] ;  /* 0x0028e80001107983 */ /* 0x001ee20000300a00 */
[----:B-1----:R-:W-:Y:S02]  /*5dea0*/  IMAD.MOV.U32 R18, RZ, RZ, R24 ;  /* 0x000000ffff127224 */ /* 0x002fe400078e0018 */
        /* <DEDUP_REMOVED lines=23> */
[----:B------:R4:W-:Y:S03]  /*5e020*/  STL.64 [R1+0x838], R26 ;  /* 0x0008381a01007387 */ /* 0x0009e60000100a00 */
[----:B0-----:R-:W4:Y:S02]  /*5e030*/  LDL.LU.64 R24, [R1+0x28c0] ;  /* 0x0028c00001187983 */ /* 0x001f240000300a00 */
[C---:B----4-:R-:W-:Y:S02]  /*5e040*/  HMMA.16816.F32 R24, R8.reuse, R24, R4 ;  /* 0x000000180818723c */ /* 0x050fe40000001804 */
[----:B------:R-:W3:Y:S11]  /*5e050*/  LDL.LU.64 R4, [R1+0x28b8] ;  /* 0x0028b80001047983 */ /* 0x000ef60000300a00 */
[----:B------:R-:W-:Y:S10]  /*5e060*/  @!UPT UIADD3 URZ, URZ, URZ, URZ ;  /* 0x0000003f3f3ff290 */ /* 0x000ff4000fffe03f */
[----:B------:R-:W-:Y:S01]  /*5e070*/  STL.64 [R1+0x820], R24 ;  /* 0x0008201801007387 */ /* 0x000fe20000100a00 */
[----:B------:R0:W-:Y:S03]  /*5e080*/  STL.64 [R1+0x828], R26 ;  /* 0x0008281a01007387 */ /* 0x0001e60000100a00 */
[----:B0-----:R-:W3:Y:S01]  /*5e090*/  LDL.LU.64 R26, [R1+0x28b0] ;  /* 0x0028b000011a7983 */ /* 0x001ee20000300a00 */
[----:B------:R-:W3:Y:S02]  /*5e0a0*/  LDL.LU.64 R24, [R1+0x28a8] ;  /* 0x0028a80001187983 */ /* 0x000ee40000300a00 */
[----:B---3--:R-:W-:Y:S01]  /*5e0b0*/  HMMA.16816.F32 R8, R8, R4, R24 ;  /* 0x000000040808723c */ /* 0x008fe20000001818 */
[----:B------:R-:W3:Y:S01]  /*5e0c0*/  LDL.LU.64 R26, [R1+0x28a0] ;  /* 0x0028a000011a7983 */ /* 0x000ee20000300a00 */
[----:B------:R-:W3:Y:S02]  /*5e0d0*/  LDL.LU.64 R24, [R1+0x2898] ;  /* 0x0028980001187983 */ /* 0x000ee40000300a00 */
[----:B------:R-:W3:Y:S02]  /*5e0e0*/  LDL.LU.64 R6, [R1+0x2890] ;  /* 0x0028900001067983 */ /* 0x000ee40000300a00 */
[----:B------:R-:W3:Y:S11]  /*5e0f0*/  LDL.LU.64 R4, [R1+0x2888] ;  /* 0x0028880001047983 */ /* 0x000ef60000300a00 */
[----:B------:R-:W-:Y:S06]  /*5e100*/  @!UPT UIADD3 URZ, URZ, URZ, URZ ;  /* 0x0000003f3f3ff290 */ /* 0x000fec000fffe03f */
[----:B------:R-:W-:Y:S01]  /*5e110*/  STL.64 [R1+0x810], R8 ;  /* 0x0008100801007387 */ /* 0x000fe20000100a00 */
[----:B------:R-:W-:Y:S01]  /*5e120*/  STL.64 [R1+0x818], R10 ;  /* 0x0008180a01007387 */ /* 0x000fe20000100a00 */
        /* <DEDUP_REMOVED lines=9> */
[----:B0-----:R-:W3:Y:S01]  /*5e1c0*/  LDL.64 R24, [R1+0x4c0] ;  /* 0x0004c00001187983 */ /* 0x001ee20000100a00 */
[C---:B--2---:R-:W-:Y:S03]  /*5e1d0*/  HMMA.16816.F32 R20, R4.reuse, R20, R12 ;  /* 0x000000140414723c */ /* 0x044fe6000000180c */
[----:B---3--:R0:W-:Y:S04]  /*5e1e0*/  STL.64 [R1+0x2838], R24 ;  /* 0x0028381801007387 */ /* 0x0081e80000100a00 */
[----:B0-----:R-:W2:Y:S01]  /*5e1f0*/  LDL.LU R24, [R1+0x290] ;  /* 0x0002900001187983 */ /* 0x001ea20000300800 */
[----:B------:R-:W2:Y:S02]  /*5e200*/  LDL.LU R25, [R1+0x294] ;  /* 0x0002940001197983 */ /* 0x000ea40000300800 */
[----:B------:R-:W2:Y:S02]  /*5e210*/  LDL.LU R26, [R1+0x298] ;  /* 0x00029800011a7983 */ /* 0x000ea40000300800 */
[----:B------:R-:W2:Y:S01]  /*5e220*/  LDL.LU R27, [R1+0x29c] ;  /* 0x00029c00011b7983 */ /* 0x000ea20000300800 */
[----:B------:R-:W3:Y:S01]  /*5e230*/  LDL.LU.64 R14, [R1+0x2878] ;  /* 0x00287800010e7983 */ /* 0x000ee20000300a00 */
[----:B------:R-:W3:Y:S09]  /*5e240*/  LDL.LU.64 R12, [R1+0x2870] ;  /* 0x00287000010c7983 */ /* 0x000ef20000300a00 */
[----:B------:R0:W-:Y:S02]  /*5e250*/  STL.64 [R1+0x900], R20 ;  /* 0x0009001401007387 */ /* 0x0001e40000100a00 */
[----:B------:R3:W-:Y:S01]  /*5e260*/  STL.64 [R1+0x908], R22 ;  /* 0x0009081601007387 */ /* 0x0007e20000100a00 */
[----:B0-----:R-:W3:Y:S02]  /*5e270*/  LDL.LU.64 R20, [R1+0x2868] ;  /* 0x0028680001147983 */ /* 0x001ee40000300a00 */
[----:B---3--:R-:W-:Y:S02]  /*5e280*/  HMMA.16816.F32 R20, R4, R20, R12 ;  /* 0x000000140414723c */ /* 0x008fe4000000180c */
[----:B------:R-:W3:Y:S11]  /*5e290*/  LDL.LU.64 R12, [R1+0x2860] ;  /* 0x00286000010c7983 */ /* 0x000ef60000300a00 */
[----:B------:R-:W-:Y:S10]  /*5e2a0*/  @!UPT UIADD3 URZ, URZ, URZ, URZ ;  /* 0x0000003f3f3ff290 */ /* 0x000ff4000fffe03f */
[----:B------:R-:W-:Y:S01]  /*5e2b0*/  STL.64 [R1+0x8f0], R20 ;  /* 0x0008f01401007387 */ /* 0x000fe20000100a00 */
[----:B------:R0:W-:Y:S03]  /*5e2c0*/  STL.64 [R1+0x8f8], R22 ;  /* 0x0008f81601007387 */ /* 0x0001e60000100a00 */
[----:B0-----:R-:W4:Y:S01]  /*5e2d0*/  LDL.LU.64 R22, [R1+0x2858] ;  /* 0x0028580001167983 */ /* 0x001f220000300a00 */
[----:B------:R-:W4:Y:S02]  /*5e2e0*/  LDL.LU.64 R20, [R1+0x2850] ;  /* 0x0028500001147983 */ /* 0x000f240000300a00 */
[----:B------:R-:W-:Y:S02]  /*5e2f0*/  IMAD.MOV.U32 R8, RZ, RZ, R18 ;  /* 0x000000ffff087224 */ /* 0x000fe400078e0012 */
[----:B------:R-:W-:-:S07]  /*5e300*/  IMAD.MOV.U32 R9, RZ, RZ, R2 ;  /* 0x000000ffff097224 */ /* 0x000fce00078e0002 */
[C---:B----4-:R-:W-:Y:S01]  /*5e310*/  HMMA.16816.F32 R8, R4.reuse, R8, R20 ;  /* 0x000000080408723c */ /* 0x050fe20000001814 */
[----:B------:R-:W3:Y:S01]  /*5e320*/  LDL.LU.64 R22, [R1+0x2848] ;  /* 0x0028480001167983 */ /* 0x000ee20000300a00 */
[----:B------:R-:W3:Y:S11]  /*5e330*/  LDL.LU.64 R20, [R1+0x2840] ;  /* 0x0028400001147983 */ /* 0x000ef60000300a00 */
[----:B------:R-:W-:Y:S10]  /*5e340*/  @!UPT UIADD3 URZ, URZ, URZ, URZ ;  /* 0x0000003f3f3ff290 */ /* 0x000ff4000fffe03f */
[----:B------:R-:W-:Y:S01]  /*5e350*/  STL.64 [R1+0x8e0], R8 ;  /* 0x0008e00801007387 */ /* 0x000fe20000100a00 */
[----:B------:R-:W-:Y:S02]  /*5e360*/  STL.64 [R1+0x8e8], R10 ;  /* 0x0008e80a01007387 */ /* 0x000fe40000100a00 */
[----:B------:R-:W-:Y:S01]  /*5e370*/  STL [R1+0x2794], R3 ;  /* 0x0027940301007387 */ /* 0x000fe20000100800 */
[C---:B--2---:R-:W-:Y:S01]  /*5e380*/  HMMA.16816.F32 R16, R4.reuse, R16, R24 ;  /* 0x000000100410723c */ /* 0x044fe20000001818 */
[----:B------:R-:W-:Y:S07]  /*5e390*/  LDSM.16.MT88.4 R8, [R3+0x10180] ;  /* 0x010180000308783b */ /* 0x000fee0000004200 */
[C---:B---3--:R-:W-:Y:S11]  /*5e3a0*/  HMMA.16816.F32 R20, R4.reuse, R12, R20 ;  /* 0x0000000c0414723c */ /* 0x048ff60000001814 */
        /* <DEDUP_REMOVED lines=13> */
[----:B------:R-:W2:Y:S01]  /*5e480*/  LDL.LU.64 R24, [R1+0x2838] ;  /* 0x0028380001187983 */ /* 0x000ea20000300a00 */
[----:B------:R-:W-:Y:S02]  /*5e490*/  STL.64 [R1+0x8c0], R16 ;  /* 0x0008c01001007387 */ /* 0x000fe40000100a00 */
[----:B------:R-:W-:Y:S02]  /*5e4a0*/  STL.64 [R1+0x8c8], R18 ;  /* 0x0008c81201007387 */ /* 0x000fe40000100a00 */
[----:B------:R-:W0:Y:S04]  /*5e4b0*/  LDSM.16.MT88.4 R16, [R0+0x10080] ;  /* 0x010080000010783b */ /* 0x000e280000004200 */
[----:B0-----:R-:W-:Y:S01]  /*5e4c0*/  STL.64 [R1+0x2728], R18 ;  /* 0x0027281201007387 */ /* 0x001fe20000100a00 */
[----:B------:R0:W-:Y:S03]  /*5e4d0*/  STL.64 [R1+0x2720], R16 ;  /* 0x0027201001007387 */ /* 0x0001e60000100a00 */
[----:B0-----:R-:W3:Y:S01]  /*5e4e0*/  LDL.64 R16, [R1+0x4b0] ;  /* 0x0004b00001107983 */ /* 0x001ee20000100a00 */
[----:B--2---:R-:W-:Y:S11]  /*5e4f0*/  HMMA.16816.F32 R12, R4, R24, R12 ;  /* 0x00000018040c723c */ /* 0x004ff6000000180c */
[----:B------:R-:W-:Y:S11]  /*5e500*/  @!UPT UIADD3 URZ, URZ, URZ, URZ ;  /* 0x0000003f3f3ff290 */ /* 0x000ff6000fffe03f */
[----:B------:R-:W-:Y:S01]  /*5e510*/  @!UPT UIADD3 URZ, URZ, URZ, URZ ;  /* 0x0000003f3f3ff290 */ /* 0x000fe2000fffe03f */
        /* <DEDUP_REMOVED lines=8> */
[----:B0-----:R-:W2:Y:S04]  /*5e5a0*/  LDL.64 R12, [R1+0x4d0] ;  /* 0x0004d000010c7983 */ /* 0x001ea80000100a00 */
[----:B--2---:R0:W-:Y:S02]  /*5e5b0*/  STL.64 [R1+0x27c8], R12 ;  /* 0x0027c80c01007387 */ /* 0x0041e40000100a00 */
[----:B0-----:R-:W-:-:S02]  /*5e5c0*/  IMAD.MOV.U32 R12, RZ, RZ, R21 ;  /* 0x000000ffff0c7224 */ /* 0x001fc400078e0015 */
[----:B------:R-:W-:Y:S02]  /*5e5d0*/  IMAD.MOV.U32 R13, RZ, RZ, R20 ;  /* 0x000000ffff0d7224 */ /* 0x000fe400078e0014 */
[----:B------:R-:W0:Y:S04]  /*5e5e0*/  LDSM.16.MT88.4 R20, [R0+0x10100] ;  /* 0x010100000014783b */ /* 0x000e280000004200 */
[----:B------:R1:W-:Y:S04]  /*5e5f0*/  STL.64 [R1+0x27e0], R12 ;  /* 0x0027e00c01007387 */ /* 0x0003e80000100a00 */
[----:B-1----:R-:W2:Y:S04]  /*5e600*/  LDL.64 R12, [R1+0x4f0] ;  /* 0x0004f000010c7983 */ /* 0x002ea80000100a00 */
[----:B--2---:R1:W-:Y:S04]  /*5e610*/  STL.64 [R1+0x27f8], R12 ;  /* 0x0027f80c01007387 */ /* 0x0043e80000100a00 */
[----:B-1----:R-:W2:Y:S04]  /*5e620*/  LDL.64 R12, [R1+0x500] ;  /* 0x00050000010c7983 */ /* 0x002ea80000100a00 */
[----:B--2---:R1:W-:Y:S04]  /*5e630*/  STL.64 [R1+0x2810], R12 ;  /* 0x0028100c01007387 */ /* 0x0043e80000100a00 */
[----:B-1----:R-:W2:Y:S04]  /*5e640*/  LDL.64 R12, [R1+0x510] ;  /* 0x00051000010c7983 */ /* 0x002ea80000100a00 */
[----:B--2---:R-:W-:Y:S01]  /*5e650*/  STL.64 [R1+0x2828], R12 ;  /* 0x0028280c01007387 */ /* 0x004fe20000100a00 */
[----:B0-----:R-:W-:Y:S02]  /*5e660*/  STL.64 [R1+0x26a8], R22 ;  /* 0x0026a81601007387 */ /* 0x001fe40000100a00 */
[----:B------:R0:W-:Y:S02]  /*5e670*/  STL.64 [R1+0x26a0], R20 ;  /* 0x0026a01401007387 */ /* 0x0001e40000100a00 */
[----:B0-----:R-:W2:Y:S01]  /*5e680*/  LDL.LU R20, [R1+0x180] ;  /* 0x0001800001147983 */ /* 0x001ea20000300800 */
[----:B------:R-:W2:Y:S02]  /*5e690*/  LDL.LU R21, [R1+0x184] ;  /* 0x0001840001157983 */ /* 0x000ea40000300800 */
[----:B------:R-:W4:Y:S02]  /*5e6a0*/  LDL.LU R22, [R1+0x188] ;  /* 0x0001880001167983 */ /* 0x000f240000300800 */
[----:B------:R-:W4:Y:S01]  /*5e6b0*/  LDL.LU R23, [R1+0x18c] ;  /* 0x00018c0001177983 */ /* 0x000f220000300800 */
[----:B------:R-:W2:Y:S01]  /*5e6c0*/  LDL.LU R12, [R1+0x260] ;  /* 0x00026000010c7983 */ /* 0x000ea20000300800 */
[----:B------:R-:W3:Y:S02]  /*5e6d0*/  LDL.LU R13, [R1+0x264] ;  /* 0x00026400010d7983 */ /* 0x000ee40000300800 */
[----:B------:R-:W3:Y:S02]  /*5e6e0*/  LDL.LU R14, [R1+0x268] ;  /* 0x00026800010e7983 */ /* 0x000ee40000300800 */
[----:B------:R-:W-:Y:S01]  /*5e6f0*/  IMAD.MOV.U32 R3, RZ, RZ, R24 ;  /* 0x000000ffff037224 */ /* 0x000fe200078e0018 */
[----:B------:R-:W3:Y:S01]  /*5e700*/  LDL.LU R15, [R1+0x26c] ;  /* 0x00026c00010f7983 */ /* 0x000ee20000300800 */
[----:B------:R-:W-:-:S02]  /*5e710*/  IMAD.MOV.U32 R2, RZ, RZ, R25 ;  /* 0x000000ffff027224 */ /* 0x000fc400078e0019 */
[----:B------:R-:W3:Y:S02]  /*5e720*/  LDL.LU R24, [R1+0x270] ;  /* 0x0002700001187983 */ /* 0x000ee40000300800 */
[----:B------:R-:W3:Y:S01]  /*5e730*/  LDL.LU R25, [R1+0x274] ;  /* 0x0002740001197983 */ /* 0x000ee20000300800 */
[----:B------:R-:W3:Y:S01]  /*5e740*/  LDL.LU R26, [R1+0x278] ;  /* 0x00027800011a7983 */ /* 0x000ee20000300800 */
[----:B------:R-:W3:Y:S03]  /*5e750*/  LDL.LU R27, [R1+0x27c] ;  /* 0x00027c00011b7983 */ /* 0x000ee60000300800 */
        /* <DEDUP_REMOVED lines=24> */
[----:B---3--:R-:W-:Y:S01]  /*5e8e0*/  HMMA.16816.F32 R4, R4, R16, R24 ;  /* 0x000000100404723c */ /* 0x008fe20000001818 */
        /* <DEDUP_REMOVED lines=8> */
[----:B------:R3:W-:Y:S02]  /*5e970*/  STL.64 [R1+0x8a0], R4 ;  /* 0x0008a00401007387 */ /* 0x0007e40000100a00 */
[----:B------:R-:W-:Y:S02]  /*5e980*/  STL.64 [R1+0x8a8], R6 ;  /* 0x0008a80601007387 */ /* 0x000fe40000100a00 */
[----:B---3--:R-:W-:Y:S02]  /*5e990*/  IMAD.MOV.U32 R4, RZ, RZ, R25 ;  /* 0x000000ffff047224 */ /* 0x008fe400078e0019 */
[----:B------:R-:W-:Y:S02]  /*5e9a0*/  IMAD.MOV.U32 R5, RZ, RZ, R24 ;  /* 0x000000ffff057224 */ /* 0x000fe400078e0018 */
[----:B------:R-:W0:Y:S05]  /*5e9b0*/  LDSM.16.MT88.4 R24, [R0+0x10180] ;  /* 0x010180000018783b */ /* 0x000e2a0000004200 */
[C---:B------:R-:W-:Y:S11]  /*5e9c0*/  HMMA.16816.F32 R12, R8.reuse, R4, R12 ;  /* 0x00000004080c723c */ /* 0x040ff6000000180c */
[----:B------:R-:W-:Y:S11]  /*5e9d0*/  @!UPT UIADD3 URZ, URZ, URZ, URZ ;  /* 0x0000003f3f3ff290 */ /* 0x000ff6000fffe03f */
[----:B------:R-:W-:Y:S01]  /*5e9e0*/  @!UPT UIADD3 URZ, URZ, URZ, URZ ;  /* 0x0000003f3f3ff290 */ /* 0x000fe2000fffe03f */
[----:B------:R1:W-:Y:S01]  /*5e9f0*/  STL.64 [R1+0x9a0], R12 ;  /* 0x0009a00c01007387 */ /* 0x0003e20000100a00 */
[----:B------:R-:W-:Y:S03]  /*5ea00*/  STL.64 [R1+0x9a8], R14 ;  /* 0x0009a80e01007387 */ /* 0x000fe60000100a00 */
[----:B-1----:R-:W2:Y:S02]  /*5ea10*/  LDL.LU.64 R12, [R1+0x2828] ;  /* 0x00282800010c7983 */ /* 0x002ea40000300a00 */
[C---:B--2---:R-:W-:Y:S01]  /*5ea20*/  HMMA.16816.F32 R20, R8.reuse, R12, R20 ;  /* 0x0000000c0814723c */ /* 0x044fe20000001814 */
[----:B------:R-:W-:Y:S02]  /*5ea30*/  IMAD.MOV.U32 R19, RZ, RZ, R12 ;  /* 0x000000ffff137224 */ /* 0x000fe400078e000c */
[----:B------:R-:W-:Y:S11]  /*5ea40*/  IMAD.MOV.U32 R18, RZ, RZ, R13 ;  /* 0x000000ffff127224 */ /* 0x000ff600078e000d */
[----:B------:R-:W-:Y:S09]  /*5ea50*/  @!UPT UIADD3 URZ, URZ, URZ, URZ ;  /* 0x0000003f3f3ff290 */ /* 0x000ff2000fffe03f */
[----:B------:R-:W-:Y:S01]  /*5ea60*/  STL.64 [R1+0x990], R20 ;  /* 0x0009901401007387 */ /* 0x000fe20000100a00 */
[----:B------:R1:W-:Y:S03]  /*5ea70*/  STL.64 [R1+0x998], R22 ;  /* 0x0009981601007387 */ /* 0x0003e60000100a00 */
[----:B-1----:R-:W2:Y:S01]  /*5ea80*/  LDL.LU.64 R22, [R1+0x2820] ;  /* 0x0028200001167983 */ /* 0x002ea20000300a00 */
        /* <DEDUP_REMOVED lines=8> */
[----:B-1----:R-:W2:Y:S01]  /*5eb10*/  LDL.LU.64 R22, [R1+0x2808] ;  /* 0x0028080001167983 */ /* 0x002ea20000300a00 */
[----:B------:R-:W2:Y:S02]  /*5eb20*/  LDL.LU.64 R20, [R1+0x2800] ;  /* 0x0028000001147983 */ /* 0x000ea40000300a00 */
[----:B------:R-:W2:Y:S02]  /*5eb30*/  LDL.LU.64 R12, [R1+0x27f8] ;  /* 0x0027f800010c7983 */ /* 0x000ea40000300a00 */
[----:B0-----:R-:W-:Y:S01]  /*5eb40*/  STL.64 [R1+0x4a0], R24 ;  /* 0x0004a01801007387 */ /* 0x001fe20000100a00 */
[----:B------:R-:W-:Y:S01]  /*5eb50*/  STL.64 [R1+0x4a8], R26 ;  /* 0x0004a81a01007387 */ /* 0x000fe20000100a00 */
[----:B------:R-:W-:Y:S02]  /*5eb60*/  STL.64 [R1+0x25f8], R26 ;  /* 0x0025f81a01007387 */ /* 0x000fe40000100a00 */
[----:B------:R0:W-:Y:S02]  /*5eb70*/  STL.64 [R1+0x25f0], R24 ;  /* 0x0025f01801007387 */ /* 0x0001e40000100a00 */
[----:B0-----:R-:W-:-:S02]  /*5eb80*/  IMAD.MOV.U32 R24, RZ, RZ, R3 ;  /* 0x000000ffff187224 */ /* 0x001fc400078e0003 */
        /* <DEDUP_REMOVED lines=15> */
[----:B------:R-:W-:Y:S03]  /*5ec80*/  STL.64 [R1+0x988], R14 ;  /* 0x0009880e01007387 */ /* 0x000fe60000100a00 */
        /* <DEDUP_REMOVED lines=9> */
[----:B------:R-:W3:Y:S02]  /*5ed20*/  LDL.LU.64 R14, [R1+0x27b0] ;  /* 0x0027b000010e7983 */ /* 0x000ee40000300a00 */
[----:B------:R-:W3:Y:S02]  /*5ed30*/  LDL.LU.64 R12, [R1+0x27a8] ;  /* 0x0027a800010c7983 */ /* 0x000ee40000300a00 */
[C---:B---3--:R-:W-:Y:S08]  /*5ed40*/  HMMA.16816.F32 R12, R8.reuse, R24, R12 ;  /* 0x00000018080c723c */ /* 0x048ff0000000180c */
[----:B--2---:R-:W-:Y:S11]  /*5ed50*/  HMMA.16816.F32 R20, R8, R16, R20 ;  /* 0x000000100814723c */ /* 0x004ff60000001814 */
[----:B------:R-:W-:Y:S04]  /*5ed60*/  @!UPT UIADD3 URZ, URZ, URZ, URZ ;  /* 0x0000003f3f3ff290 */ /* 0x000fe8000fffe03f */
[----:B------:R-:W-:Y:S01]  /*5ed70*/  STL.64 [R1+0x950], R12 ;  /* 0x0009500c01007387 */ /* 0x000fe20000100a00 */
[----:B------:R0:W-:Y:S03]  /*5ed80*/  STL.64 [R1+0x958], R14 ;  /* 0x0009580e01007387 */ /* 0x0001e60000100a00 */
[----:B0-----:R-:W2:Y:S01]  /*5ed90*/  LDL.LU.64 R14, [R1+0x27a0] ;  /* 0x0027a000010e7983 */ /* 0x001ea20000300a00 */
[----:B------:R-:W2:Y:S02]  /*5eda0*/  LDL.LU.64 R12, [R1+0x2798] ;  /* 0x00279800010c7983 */ /* 0x000ea40000300a00 */
[----:B------:R-:W-:Y:S02]  /*5edb0*/  STL.64 [R1+0x2740], R24 ;  /* 0x0027401801007387 */ /* 0x000fe40000100a00 */
[----:B------:R-:W-:Y:S01]  /*5edc0*/  STL.64 [R1+0x2738], R16 ;  /* 0x0027381001007387 */ /* 0x000fe20000100a00 */
[----:B------:R-:W3:Y:S01]  /*5edd0*/  LDL.LU R8, [R1+0x60] ;  /* 0x0000600001087983 */ /* 0x000ee20000300800 */
[----:B------:R-:W-:Y:S02]  /*5ede0*/  STL.64 [R1+0x930], R20 ;  /* 0x0009301401007387 */ /* 0x000fe40000100a00 */
[----:B------:R-:W-:Y:S02]  /*5edf0*/  STL.64 [R1+0x938], R22 ;  /* 0x0009381601007387 */ /* 0x000fe40000100a00 */
[----:B------:R-:W3:Y:S01]  /*5ee00*/  LDL.LU R9, [R1+0x64] ;  /* 0x0000640001097983 */ /* 0x000ee20000300800 */
[----:B------:R-:W4:Y:S01]  /*5ee10*/  LDL.LU R10, [R1+0x68] ;  /* 0x00006800010a7983 */ /* 0x000f220000300800 */
[----:B------:R-:W4:Y:S03]  /*5ee20*/  LDL.LU R11, [R1+0x6c] ;  /* 0x00006c00010b7983 */ /* 0x000f260000300800 */
[----:B----4-:R-:W-:Y:S01]  /*5ee30*/  STL.64 [R1+0x2608], R10 ;  /* 0x0026080a01007387 */ /* 0x010fe20000100a00 */
[----:B---3--:R0:W-:Y:S03]  /*5ee40*/  STL.64 [R1+0x2600], R8 ;  /* 0x0026000801007387 */ /* 0x0081e60000100a00 */
[----:B0-----:R-:W3:Y:S01]  /*5ee50*/  LDL.LU R8, [R1+0x80] ;  /* 0x0000800001087983 */ /* 0x001ee20000300800 */
[----:B------:R-:W3:Y:S02]  /*5ee60*/  LDL.LU R9, [R1+0x84] ;  /* 0x0000840001097983 */ /* 0x000ee40000300800 */
[----:B------:R-:W4:Y:S02]  /*5ee70*/  LDL.LU R10, [R1+0x88] ;  /* 0x00008800010a7983 */ /* 0x000f240000300800 */
[----:B------:R-:W4:Y:S01]  /*5ee80*/  LDL.LU R11, [R1+0x8c] ;  /* 0x00008c00010b7983 */ /* 0x000f220000300800 */
[----:B------:R-:W2:Y:S01]  /*5ee90*/  LDL.LU R20, [R1+0x100] ;  /* 0x0001000001147983 */ /* 0x000ea20000300800 */
[----:B------:R-:W2:Y:S02]  /*5eea0*/  LDL.LU R21, [R1+0x104] ;  /* 0x0001040001157983 */ /* 0x000ea40000300800 */
[----:B------:R-:W2:Y:S02]  /*5eeb0*/  LDL.LU R22, [R1+0x108] ;  /* 0x0001080001167983 */ /* 0x000ea40000300800 */
[----:B------:R-:W2:Y:S02]  /*5eec0*/  LDL.LU R23, [R1+0x10c] ;  /* 0x00010c0001177983 */ /* 0x000ea40000300800 */
[----:B------:R-:W-:Y:S01]  /*5eed0*/  IMAD.MOV.U32 R16, RZ, RZ, R19 ;  /* 0x000000ffff107224 */ /* 0x000fe200078e0013 */
[----:B--2---:R-:W-:Y:S01]  /*5eee0*/  STL.64 [R1+0x26b8], R22 ;  /* 0x0026b81601007387 */ /* 0x004fe20000100a00 */
[----:B------:R0:W-:Y:S03]  /*5eef0*/  STL.64 [R1+0x26b0], R20 ;  /* 0x0026b01401007387 */ /* 0x0001e60000100a00 */
        /* <DEDUP_REMOVED lines=8> */
[----:B------:R-:W-:-:S05]  /*5ef80*/  IMAD.MOV.U32 R17, RZ, RZ, R18 ;  /* 0x000000ffff117224 */ /* 0x000fca00078e0012 */
[----:B------:R0:W-:Y:S04]  /*5ef90*/  STL.64 [R1+0x2780], R16 ;  /* 0x0027801001007387 */ /* 0x0001e80000100a00 */
[----:B0-----:R-:W3:Y:S01]  /*5efa0*/  LDL.LU R16, [R1+0x1f0] ;  /* 0x0001f00001107983 */ /* 0x001ee20000300800 */
[----:B------:R-:W3:Y:S02]  /*5efb0*/  LDL.LU R17, [R1+0x1f4] ;  /* 0x0001f40001117983 */ /* 0x000ee40000300800 */
[----:B------:R-:W3:Y:S02]  /*5efc0*/  LDL.LU R18, [R1+0x1f8] ;  /* 0x0001f80001127983 */ /* 0x000ee40000300800 */
[----:B------:R-:W3:Y:S01]  /*5efd0*/  LDL.LU R19, [R1+0x1fc] ;  /* 0x0001fc0001137983 */ /* 0x000ee20000300800 */
[----:B--2---:R-:W-:Y:S01]  /*5efe0*/  STL.64 [R1+0x2750], R26 ;  /* 0x0027501a01007387 */ /* 0x004fe20000100a00 */
[----:B------:R0:W-:Y:S02]  /*5eff0*/  STL.64 [R1+0x2748], R24 ;  /* 0x0027481801007387 */ /* 0x0001e40000100a00 */
[----:B0-----:R-:W-:-:S02]  /*5f000*/  IMAD.MOV.U32 R24, RZ, RZ, R3 ;  /* 0x000000ffff187224 */ /* 0x001fc400078e0003 */
[----:B------:R-:W-:Y:S01]  /*5f010*/  IMAD.MOV.U32 R25, RZ, RZ, R2 ;  /* 0x000000ffff197224 */ /* 0x000fe200078e0002 */
[----:B------:R-:W2:Y:S01]  /*5f020*/  LDL.LU R3, [R1+0x2794] ;  /* 0x0027940001037983 */ /* 0x000ea20000300800 */
[----:B------:R-:W2:Y:S03]  /*5f030*/  LDL.LU R2, [R1+0x2790] ;  /* 0x0027900001027983 */ /* 0x000ea60000300800 */
[----:B------:R0:W-:Y:S02]  /*5f040*/  STL.64 [R1+0x2760], R24 ;  /* 0x0027601801007387 */ /* 0x0001e40000100a00 */
[----:B0-----:R-:W-:Y:S02]  /*5f050*/  IMAD.MOV.U32 R24, RZ, RZ, R29 ;  /* 0x000000ffff187224 */ /* 0x001fe400078e001d */
[----:B------:R-:W-:Y:S01]  /*5f060*/  IMAD.MOV.U32 R25, RZ, RZ, R28 ;  /* 0x000000ffff197224 */ /* 0x000fe200078e001c */
[----:B------:R-:W2:Y:S01]  /*5f070*/  LDL.LU R29, [R1+0x278c] ;  /* 0x00278c00011d7983 */ /* 0x000ea20000300800 */
[----:B------:R-:W2:Y:S03]  /*5f080*/  LDL.LU R28, [R1+0x2788] ;  /* 0x00278800011c7983 */ /* 0x000ea60000300800 */
[----:B------:R0:W-:Y:S04]  /*5f090*/  STL.64 [R1+0x2778], R24 ;  /* 0x0027781801007387 */ /* 0x0001e80000100a00 */
[----:B0-----:R-:W2:Y:S01]  /*5f0a0*/  LDL.LU R24, [R1+0x1e0] ;  /* 0x0001e00001187983 */ /* 0x001ea20000300800 */
[----:B------:R-:W2:Y:S02]  /*5f0b0*/  LDL.LU R25, [R1+0x1e4] ;  /* 0x0001e40001197983 */ /* 0x000ea40000300800 */
[----:B------:R-:W2:Y:S02]  /*5f0c0*/  LDL.LU R26, [R1+0x1e8] ;  /* 0x0001e800011a7983 */ /* 0x000ea40000300800 */
[----:B------:R-:W2:Y:S01]  /*5f0d0*/  LDL.LU R27, [R1+0x1ec] ;  /* 0x0001ec00011b7983 */ /* 0x000ea20000300800 */
[----:B------:R-:W-:Y:S01]  /*5f0e0*/  STL.64 [R1+0x26c8], R22 ;  /* 0x0026c81601007387 */ /* 0x000fe20000100a00 */
[----:B------:R0:W-:Y:S03]  /*5f0f0*/  STL.64 [R1+0x26c0], R20 ;  /* 0x0026c01401007387 */ /* 0x0001e60000100a00 */
        /* <DEDUP_REMOVED lines=13> */
[----:B----4-:R-:W-:Y:S01]  /*5f1d0*/  STL.64 [R1+0x2618], R10 ;  /* 0x0026180a01007387 */ /* 0x010fe20000100a00 */
[----:B------:R-:W-:Y:S02]  /*5f1e0*/  STL.64 [R1+0x2610], R8 ;  /* 0x0026100801007387 */ /* 0x000fe40000100a00 */
[----:B------:R0:W-:Y:S02]  /*5f1f0*/  STL.64 [R1+0x660], R16 ;  /* 0x0006601001007387 */ /* 0x0001e40000100a00 */
[----:B------:R-:W-:Y:S01]  /*5f200*/  STL.64 [R1+0x668], R18 ;  /* 0x0006681201007387 */ /* 0x000fe20000100a00 */
[----:B0-----:R-:W3:Y:S01]  /*5f210*/  LDL.LU.64 R16, [R1+0x2780] ;  /* 0x0027800001107983 */ /* 0x001ee20000300a00 */
[----:B------:R0:W-:Y:S02]  /*5f220*/  STL.64 [R1+0x2730], R4 ;  /* 0x0027300401007387 */ /* 0x0001e40000100a00 */
[----:B------:R-:W-:-:S02]  /*5f230*/  IMAD.MOV.U32 R9, RZ, RZ, R6 ;  /* 0x000000ffff097224 */ /* 0x000fc400078e0006 */
[----:B------:R-:W-:Y:S01]  /*5f240*/  IMAD.MOV.U32 R8, RZ, RZ, R7 ;  /* 0x000000ffff087224 */ /* 0x000fe200078e0007 */
[----:B0-----:R-:W4:Y:S01]  /*5f250*/  LDL.LU R4, [R1+0x1b0] ;  /* 0x0001b00001047983 */ /* 0x001f220000300800 */
[----:B------:R-:W4:Y:S02]  /*5f260*/  LDL.LU R5, [R1+0x1b4] ;  /* 0x0001b40001057983 */ /* 0x000f240000300800 */
[----:B------:R-:W4:Y:S02]  /*5f270*/  LDL.LU R6, [R1+0x1b8] ;  /* 0x0001b80001067983 */ /* 0x000f240000300800 */
[----:B------:R-:W4:Y:S01]  /*5f280*/  LDL.LU R7, [R1+0x1bc] ;  /* 0x0001bc0001077983 */ /* 0x000f220000300800 */
[C---:B---3--:R-:W-:Y:S01]  /*5f290*/  HMMA.16816.F32 R16, R12.reuse, R16, R24 ;  /* 0x000000100c10723c */ /* 0x048fe20000001818 */
        /* <DEDUP_REMOVED lines=26> */
[----:B------:R1:W-:Y:S03]  /*5f440*/  STL.64 [R1+0x6e8], R6 ;  /* 0x0006e80601007387 */ /* 0x0003e60000100a00 */
[----:B0-----:R-:W4:Y:S01]  /*5f450*/  LDL.LU R4, [R1+0x170] ;  /* 0x0001700001047983 */ /* 0x001f220000300800 */
[----:B------:R-:W4:Y:S02]  /*5f460*/  LDL.LU R5, [R1+0x174] ;  /* 0x0001740001057983 */ /* 0x000f240000300800 */
[----:B-1----:R-:W4:Y:S02]  /*5f470*/  LDL.LU R6, [R1+0x178] ;  /* 0x0001780001067983 */ /* 0x002f240000300800 */
[----:B------:R-:W4:Y:S01]  /*5f480*/  LDL.LU R7, [R1+0x17c] ;  /* 0x00017c0001077983 */ /* 0x000f220000300800 */
[----:B------:R0:W-:Y:S04]  /*5f490*/  STL.64 [R1+0x26d8], R20 ;  /* 0x0026d81401007387 */ /* 0x0001e80000100a00 */
[----:B0-----:R-:W2:Y:S04]  /*5f4a0*/  LDL.64 R20, [R1+0x4f0] ;  /* 0x0004f00001147983 */ /* 0x001ea80000100a00 */
[----:B--2---:R0:W-:Y:S04]  /*5f4b0*/  STL.64 [R1+0x26f0], R20 ;  /* 0x0026f01401007387 */ /* 0x0041e80000100a00 */
[----:B0-----:R-:W2:Y:S01]  /*5f4c0*/  LDL.64 R20, [R1+0x500] ;  /* 0x0005000001147983 */ /* 0x001ea20000100a00 */
[C---:B------:R-:W-:Y:S03]  /*5f4d0*/  HMMA.16816.F32 R24, R12.reuse, R8, R24 ;  /* 0x000000080c18723c */ /* 0x040fe60000001818 */
[----:B--2---:R0:W-:Y:S04]  /*5f4e0*/  STL.64 [R1+0x2700], R20 ;  /* 0x0027001401007387 */ /* 0x0041e80000100a00 */
[----:B0-----:R-:W2:Y:S04]  /*5f4f0*/  LDL.64 R20, [R1+0x510] ;  /* 0x0005100001147983 */ /* 0x001ea80000100a00 */
[----:B--2---:R0:W-:Y:S04]  /*5f500*/  STL.64 [R1+0x2718], R20 ;  /* 0x0027181401007387 */ /* 0x0041e80000100a00 */
[----:B0-----:R-:W2:Y:S01]  /*5f510*/  LDL.LU R20, [R1+0x160] ;  /* 0x0001600001147983 */ /* 0x001ea20000300800 */
[----:B------:R-:W2:Y:S02]  /*5f520*/  LDL.LU R21, [R1+0x164] ;  /* 0x0001640001157983 */ /* 0x000ea40000300800 */
[----:B------:R-:W2:Y:S02]  /*5f530*/  LDL.LU R22, [R1+0x168] ;  /* 0x0001680001167983 */ /* 0x000ea40000300800 */
[----:B------:R-:W2:Y:S03]  /*5f540*/  LDL.LU R23, [R1+0x16c] ;  /* 0x00016c0001177983 */ /* 0x000ea60000300800 */
[----:B------:R0:W-:Y:S01]  /*5f550*/  STL.64 [R1+0x700], R24 ;  /* 0x0007001801007387 */ /* 0x0001e20000100a00 */
[----:B------:R-:W-:Y:S03]  /*5f560*/  STL.64 [R1+0x708], R26 ;  /* 0x0007081a01007387 */ /* 0x000fe60000100a00 */
[----:B0-----:R-:W3:Y:S01]  /*5f570*/  LDL.LU.64 R24, [R1+0x2740] ;  /* 0x0027400001187983 */ /* 0x001ee20000300a00 */
        /* <DEDUP_REMOVED lines=16> */
[----:B------:R0:W-:Y:S03]  /*5f680*/  STL.64 [R1+0x26d0], R24 ;  /* 0x0026d01801007387 */ /* 0x0001e60000100a00 */
[----:B0-----:R-:W3:Y:S01]  /*5f690*/  LDL.LU R24, [R1+0x120] ;  /* 0x0001200001187983 */ /* 0x001ee20000300800 */
[----:B------:R-:W3:Y:S02]  /*5f6a0*/  LDL.LU R25, [R1+0x124] ;  /* 0x0001240001197983 */ /* 0x000ee40000300800 */
[----:B------:R-:W2:Y:S02]  /*5f6b0*/  LDL.LU R26, [R1+0x128] ;  /* 0x00012800011a7983 */ /* 0x000ea40000300800 */
[----:B------:R-:W2:Y:S01]  /*5f6c0*/  LDL.LU R27, [R1+0x12c] ;  /* 0x00012c00011b7983 */ /* 0x000ea20000300800 */
[----:B----4-:R-:W-:Y:S07]  /*5f6d0*/  HMMA.16816.F32 R12, R12, R16, R4 ;  /* 0x000000100c0c723c */ /* 0x010fee0000001804 */
[----:B------:R-:W-:Y:S01]  /*5f6e0*/  IMAD.MOV.U32 R7, RZ, RZ, R16 ;  /* 0x000000ffff077224 */ /* 0x000fe200078e0010 */
[----:B--2---:R-:W-:Y:S01]  /*5f6f0*/  STL.64 [R1+0x26e8], R26 ;  /* 0x0026e81a01007387 */ /* 0x004fe20000100a00 */
[----:B---3--:R0:W-:Y:S02]  /*5f700*/  STL.64 [R1+0x26e0], R24 ;  /* 0x0026e01801007387 */ /* 0x0081e40000100a00 */
[----:B------:R-:W-:Y:S01]  /*5f710*/  IMAD.MOV.U32 R6, RZ, RZ, R17 ;  /* 0x000000ffff067224 */ /* 0x000fe200078e0011 */
[----:B0-----:R-:W2:Y:S01]  /*5f720*/  LDL.LU R24, [R1+0x130] ;  /* 0x0001300001187983 */ /* 0x001ea20000300800 */
[----:B------:R-:W2:Y:S02]  /*5f730*/  LDL.LU R25, [R1+0x134] ;  /* 0x0001340001197983 */ /* 0x000ea40000300800 */
[----:B------:R-:W2:Y:S02]  /*5f740*/  LDL.LU R26, [R1+0x138] ;  /* 0x00013800011a7983 */ /* 0x000ea40000300800 */
[----:B------:R-:W2:Y:S01]  /*5f750*/  LDL.LU R27, [R1+0x13c] ;  /* 0x00013c00011b7983 */ /* 0x000ea20000300800 */
[----:B------:R-:W3:Y:S05]  /*5f760*/  LDL.LU.64 R4, [R1+0x2730] ;  /* 0x0027300001047983 */ /* 0x000eea0000300a00 */
[----:B------:R-:W-:Y:S02]  /*5f770*/  STL.64 [R1+0x730], R12 ;  /* 0x0007300c01007387 */ /* 0x000fe40000100a00 */
[----:B------:R-:W-:Y:S02]  /*5f780*/  STL.64 [R1+0x738], R14 ;  /* 0x0007380e01007387 */ /* 0x000fe40000100a00 */
[----:B------:R-:W3:Y:S01]  /*5f790*/  LDL.LU.64 R18, [R1+0x2728] ;  /* 0x0027280001127983 */ /* 0x000ee20000300a00 */
[----:B------:R-:W3:Y:S02]  /*5f7a0*/  LDL.LU.64 R16, [R1+0x2720] ;  /* 0x0027200001107983 */ /* 0x000ee40000300a00 */
[C---:B---3--:R-:W-:Y:S11]  /*5f7b0*/  HMMA.16816.F32 R20, R16.reuse, R4, R20 ;  /* 0x000000041014723c */ /* 0x048ff60000001814 */
[----:B------:R-:W-:Y:S11]  /*5f7c0*/  @!UPT UIADD3 URZ, URZ, URZ, URZ ;  /* 0x0000003f3f3ff290 */ /* 0x000ff6000fffe03f */
[----:B------:R-:W-:Y:S01]  /*5f7d0*/  @!UPT UIADD3 URZ, URZ, URZ, URZ ;  /* 0x0000003f3f3ff290 */ /* 0x000fe2000fffe03f */
[----:B------:R0:W-:Y:S01]  /*5f7e0*/  STL.64 [R1+0x7d0], R20 ;  /* 0x0007d01401007387 */ /* 0x0001e20000100a00 */
[----:B------:R-:W-:Y:S03]  /*5f7f0*/  STL.64 [R1+0x7d8], R22 ;  /* 0x0007d81601007387 */ /* 0x000fe60000100a00 */
        /* <DEDUP_REMOVED lines=34> */
[----:B------:R1:W-:Y:S03]  /*5fa20*/  STL.64 [R1+0x798], R26 ;  /* 0x0007981a01007387 */ /* 0x0003e60000100a00 */
[----:B0-----:R-:W2:Y:S01]  /*5fa30*/  LDL.LU.64 R24, [R1+0x26d0] ;  /* 0x0026d00001187983 */ /* 0x001ea20000300a00 */
[----:B-1----:R-:W-:Y:S02]  /*5fa40*/  IMAD.MOV.U32 R27, RZ, RZ, R20 ;  /* 0x000000ffff1b7224 */ /* 0x002fe400078e0014 */
[----:B------:R-:W-:Y:S02]  /*5fa50*/  IMAD.MOV.U32 R26, RZ, RZ, R21 ;  /* 0x000000ffff1a7224 */ /* 0x000fe400078e0015 */
[----:B------:R-:W3:Y:S01]  /*5fa60*/  LDL.LU.64 R22, [R1+0x26c8] ;  /* 0x0026c80001167983 */ /* 0x000ee20000300a00 */
[----:B------:R-:W3:Y:S02]  /*5fa70*/  LDL.LU.64 R20, [R1+0x26c0] ;  /* 0x0026c00001147983 */ /* 0x000ee40000300a00 */
        /* <DEDUP_REMOVED lines=20> */
[C---:B--2---:R-:W-:Y:S02]  /*5fbc0*/  HMMA.16816.F32 R8, R16.reuse, R24, R20 ;  /* 0x000000181008723c */ /* 0x044fe40000001814 */
[----:B------:R-:W2:Y:S11]  /*5fbd0*/  LDL.LU R20, [R1+0xf0] ;  /* 0x0000f00001147983 */ /* 0x000eb60000300800 */
[----:B------:R-:W-:Y:S10]  /*5fbe0*/  @!UPT UIADD3 URZ, URZ, URZ, URZ ;  /* 0x0000003f3f3ff290 */ /* 0x000ff4000fffe03f */
        /* <DEDUP_REMOVED lines=43> */
[----:B0-----:R-:W4:Y:S01]  /*5fea0*/  LDL.LU R16, [R1+0x70] ;  /* 0x0000700001107983 */ /* 0x001f220000300800 */
[----:B------:R-:W-:-:S02]  /*5feb0*/  IMAD.MOV.U32 R17, RZ, RZ, R28 ;  /* 0x000000ffff117224 */ /* 0x000fc400078e001c */
[----:B------:R-:W2:Y:S02]  /*5fec0*/  LDL.LU R28, [R1+0x2698] ;  /* 0x00269800011c7983 */ /* 0x000ea40000300800 */
[----:B-1----:R-:W-:Y:S02]  /*5fed0*/  IMAD.MOV.U32 R18, RZ, RZ, R29 ;  /* 0x000000ffff127224 */ /* 0x002fe400078e001d */
[----:B------:R-:W-:Y:S01]  /*5fee0*/  IMAD.MOV.U32 R19, RZ, RZ, R2 ;  /* 0x000000ffff137224 */ /* 0x000fe200078e0002 */
[----:B------:R-:W2:Y:S01]  /*5fef0*/  LDL.LU R29, [R1+0x2694] ;  /* 0x00269400011d7983 */ /* 0x000ea20000300800 */
[----:B------:R0:W5:Y:S01]  /*5ff00*/  LDL.LU R2, [R1+0x2690] ;  /* 0x0026900001027983 */ /* 0x0001620000300800 */
[C---:B---3--:R-:W-:Y:S11]  /*5ff10*/  HMMA.16816.F32 R8, R20.reuse, R4, R8 ;  /* 0x000000041408723c */ /* 0x048ff60000001808 */
[----:B------:R-:W-:Y:S11]  /*5ff20*/  @!UPT UIADD3 URZ, URZ, URZ, URZ ;  /* 0x0000003f3f3ff290 */ /* 0x000ff6000fffe03f */
[----:B------:R-:W-:Y:S01]  /*5ff30*/  @!UPT UIADD3 URZ, URZ, URZ, URZ ;  /* 0x0000003f3f3ff290 */ /* 0x000fe2000fffe03f */
[----:B------:R1:W-:Y:S01]  /*5ff40*/  STL.64 [R1+0x6a0], R8 ;  /* 0x0006a00801007387 */ /* 0x0003e20000100a00 */
[----:B------:R2:W-:Y:S03]  /*5ff50*/  STL.64 [R1+0x6a8], R10 ;  /* 0x0006a80a01007387 */ /* 0x0005e60000100a00 */
[----:B-1----:R-:W2:Y:S02]  /*5ff60*/  LDL.LU.64 R8, [R1+0x2688] ;  /* 0x0026880001087983 */ /* 0x002ea40000300a00 */
[C---:B--2---:R-:W-:Y:S02]  /*5ff70*/  HMMA.16816.F32 R8, R20.reuse, R8, R24 ;  /* 0x000000081408723c */ /* 0x044fe40000001818 */
[----:B------:R-:W2:Y:S01]  /*5ff80*/  LDL.LU.64 R26, [R1+0x2680] ;  /* 0x00268000011a7983 */ /* 0x000ea20000300a00 */
[----:B------:R-:W2:Y:S11]  /*5ff90*/  LDL.LU.64 R24, [R1+0x2678] ;  /* 0x0026780001187983 */ /* 0x000eb60000300a00 */
[----:B------:R-:W-:Y:S09]  /*5ffa0*/  @!UPT UIADD3 URZ, URZ, URZ, URZ ;  /* 0x0000003f3f3ff290 */ /* 0x000ff2000fffe03f */
        /* <DEDUP_REMOVED lines=25> */
[----:B------:R-:W2:Y:S11]  /*60140*/  LDL.LU.64 R24, [R1+0x2620] ;  /* 0x0026200001187983 */ /* 0x000eb60000300a00 */
[----:B------:R-:W-:Y:S10]  /*60150*/  @!UPT UIADD3 URZ, URZ, URZ, URZ ;  /* 0x0000003f3f3ff290 */ /* 0x000ff4000fffe03f */
[----:B------:R-:W-:Y:S01]  /*60160*/  STL.64 [R1+0x610], R8 ;  /* 0x0006100801007387 */ /* 0x000fe20000100a00 */
[----:B------:R1:W-:Y:S03]  /*60170*/  STL.64 [R1+0x618], R10 ;  /* 0x0006180a01007387 */ /* 0x0003e60000100a00 */
[----:B-1----:R-:W2:Y:S01]  /*60180*/  LDL.LU.64 R10, [R1+0x2618] ;  /* 0x00261800010a7983 */ /* 0x002ea20000300a00 */
[----:B------:R-:W2:Y:S02]  /*60190*/  LDL.LU.64 R8, [R1+0x2610] ;  /* 0x0026100001087983 */ /* 0x000ea40000300a00 */
[C---:B--2---:R-:W-:Y:S01]  /*601a0*/  HMMA.16816.F32 R24, R20.reuse, R24, R8 ;  /* 0x000000181418723c */ /* 0x044fe20000001808 */
[----:B------:R-:W2:Y:S01]  /*601b0*/  LDL.LU.64 R10, [R1+0x2608] ;  /* 0x00260800010a7983 */ /* 0x000ea20000300a00 */
[----:B------:R-:W2:Y:S11]  /*601c0*/  LDL.LU.64 R8, [R1+0x2600] ;  /* 0x0026000001087983 */ /* 0x000eb60000300a00 */
[----:B------:R-:W-:Y:S10]  /*601d0*/  @!UPT UIADD3 URZ, URZ, URZ, URZ ;  /* 0x0000003f3f3ff290 */ /* 0x000ff4000fffe03f */
[----:B------:R-:W-:Y:S01]  /*601e0*/  STL.64 [R1+0x5f0], R24 ;  /* 0x0005f01801007387 */ /* 0x000fe20000100a00 */
[----:B------:R1:W-:Y:S03]  /*601f0*/  STL.64 [R1+0x5f8], R26 ;  /* 0x0005f81a01007387 */ /* 0x0003e60000100a00 */
[----:B-1----:R-:W2:Y:S01]  /*60200*/  LDL.LU.64 R26, [R1+0x25f8] ;  /* 0x0025f800011a7983 */ /* 0x002ea20000300a00 */
[----:B------:R-:W2:Y:S01]  /*60210*/  LDL.LU.64 R24, [R1+0x25f0] ;  /* 0x0025f00001187983 */ /* 0x000ea20000300a00 */
[----:B----4-:R-:W-:Y:S01]  /*60220*/  HMMA.16816.F32 R16, R20, R12, R16 ;  /* 0x0000000c1410723c */ /* 0x010fe20000001810 */
[----:B------:R-:W1:Y:S11]  /*60230*/  LDSM.16.MT88.4 R12, [R3+0x12000] ;  /* 0x01200000030c783b */ /* 0x000e760000004200 */
[----:B------:R-:W-:Y:S11]  /*60240*/  @!UPT UIADD3 URZ, URZ, URZ, URZ ;  /* 0x0000003f3f3ff290 */ /* 0x000ff6000fffe03f */
[----:B------:R-:W-:Y:S01]  /*60250*/  STL.64 [R1+0x5c0], R16 ;  /* 0x0005c01001007387 */ /* 0x000fe20000100a00 */
[----:B------:R-:W-:Y:S01]  /*60260*/  STL.64 [R1+0x5c8], R18 ;  /* 0x0005c81201007387 */ /* 0x000fe20000100a00 */
[----:B--2---:R-:W-:Y:S02]  /*60270*/  HMMA.16816.F32 R4, R24, R4, R8 ;  /* 0x000000041804723c */ /* 0x004fe40000001808 */
[----:B------:R-:W2:Y:S11]  /*60280*/  LDSM.16.MT88.4 R8, [R3+0x14000] ;  /* 0x014000000308783b */ /* 0x000eb60000004200 */
[----:B------:R-:W-:Y:S10]  /*60290*/  @!UPT UIADD3 URZ, URZ, URZ, URZ ;  /* 0x0000003f3f3ff290 */ /* 0x000ff4000fffe03f */
[----:B------:R-:W-:Y:S01]  /*602a0*/  STL.64 [R1+0x5a0], R4 ;  /* 0x0005a00401007387 */ /* 0x000fe20000100a00 */
[----:B------:R-:W-:Y:S02]  /*602b0*/  STL.64 [R1+0x5a8], R6 ;  /* 0x0005a80601007387 */ /* 0x000fe40000100a00 */
[----:B------:R-:W3:Y:S04]  /*602c0*/  LDSM.16.MT88.4 R4, [R3+0x16000] ;  /* 0x016000000304783b */ /* 0x000ee80000004200 */
[----:B-1----:R-:W-:Y:S01]  /*602d0*/  STL.64 [R1+0x490], R12 ;  /* 0x0004900c01007387 */ /* 0x002fe20000100a00 */
[----:B------:R-:W-:Y:S02]  /*602e0*/  STL.64 [R1+0x498], R14 ;  /* 0x0004980e01007387 */ /* 0x000fe40000100a00 */
[----:B------:R-:W1:Y:S02]  /*602f0*/  LDSM.16.MT88.4 R12, [R3+0x18000] ;  /* 0x01800000030c783b */ /* 0x000e640000004200 */
[----:B--2---:R-:W-:Y:S02]  /*60300*/  STL.64 [R1+0x480], R8 ;  /* 0x0004800801007387 */ /* 0x004fe40000100a00 */
[----:B------:R-:W-:Y:S02]  /*60310*/  STL.64 [R1+0x488], R10 ;  /* 0x0004880a01007387 */ /* 0x000fe40000100a00 */
[----:B------:R-:W2:Y:S01]  /*60320*/  LDSM.16.MT88.4 R8, [R3+0x1a000] ;  /* 0x01a000000308783b */ /* 0x000ea20000004200 */
[----:B---3--:R-:W-:Y:S03]  /*60330*/  STL.64 [R1+0x470], R4 ;  /* 0x0004700401007387 */ /* 0x008fe60000100a00 */
        /* <DEDUP_REMOVED lines=142> */
[----:B------:R-:W-:Y:S01]  /*60c20*/  LDSM.16.MT88.4 R8, [R0+0x18180] ;  /* 0x018180000008783b */ /* 0x000fe20000004200 */
[----:B---3--:R-:W-:Y:S03]  /*60c30*/  STL.64 [R1+0x170], R4 ;  /* 0x0001700401007387 */ /* 0x008fe60000100a00 */
[----:B------:R-:W-:Y:S02]  /*60c40*/  STL.64 [R1+0x178], R6 ;  /* 0x0001780601007387 */ /* 0x000fe40000100a00 */
[----:B------:R-:W2:Y:S04]  /*60c50*/  LDSM.16.MT88.4 R4, [R0+0x1a180] ;  /* 0x01a180000004783b */ /* 0x000ea80000004200 */
[----:B-1----:R-:W-:Y:S01]  /*60c60*/  STL.64 [R1+0x160], R12 ;  /* 0x0001600c01007387 */ /* 0x002fe20000100a00 */
[----:B------:R-:W-:Y:S02]  /*60c70*/  STL.64 [R1+0x168], R14 ;  /* 0x0001680e01007387 */ /* 0x000fe40000100a00 */
[----:B------:R-:W-:Y:S02]  /*60c80*/  LDSM.16.MT88.4 R12, [R0+0x1e180] ;  /* 0x01e18000000c783b */ /* 0x000fe40000004200 */
[----:B--2---:R-:W-:Y:S02]  /*60c90*/  STL.64 [R1+0x140], R4 ;  /* 0x0001400401007387 */ /* 0x004fe40000100a00 */
[----:B------:R-:W-:Y:S02]  /*60ca0*/  STL.64 [R1+0x150], R8 ;  /* 0x0001500801007387 */ /* 0x000fe40000100a00 */
[----:B------:R-:W-:Y:S02]  /*60cb0*/  STL.64 [R1+0x158], R10 ;  /* 0x0001580a01007387 */ /* 0x000fe40000100a00 */
[----:B------:R-:W-:Y:S02]  /*60cc0*/  STL.64 [R1+0x148], R6 ;  /* 0x0001480601007387 */ /* 0x000fe40000100a00 */
[----:B------:R-:W-:Y:S01]  /*60cd0*/  IMAD.MOV.U32 R3, RZ, RZ, R7 ;  /* 0x000000ffff037224 */ /* 0x000fe200078e0007 */
[----:B------:R-:W-:Y:S04]  /*60ce0*/  LDSM.16.M88.4 R8, [R28+0x20180] ;  /* 0x020180001c08783b */ /* 0x000fe80000000200 */
[----:B------:R-:W1:Y:S04]  /*60cf0*/  LDSM.16.MT88.4 R4, [R0+0x1c180] ;  /* 0x01c180000004783b */ /* 0x000e680000004200 */
[----:B-1----:R-:W-:Y:S01]  /*60d00*/  STL.64 [R1+0x130], R4 ;  /* 0x0001300401007387 */ /* 0x002fe20000100a00 */
[----:B------:R-:W-:Y:S02]  /*60d10*/  STL.64 [R1+0x138], R6 ;  /* 0x0001380601007387 */ /* 0x000fe40000100a00 */
[----:B------:R0:W5:Y:S02]  /*60d20*/  LDL.LU R0, [R1+0x25e8] ;  /* 0x0025e80001007983 */ /* 0x0001640000300800 */
[----:B------:R-:W1:Y:S01]  /*60d30*/  LDSM.16.M88.4 R4, [R28+0x22180] ;  /* 0x022180001c04783b */ /* 0x000e620000000200 */
[----:B------:R-:W-:Y:S03]  /*60d40*/  STL.64 [R1+0x120], R12 ;  /* 0x0001200c01007387 */ /* 0x000fe60000100a00 */
[----:B------:R-:W-:Y:S02]  /*60d50*/  STL.64 [R1+0x128], R14 ;  /* 0x0001280e01007387 */ /* 0x000fe40000100a00 */
[----:B------:R-:W2:Y:S04]  /*60d60*/  LDSM.16.M88.4 R12, [R28+0x24180] ;  /* 0x024180001c0c783b */ /* 0x000ea80000000200 */
[----:B------:R-:W-:Y:S01]  /*60d70*/  STL.64 [R1+0x110], R8 ;  /* 0x0001100801007387 */ /* 0x000fe20000100a00 */
[----:B------:R-:W-:Y:S04]  /*60d80*/  STL.64 [R1+0x118], R10 ;  /* 0x0001180a01007387 */ /* 0x000fe80000100a00 */
[----:B------:R-:W3:Y:S01]  /*60d90*/  S2R R24, SR_TID.X ;  /* 0x0000000000187919 */ /* 0x000ee20000002100 */
[----:B------:R-:W4:Y:S03]  /*60da0*/  LDSM.16.M88.4 R8, [R28+0x26180] ;  /* 0x026180001c08783b */ /* 0x000f260000000200 */
[----:B-1----:R-:W-:Y:S01]  /*60db0*/  STL.64 [R1+0x100], R4 ;  /* 0x0001000401007387 */ /* 0x002fe20000100a00 */
[----:B------:R-:W-:Y:S02]  /*60dc0*/  STL.64 [R1+0x108], R6 ;  /* 0x0001080601007387 */ /* 0x000fe40000100a00 */
[----:B------:R-:W1:Y:S04]  /*60dd0*/  LDSM.16.M88.4 R4, [R28+0x28180] ;  /* 0x028180001c04783b */ /* 0x000e680000000200 */
[----:B--2---:R-:W-:Y:S01]  /*60de0*/  STL.64 [R1+0xf0], R12 ;  /* 0x0000f00c01007387 */ /* 0x004fe20000100a00 */
[----:B------:R-:W-:Y:S02]  /*60df0*/  STL.64 [R1+0xf8], R14 ;  /* 0x0000f80e01007387 */ /* 0x000fe40000100a00 */
[----:B------:R-:W2:Y:S01]  /*60e00*/  LDSM.16.M88.4 R12, [R28+0x2a180] ;  /* 0x02a180001c0c783b */ /* 0x000ea20000000200 */
[----:B---3--:R-:W-:-:S03]  /*60e10*/  LOP3.LUT R25, R24, 0x7, RZ, 0xc0, !PT ;  /* 0x0000000718197812 */ /* 0x008fc600078ec0ff */
[----:B------:R-:W-:Y:S02]  /*60e20*/  IMAD.SHL.U32 R24, R24, 0x2, RZ ;  /* 0x0000000218187824 */ /* 0x000fe400078e00ff */
[----:B------:R-:W-:-:S05]  /*60e30*/  IMAD R25, R25, 0x210, RZ ;  /* 0x0000021019197824 */ /* 0x000fca00078e02ff */
[----:B------:R-:W-:Y:S01]  /*60e40*/  LOP3.LUT R25, R25, 0x30, R24, 0x78, !PT ;  /* 0x0000003019197812 */ /* 0x000fe200078e7818 */
[----:B----4-:R-:W-:Y:S03]  /*60e50*/  STL.64 [R1+0xe0], R8 ;  /* 0x0000e00801007387 */ /* 0x010fe60000100a00 */
[----:B------:R-:W-:Y:S01]  /*60e60*/  LOP3.LUT R25, R25, 0x1000, R29, 0xf8, !PT ;  /* 0x0000100019197812 */ /* 0x000fe200078ef81d */
[----:B------:R-:W-:Y:S02]  /*60e70*/  STL.64 [R1+0xe8], R10 ;  /* 0x0000e80a01007387 */ /* 0x000fe40000100a00 */
[----:B------:R-:W3:Y:S01]  /*60e80*/  LDSM.16.M88.4 R8, [R28+0x2c180] ;  /* 0x02c180001c08783b */ /* 0x000ee20000000200 */
[----:B------:R-:W-:-:S05]  /*60e90*/  LOP3.LUT R25, R25, 0x40, RZ, 0x3c, !PT ;  /* 0x0000004019197812 */ /* 0x000fca00078e3cff */
[----:B------:R-:W-:Y:S04]  /*60ea0*/  LDSM.16.M88.4 R16, [R25+0x2c180] ;  /* 0x02c180001910783b */ /* 0x000fe80000000200 */
[----:B------:R-:W-:Y:S04]  /*60eb0*/  LDSM.16.M88.4 R20, [R25+0x2e100] ;  /* 0x02e100001914783b */ /* 0x000fe80000000200 */
[----:B-1----:R-:W-:Y:S01]  /*60ec0*/  STL.64 [R1+0xd0], R4 ;  /* 0x0000d00401007387 */ /* 0x002fe20000100a00 */
[----:B------:R-:W-:Y:S02]  /*60ed0*/  STL.64 [R1+0xd8], R6 ;  /* 0x0000d80601007387 */ /* 0x000fe40000100a00 */
[----:B------:R-:W1:Y:S04]  /*60ee0*/  LDSM.16.M88.4 R4, [R28+0x2e180] ;  /* 0x02e180001c04783b */ /* 0x000e680000000200 */
[----:B--2---:R-:W-:Y:S01]  /*60ef0*/  STL.64 [R1+0xc0], R12 ;  /* 0x0000c00c01007387 */ /* 0x004fe20000100a00 */
[----:B------:R-:W-:Y:S02]  /*60f00*/  STL.64 [R1+0xc8], R14 ;  /* 0x0000c80e01007387 */ /* 0x000fe40000100a00 */
[----:B------:R-:W2:Y:S02]  /*60f10*/  LDSM.16.M88.4 R12, [R25+0x20100] ;  /* 0x02010000190c783b */ /* 0x000ea40000000200 */
[----:B---3--:R-:W-:Y:S02]  /*60f20*/  STL.64 [R1+0xb0], R8 ;  /* 0x0000b00801007387 */ /* 0x008fe40000100a00 */
[----:B------:R-:W-:Y:S02]  /*60f30*/  STL.64 [R1+0xb8], R10 ;  /* 0x0000b80a01007387 */ /* 0x000fe40000100a00 */
[----:B------:R-:W3:Y:S01]  /*60f40*/  LDSM.16.M88.4 R8, [R25+0x20180] ;  /* 0x020180001908783b */ /* 0x000ee20000000200 */
[----:B-1----:R-:W-:Y:S03]  /*60f50*/  STL.64 [R1+0xa0], R4 ;  /* 0x0000a00401007387 */ /* 0x002fe60000100a00 */
        /* <DEDUP_REMOVED lines=16> */
[----:B------:R-:W-:Y:S04]  /*61060*/  LDSM.16.M88.4 R8, [R25+0x28100] ;  /* 0x028100001908783b */ /* 0x000fe80000000200 */
[----:B-1----:R-:W-:Y:S01]  /*61070*/  IMAD.MOV.U32 R29, RZ, RZ, R6 ;  /* 0x000000ffff1d7224 */ /* 0x002fe200078e0006 */
[----:B------:R-:W-:Y:S01]  /*61080*/  STL.64 [R1+0x40], R4 ;  /* 0x0000400401007387 */ /* 0x000fe20000100a00 */
[----:B------:R-:W-:-:S02]  /*61090*/  IMAD.MOV.U32 R28, RZ, RZ, R7 ;  /* 0x000000ffff1c7224 */ /* 0x000fc400078e0007 */
[----:B------:R-:W1:Y:S04]  /*610a0*/  LDSM.16.M88.4 R4, [R25+0x26180] ;  /* 0x026180001904783b */ /* 0x000e680000000200 */
[----:B--2---:R-:W-:Y:S01]  /*610b0*/  STL.64 [R1+0x30], R12 ;  /* 0x0000300c01007387 */ /* 0x004fe20000100a00 */
[----:B------:R-:W-:Y:S02]  /*610c0*/  STL.64 [R1+0x38], R14 ;  /* 0x0000380e01007387 */ /* 0x000fe40000100a00 */
[----:B------:R-:W2:Y:S02]  /*610d0*/  LDSM.16.M88.4 R12, [R25+0x28180] ;  /* 0x02818000190c783b */ /* 0x000ea40000000200 */
[----:B-1----:R0:W-:Y:S02]  /*610e0*/  STL.64 [R1+0x20], R4 ;  /* 0x0000200401007387 */ /* 0x0021e40000100a00 */
[----:B------:R0:W-:Y:S02]  /*610f0*/  STL.64 [R1+0x28], R6 ;  /* 0x0000280601007387 */ /* 0x0001e40000100a00 */
[----:B------:R0:W-:Y:S02]  /*61100*/  STL.64 [R1+0x10], R8 ;  /* 0x0000100801007387 */ /* 0x0001e40000100a00 */
[----:B------:R0:W-:Y:S01]  /*61110*/  STL.64 [R1+0x18], R10 ;  /* 0x0000180a01007387 */ /* 0x0001e20000100a00 */
[----:B--2---:R0:W-:Y:S01]  /*61120*/  STL.64 [R1], R12 ;  /* 0x0000000c01007387 */ /* 0x0041e20000100a00 */
[----:B------:R0:W-:Y:S03]  /*61130*/  STL.64 [R1+0x8], R14 ;  /* 0x0000080e01007387 */ /* 0x0001e60000100a00 */
[----:B------:R0:W1:Y:S04]  /*61140*/  LDSM.16.M88.4 R4, [R25+0x2a100] ;  /* 0x02a100001904783b */ /* 0x0000680000000200 */
[----:B------:R0:W2:Y:S01]  /*61150*/  LDSM.16.M88.4 R8, [R25+0x2a180] ;  /* 0x02a180001908783b */ /* 0x0000a20000000200 */
[----:B------:R0:W3:Y:S04]  /*61160*/  LDSM.16.M88.4 R12, [R25+0x2c100] ;  /* 0x02c10000190c783b */ /* 0x0000e80000000200 */
[----:B------:R-:W4:Y:S02]  /*61170*/  LDSM.16.M88.4 R24, [R25+0x2e180] ;  /* 0x02e180001918783b */ /* 0x000f240000000200 */
[----:B------:R-:W-:Y:S04]  /*61180*/  STL [R1+0x40c4], R20 ;  /* 0x0040c41401007387 */ /* 0x000fe80000100800 */
[----:B------:R-:W-:Y:S04]  /*61190*/  STL [R1+0x40c0], R21 ;  /* 0x0040c01501007387 */ /* 0x000fe80000100800 */
[----:B-1----:R1:W-:Y:S04]  /*611a0*/  STL [R1+0x3cec], R6 ;  /* 0x003cec0601007387 */ /* 0x0023e80000100800 */
[----:B01--4-:R-:W4:Y:S04]  /*611b0*/  LDL.LU R6, [R1+0x4ac] ;  /* 0x0004ac0001067983 */ /* 0x013f280000300800 */
[----:B------:R0:W-:Y:S04]  /*611c0*/  STL [R1+0x3ce8], R7 ;  /* 0x003ce80701007387 */ /* 0x0001e80000100800 */
[----:B0--3--:R-:W3:Y:S04]  /*611d0*/  LDL.LU R7, [R1+0x4a8] ;  /* 0x0004a80001077983 */ /* 0x009ee80000300800 */
[----:B------:R0:W-:Y:S04]  /*611e0*/  STL.64 [R1+0x4100], R4 ;  /* 0x0041000401007387 */ /* 0x0001e80000100a00 */
[----:B0-2---:R-:W2:Y:S04]  /*611f0*/  LDL.LU R4, [R1+0x4a0] ;  /* 0x0004a00001047983 */ /* 0x005ea80000300800 */
[----:B------:R-:W2:Y:S04]  /*61200*/  LDL.LU R5, [R1+0x4a4] ;  /* 0x0004a40001057983 */ /* 0x000ea80000300800 */
[----:B------:R-:W-:Y:S04]  /*61210*/  STL [R1+0x3ca4], R22 ;  /* 0x003ca41601007387 */ /* 0x000fe80000100800 */
[----:B------:R0:W-:Y:S04]  /*61220*/  STL [R1+0x3ca0], R23 ;  /* 0x003ca01701007387 */ /* 0x0001e80000100800 */
[----:B------:R-:W2:Y:S04]  /*61230*/  LDL.LU.64 R20, [R1+0x500] ;  /* 0x0005000001147983 */ /* 0x000ea80000300a00 */
[----:B0-----:R-:W2:Y:S04]  /*61240*/  LDL.64 R22, [R1+0x508] ;  /* 0x0005080001167983 */ /* 0x001ea80000100a00 */
[----:B--2---:R-:W-:Y:S04]  /*61250*/  STL.64 [R1+0x4508], R22 ;  /* 0x0045081601007387 */ /* 0x004fe80000100a00 */
[----:B------:R-:W-:Y:S04]  /*61260*/  STL.64 [R1+0x4500], R20 ;  /* 0x0045001401007387 */ /* 0x000fe80000100a00 */
[----:B------:R-:W-:Y:S04]  /*61270*/  STL [R1+0x3c6c], R14 ;  /* 0x003c6c0e01007387 */ /* 0x000fe80000100800 */
[----:B------:R-:W-:Y:S04]  /*61280*/  STL [R1+0x3c68], R15 ;  /* 0x003c680f01007387 */ /* 0x000fe80000100800 */
[----:B------:R0:W-:Y:S04]  /*61290*/  STL.64 [R1+0x4450], R12 ;  /* 0x0044500c01007387 */ /* 0x0001e80000100a00 */
[----:B0-----:R-:W2:Y:S04]  /*612a0*/  LDL.LU R12, [R1+0x490] ;  /* 0x00049000010c7983 */ /* 0x001ea80000300800 */
[----:B------:R-:W2:Y:S04]  /*612b0*/  LDL.LU R13, [R1+0x494] ;  /* 0x00049400010d7983 */ /* 0x000ea80000300800 */
[----:B------:R-:W2:Y:S04]  /*612c0*/  LDL.LU R14, [R1+0x498] ;  /* 0x00049800010e7983 */ /* 0x000ea80000300800 */
[----:B------:R-:W2:Y:S04]  /*612d0*/  LDL.LU R15, [R1+0x49c] ;  /* 0x00049c00010f7983 */ /* 0x000ea80000300800 */
[----:B--2---:R4:W-:Y:S04]  /*612e0*/  STL.64 [R1+0x44b8], R14 ;  /* 0x0044b80e01007387 */ /* 0x0049e80000100a00 */
[----:B------:R0:W-:Y:S04]  /*612f0*/  STL.64 [R1+0x44b0], R12 ;  /* 0x0044b00c01007387 */ /* 0x0001e80000100a00 */
[----:B------:R-:W2:Y:S04]  /*61300*/  LDL.LU R20, [R1+0x510] ;  /* 0x0005100001147983 */ /* 0x000ea80000300800 */
[----:B------:R-:W2:Y:S01]  /*61310*/  LDL.LU R21, [R1+0x514] ;  /* 0x0005140001157983 */ /* 0x000ea20000300800 */
[----:B----4-:R-:W-:-:S02]  /*61320*/  IMAD.MOV.U32 R15, RZ, RZ, R6 ;  /* 0x000000ffff0f7224 */ /* 0x010fc400078e0006 */
[----:B---3--:R-:W-:Y:S01]  /*61330*/  IMAD.MOV.U32 R14, RZ, RZ, R7 ;  /* 0x000000ffff0e7224 */ /* 0x008fe200078e0007 */
[----:B------:R-:W-:Y:S01]  /*61340*/  STL [R1+0x3148], R3 ;  /* 0x0031480301007387 */ /* 0x000fe20000100800 */
[----:B0-----:R-:W-:Y:S02]  /*61350*/  IMAD.MOV.U32 R12, RZ, RZ, R4 ;  /* 0x000000ffff0c7224 */ /* 0x001fe400078e0004 */
[----:B------:R-:W-:Y:S01]  /*61360*/  IMAD.MOV.U32 R13, RZ, RZ, R5 ;  /* 0x000000ffff0d7224 */ /* 0x000fe200078e0005 */
[----:B------:R-:W-:Y:S04]  /*61370*/  STL [R1+0x304c], R8 ;  /* 0x00304c0801007387 */ /* 0x000fe80000100800 */
[----:B------:R-:W-:Y:S04]  /*61380*/  STL [R1+0x3048], R9 ;  /* 0x0030480901007387 */ /* 0x000fe80000100800 */
[----:B------:R-:W-:Y:S04]  /*61390*/  STL [R1+0x2d00], R10 ;  /* 0x002d000a01007387 */ /* 0x000fe80000100800 */
[----:B------:R-:W-:Y:S04]  /*613a0*/  STL [R1+0x2cfc], R11 ;  /* 0x002cfc0b01007387 */ /* 0x000fe80000100800 */
[----:B------:R-:W-:Y:S04]  /*613b0*/  STL [R1+0x2c54], R18 ;  /* 0x002c541201007387 */ /* 0x000fe80000100800 */
[----:B------:R-:W-:Y:S04]  /*613c0*/  STL [R1+0x2c50], R19 ;  /* 0x002c501301007387 */ /* 0x000fe80000100800 */
[----:B------:R0:W-:Y:S04]  /*613d0*/  STL.64 [R1+0x30a8], R16 ;  /* 0x0030a81001007387 */ /* 0x0001e80000100a00 */
[----:B0-----:R-:W2:Y:S04]  /*613e0*/  LDL.LU R16, [R1+0x890] ;  /* 0x0008900001107983 */ /* 0x001ea80000300800 */
[----:B------:R-:W2:Y:S04]  /*613f0*/  LDL.LU R17, [R1+0x894] ;  /* 0x0008940001117983 */ /* 0x000ea80000300800 */
[----:B------:R-:W2:Y:S04]  /*61400*/  LDL.LU R18, [R1+0x898] ;  /* 0x0008980001127983 */ /* 0x000ea80000300800 */
[----:B------:R-:W2:Y:S04]  /*61410*/  LDL.LU R19, [R1+0x89c] ;  /* 0x00089c0001137983 */ /* 0x000ea80000300800 */
[----:B------:R-:W-:Y:S04]  /*61420*/  STL [R1+0x2c4c], R26 ;  /* 0x002c4c1a01007387 */ /* 0x000fe80000100800 */
[----:B------:R-:W-:Y:S04]  /*61430*/  STL [R1+0x2c48], R27 ;  /* 0x002c481b01007387 */ /* 0x000fe80000100800 */
[----:B------:R0:W-:Y:S04]  /*61440*/  STL.64 [R1+0x3090], R24 ;  /* 0x0030901801007387 */ /* 0x0001e80000100a00 */
[----:B0-----:R-:W3:Y:S04]  /*61450*/  LDL.LU R24, [R1+0x4d0] ;  /* 0x0004d00001187983 */ /* 0x001ee80000300800 */
[----:B------:R-:W3:Y:S04]  /*61460*/  LDL.LU R25, [R1+0x4d4] ;  /* 0x0004d40001197983 */ /* 0x000ee80000300800 */
[----:B------:R-:W4:Y:S04]  /*61470*/  LDL.LU R26, [R1+0x4d8] ;  /* 0x0004d800011a7983 */ /* 0x000f280000300800 */
[----:B------:R-:W4:Y:S04]  /*61480*/  LDL.LU R27, [R1+0x4dc] ;  /* 0x0004dc00011b7983 */ /* 0x000f280000300800 */
[----:B------:R-:W2:Y:S04]  /*61490*/  LDL.LU R8, [R1+0x4f0] ;  /* 0x0004f00001087983 */ /* 0x000ea80000300800 */
[----:B------:R-:W2:Y:S04]  /*614a0*/  LDL.LU R9, [R1+0x4f4] ;  /* 0x0004f40001097983 */ /* 0x000ea80000300800 */
[----:B----4-:R-:W-:Y:S04]  /*614b0*/  STL.64 [R1+0x44e0], R26 ;  /* 0x0044e01a01007387 */ /* 0x010fe80000100a00 */
[----:B---3--:R-:W-:Y:S04]  /*614c0*/  STL.64 [R1+0x44d8], R24 ;  /* 0x0044d81801007387 */ /* 0x008fe80000100a00 */
[----:B------:R-:W3:Y:S04]  /*614d0*/  LDL.LU R4, [R1+0x4c0] ;  /* 0x0004c00001047983 */ /* 0x000ee80000300800 */
[----:B------:R-:W3:Y:S04]  /*614e0*/  LDL.LU R5, [R1+0x4c4] ;  /* 0x0004c40001057983 */ /* 0x000ee80000300800 */
[----:B---3--:R0:W-:Y:S04]  /*614f0*/  STL.64 [R1+0x44d0], R4 ;  /* 0x0044d00401007387 */ /* 0x0081e80000100a00 */
[----:B0-----:R-:W3:Y:S04]  /*61500*/  LDL.LU R4, [R1+0x780] ;  /* 0x0007800001047983 */ /* 0x001ee80000300800 */
[----:B------:R-:W3:Y:S04]  /*61510*/  LDL.LU R5, [R1+0x784] ;  /* 0x0007840001057983 */ /* 0x000ee80000300800 */
[----:B------:R-:W4:Y:S04]  /*61520*/  LDL.LU R6, [R1+0x788] ;  /* 0x0007880001067983 */ /* 0x000f280000300800 */
[----:B------:R-:W4:Y:S01]  /*61530*/  LDL.LU R7, [R1+0x78c] ;  /* 0x00078c0001077983 */ /* 0x000f220000300800 */
[----:B--2---:R-:W-:Y:S03]  /*61540*/  HMMA.16816.F32 R20, R12, R20, R16 ;  /* 0x000000140c14723c */ /* 0x004fe60000001810 */
[----:B----4-:R-:W-:Y:S04]  /*61550*/  STL.64 [R1+0x44f0], R6 ;  /* 0x0044f00601007387 */ /* 0x010fe80000100a00 */
[----:B---3--:R-:W-:Y:S04]  /*61560*/  STL.64 [R1+0x44e8], R4 ;  /* 0x0044e80401007387 */ /* 0x008fe80000100a00 */
[----:B------:R-:W2:Y:S04]  /*61570*/  LDL.LU R24, [R1+0x4e0] ;  /* 0x0004e00001187983 */ /* 0x000ea80000300800 */
[----:B------:R-:W2:Y:S09]  /*61580*/  LDL.LU R25, [R1+0x4e4] ;  /* 0x0004e40001197983 */ /* 0x000eb20000300800 */
[----:B------:R-:W-:-:S02]  /*61590*/  IMAD.MOV.U32 R16, RZ, RZ, R23 ;  /* 0x000000ffff107224 */ /* 0x000fc400078e0017 */
[----:B------:R-:W-:Y:S01]  /*615a0*/  IMAD.MOV.U32 R17, RZ, RZ, R22 ;  /* 0x000000ffff117224 */ /* 0x000fe200078e0016 */
[----:B--2---:R0:W-:Y:S04]  /*615b0*/  STL.64 [R1+0x44f8], R24 ;  /* 0x0044f81801007387 */ /* 0x0041e80000100a00 */
[----:B0-----:R-:W2:Y:S04]  /*615c0*/  LDL.LU R24, [R1+0x7f0] ;  /* 0x0007f00001187983 */ /* 0x001ea80000300800 */
[----:B------:R-:W2:Y:S04]  /*615d0*/  LDL.LU R25, [R1+0x7f4] ;  /* 0x0007f40001197983 */ /* 0x000ea80000300800 */
[----:B------:R-:W2:Y:S04]  /*615e0*/  LDL.LU R26, [R1+0x7f8] ;  /* 0x0007f800011a7983 */ /* 0x000ea80000300800 */
[----:B------:R-:W2:Y:S04]  /*615f0*/  LDL.LU R27, [R1+0x7fc] ;  /* 0x0007fc00011b7983 */ /* 0x000ea80000300800 */
[----:B------:R-:W3:Y:S04]  /*61600*/  LDL.LU R4, [R1+0x7e0] ;  /* 0x0007e00001047983 */ /* 0x000ee80000300800 */
[----:B------:R-:W3:Y:S04]  /*61610*/  LDL.LU R5, [R1+0x7e4] ;  /* 0x0007e40001057983 */ /* 0x000ee80000300800 */
[----:B------:R-:W3:Y:S04]  /*61620*/  LDL.LU R6, [R1+0x7e8] ;  /* 0x0007e80001067983 */ /* 0x000ee80000300800 */
[----:B------:R-:W3:Y:S04]  /*61630*/  LDL.LU R7, [R1+0x7ec] ;  /* 0x0007ec0001077983 */ /* 0x000ee80000300800 */
[----:B------:R-:W-:Y:S04]  /*61640*/  STL [R1+0x2c44], R29 ;  /* 0x002c441d01007387 */ /* 0x000fe80000100800 */
[----:B------:R-:W-:Y:S04]  /*61650*/  STL [R1+0x2c40], R28 ;  /* 0x002c401c01007387 */ /* 0x000fe80000100800 */
[----:B-----5:R-:W-:Y:S04]  /*61660*/  STL [R1+0x29b8], R0 ;  /* 0x0029b80001007387 */ /* 0x020fe80000100800 */
[----:B------:R-:W-:Y:S04]  /*61670*/  STL [R1+0x271c], R2 ;  /* 0x00271c0201007387 */ /* 0x000fe80000100800 */
[----:B------:R0:W-:Y:S04]  /*61680*/  STL.64 [R1+0x590], R20 ;  /* 0x0005901401007387 */ /* 0x0001e80000100a00 */
[----:B------:R-:W4:Y:S04]  /*61690*/  LDL.LU.64 R22, [R1+0x4508] ;  /* 0x0045080001167983 */ /* 0x000f280000300a00 */
[----:B0-----:R-:W3:Y:S04]  /*616a0*/  LDL.LU.64 R20, [R1+0x4500] ;  /* 0x0045000001147983 */ /* 0x001ee80000300a00 */
[----:B------:R0:W-:Y:S04]  /*616b0*/  STL [R1+0x41b4], R16 ;  /* 0x0041b41001007387 */ /* 0x0001e80000100800 */
[----:B------:R1:W-:Y:S04]  /*616c0*/  STL [R1+0x41b0], R17 ;  /* 0x0041b01101007387 */ /* 0x0003e80000100800 */
[----:B0-----:R-:W3:Y:S04]  /*616d0*/  LDL.LU R16, [R1+0x800] ;  /* 0x0008000001107983 */ /* 0x001ee80000300800 */
[----:B-1----:R-:W3:Y:S04]  /*616e0*/  LDL.LU R17, [R1+0x804] ;  /* 0x0008040001117983 */ /* 0x002ee80000300800 */
[----:B------:R-:W3:Y:S04]  /*616f0*/  LDL.LU R18, [R1+0x808] ;  /* 0x0008080001127983 */ /* 0x000ee80000300800 */
[----:B------:R-:W3:Y:S01]  /*61700*/  LDL.LU R19, [R1+0x80c] ;  /* 0x00080c0001137983 */ /* 0x000ee20000300800 */
[C---:B--2---:R-:W-:Y:S03]  /*61710*/  HMMA.16816.F32 R24, R12.reuse, R8, R24 ;  /* 0x000000080c18723c */ /* 0x044fe60000001818 */
[----:B----4-:R-:W-:Y:S05]  /*61720*/  STL.64 [R1+0x44c0], R22 ;  /* 0x0044c01601007387 */ /* 0x010fea0000100a00 */
[----:B---3--:R-:W-:Y:S01]  /*61730*/  HMMA.16816.F32 R16, R12, R20, R16 ;  /* 0x000000140c10723c */ /* 0x008fe20000001810 */
[----:B------:R-:W2:Y:S11]  /*61740*/  LDL.LU R20, [R1+0x4b0] ;  /* 0x0004b00001147983 */ /* 0x000eb60000300800 */
[----:B------:R-:W-:Y:S11]  /*61750*/  @!UPT UIADD3 URZ, URZ, URZ, URZ ;  /* 0x0000003f3f3ff290 */ /* 0x000ff6000fffe03f */
[----:B------:R0:W-:Y:S04]  /*61760*/  STL.64 [R1+0x580], R16 ;  /* 0x0005801001007387 */ /* 0x0001e80000100a00 */
[----:B------:R1:W-:Y:S04]  /*61770*/  STL.64 [R1+0x588], R18 ;  /* 0x0005881201007387 */ /* 0x0003e80000100a00 */
[----:B------:R-:W2:Y:S01]  /*61780*/  LDL.LU R21, [R1+0x4b4] ;  /* 0x0004b40001157983 */ /* 0x000ea20000300800 */
[----:B0-----:R-:W-:Y:S02]  /*61790*/  IMAD.MOV.U32 R16, RZ, RZ, R24 ;  /* 0x000000ffff107224 */ /* 0x001fe400078e0018 */
[----:B------:R-:W-:-:S02]  /*617a0*/  IMAD.MOV.U32 R17, RZ, RZ, R25 ;  /* 0x000000ffff117224 */ /* 0x000fc400078e0019 */
[----:B------:R-:W3:Y:S04]  /*617b0*/  LDL.LU.64 R24, [R1+0x44f8] ;  /* 0x0044f80001187983 */ /* 0x000ee80000300a00 */
[----:B------:R0:W-:Y:S04]  /*617c0*/  STL.64 [R1+0x4430], R16 ;  /* 0x0044301001007387 */ /* 0x0001e80000100a00 */
[----:B-1----:R-:W4:Y:S01]  /*617d0*/  LDL.64 R18, [R1+0x4f8] ;  /* 0x0004f80001127983 */ /* 0x002f220000100a00 */
[----:B------:R-:W-:Y:S02]  /*617e0*/  IMAD.MOV.U32 R10, RZ, RZ, R27 ;  /* 0x000000ffff0a7224 */ /* 0x000fe400078e001b */
[----:B------:R-:W-:Y:S01]  /*617f0*/  IMAD.MOV.U32 R11, RZ, RZ, R26 ;  /* 0x000000ffff0b7224 */ /* 0x000fe200078e001a */
[----:B----4-:R1:W-:Y:S04]  /*61800*/  STL.64 [R1+0x44a8], R18 ;  /* 0x0044a81201007387 */ /* 0x0103e80000100a00 */
[----:B0-----:R-:W4:Y:S04]  /*61810*/  LDL.LU R16, [R1+0x770] ;  /* 0x0007700001107983 */ /* 0x001f280000300800 */
[----:B------:R-:W4:Y:S04]  /*61820*/  LDL.LU R17, [R1+0x774] ;  /* 0x0007740001117983 */ /* 0x000f280000300800 */
[----:B-1----:R-:W4:Y:S04]  /*61830*/  LDL.LU R18, [R1+0x778] ;  /* 0x0007780001127983 */ /* 0x002f280000300800 */
[----:B------:R-:W4:Y:S04]  /*61840*/  LDL.LU R19, [R1+0x77c] ;  /* 0x00077c0001137983 */ /* 0x000f280000300800 */
[----:B------:R-:W-:Y:S04]  /*61850*/  STL [R1+0x420c], R10 ;  /* 0x00420c0a01007387 */ /* 0x000fe80000100800 */
[----:B------:R0:W-:Y:S04]  /*61860*/  STL [R1+0x4208], R11 ;  /* 0x0042080b01007387 */ /* 0x0001e80000100800 */
[----:B0-----:R-:W2:Y:S01]  /*61870*/  LDL.64 R10, [R1+0x518] ;  /* 0x00051800010a7983 */ /* 0x001ea20000100a00 */
[C---:B---3--:R-:W-:Y:S03]  /*61880*/  HMMA.16816.F32 R24, R12.reuse, R24, R4 ;  /* 0x000000180c18723c */ /* 0x048fe60000001804 */
[----:B--2---:R0:W-:Y:S04]  /*61890*/  STL.64 [R1+0x44c8], R10 ;  /* 0x0044c80a01007387 */ /* 0x0041e80000100a00 */
[----:B------:R-:W2:Y:S04]  /*618a0*/  LDL.LU R8, [R1+0x760] ;  /* 0x0007600001087983 */ /* 0x000ea80000300800 */
[----:B------:R-:W2:Y:S04]  /*618b0*/  LDL.LU R9, [R1+0x764] ;  /* 0x0007640001097983 */ /* 0x000ea80000300800 */
[----:B0-----:R-:W2:Y:S04]  /*618c0*/  LDL.LU R10, [R1+0x768] ;  /* 0x00076800010a7983 */ /* 0x001ea80000300800 */
[----:B------:R-:W2:Y:S04]  /*618d0*/  LDL.LU R11, [R1+0x76c] ;  /* 0x00076c00010b7983 */ /* 0x000ea80000300800 */
[----:B------:R-:W3:Y:S04]  /*618e0*/  LDL.LU.64 R6, [R1+0x44f0] ;  /* 0x0044f00001067983 */ /* 0x000ee80000300a00 */
[----:B------:R-:W3:Y:S04]  /*618f0*/  LDL.LU.64 R4, [R1+0x44e8] ;  /* 0x0044e80001047983 */ /* 0x000ee80000300a00 */
[----:B------:R-:W-:Y:S04]  /*61900*/  STL.64 [R1+0x560], R24 ;  /* 0x0005601801007387 */ /* 0x000fe80000100a00 */
[----:B------:R0:W-:Y:S04]  /*61910*/  STL.64 [R1+0x568], R26 ;  /* 0x0005681a01007387 */ /* 0x0001e80000100a00 */
[----:B0-----:R-:W2:Y:S04]  /*61920*/  LDL.LU.64 R26, [R1+0x44e0] ;  /* 0x0044e000011a7983 */ /* 0x001ea80000300a00 */
[----:B------:R-:W3:Y:S02]  /*61930*/  LDL.LU.64 R24, [R1+0x44d8] ;  /* 0x0044d80001187983 */ /* 0x000ee40000300a00 */
[C---:B---3--:R-:W-:Y:S11]  /*61940*/  HMMA.16816.F32 R4, R12.reuse, R24, R4 ;  /* 0x000000180c04723c */ /* 0x048ff60000001804 */
[----:B------:R-:W-:Y:S11]  /*61950*/  @!UPT UIADD3 URZ, URZ, URZ, URZ ;  /* 0x0000003f3f3ff290 */ /* 0x000ff6000fffe03f */
[----:B------:R-:W-:Y:S01]  /*61960*/  @!UPT UIADD3 URZ, URZ, URZ, URZ ;  /* 0x0000003f3f3ff290 */ /* 0x000fe2000fffe03f */
[----:B------:R0:W-:Y:S04]  /*61970*/  STL.64 [R1+0x550], R4 ;  /* 0x0005500401007387 */ /* 0x0001e80000100a00 */
[----:B------:R-:W-:Y:S04]  /*61980*/  STL.64 [R1+0x558], R6 ;  /* 0x0005580601007387 */ /* 0x000fe80000100a00 */
[----:B0-----:R-:W4:Y:S04]  /*61990*/  LDL.LU.64 R4, [R1+0x44d0] ;  /* 0x0044d00001047983 */ /* 0x001f280000300a00 */
[----:B--2---:R0:W-:Y:S04]  /*619a0*/  STL.64 [R1+0x4490], R26 ;  /* 0x0044901a01007387 */ /* 0x0041e80000100a00 */
[----:B------:R-:W2:Y:S04]  /*619b0*/  LDL.LU R24, [R1+0x750] ;  /* 0x0007500001187983 */ /* 0x000ea80000300800 */
[----:B------:R-:W2:Y:S04]  /*619c0*/  LDL.LU R25, [R1+0x754] ;  /* 0x0007540001197983 */ /* 0x000ea80000300800 */
[----:B0-----:R-:W2:Y:S04]  /*619d0*/  LDL.LU R26, [R1+0x758] ;  /* 0x00075800011a7983 */ /* 0x001ea80000300800 */
[----:B------:R-:W2:Y:S01]  /*619e0*/  LDL.LU R27, [R1+0x75c] ;  /* 0x00075c00011b7983 */ /* 0x000ea20000300800 */
[C---:B----4-:R-:W-:Y:S03]  /*619f0*/  HMMA.16816.F32 R4, R12.reuse, R4, R16 ;  /* 0x000000040c04723c */ /* 0x050fe60000001810 */
[----:B------:R-:W3:Y:S04]  /*61a00*/  LDL.LU R16, [R1+0x5d0] ;  /* 0x0005d00001107983 */ /* 0x000ee80000300800 */
[----:B------:R-:W3:Y:S01]  /*61a10*/  LDL.LU R17, [R1+0x5d4] ;  /* 0x0005d40001117983 */ /* 0x000ee20000300800 */
[----:B------:R-:W-:Y:S03]  /*61a20*/  HMMA.16816.F32 R12, R12, R20, R8 ;  /* 0x000000140c0c723c */ /* 0x000fe60000001808 */
[----:B------:R-:W3:Y:S04]  /*61a30*/  LDL.LU R18, [R1+0x5d8] ;  /* 0x0005d80001127983 */ /* 0x000ee80000300800 */
[----:B------:R-:W3:Y:S08]  /*61a40*/  LDL.LU R19, [R1+0x5dc] ;  /* 0x0005dc0001137983 */ /* 0x000ef00000300800 */
[----:B------:R0:W-:Y:S04]  /*61a50*/  STL.64 [R1+0x4110], R6 ;  /* 0x0041100601007387 */ /* 0x0001e80000100a00 */
[----:B------:R-:W-:Y:S04]  /*61a60*/  STL.64 [R1+0x4108], R4 ;  /* 0x0041080401007387 */ /* 0x000fe80000100a00 */
[----:B0-----:R-:W2:Y:S04]  /*61a70*/  LDL.LU.64 R6, [R1+0x528] ;  /* 0x0005280001067983 */ /* 0x001ea80000300a00 */
[----:B------:R-:W4:Y:S04]  /*61a80*/  LDL.LU.64 R10, [R1+0x44c8] ;  /* 0x0044c800010a7983 */ /* 0x000f280000300a00 */
[----:B------:R-:W3:Y:S04]  /*61a90*/  LDL.LU.64 R22, [R1+0x44c0] ;  /* 0x0044c00001167983 */ /* 0x000ee80000300a00 */
[----:B------:R-:W-:Y:S04]  /*61aa0*/  STL.64 [R1+0x530], R12 ;  /* 0x0005300c01007387 */ /* 0x000fe80000100a00 */
[----:B------:R0:W-:Y:S04]  /*61ab0*/  STL.64 [R1+0x538], R14 ;  /* 0x0005380e01007387 */ /* 0x0001e80000100a00 */
[----:B0-----:R-:W2:Y:S04]  /*61ac0*/  LDL.LU.64 R14, [R1+0x44b8] ;  /* 0x0044b800010e7983 */ /* 0x001ea80000300a00 */
[----:B------:R-:W2:Y:S02]  /*61ad0*/  LDL.LU.64 R12, [R1+0x44b0] ;  /* 0x0044b000010c7983 */ /* 0x000ea40000300a00 */
[----:B--2---:R-:W-:Y:S11]  /*61ae0*/  HMMA.16816.F32 R24, R12, R6, R24 ;  /* 0x000000060c18723c */ /* 0x004ff60000001818 */
[----:B------:R-:W-:Y:S11]  /*61af0*/  @!UPT UIADD3 URZ, URZ, URZ, URZ ;  /* 0x0000003f3f3ff290 */ /* 0x000ff6000fffe03f */
[----:B------:R-:W-:Y:S01]  /*61b00*/  @!UPT UIADD3 URZ, URZ, URZ, URZ ;  /* 0x0000003f3f3ff290 */ /* 0x000fe2000fffe03f */
[----:B------:R-:W-:Y:S01]  /*61b10*/  STL [R1+0x4a0], R24 ;  /* 0x0004a01801007387 */ /* 0x000fe20000100800 */
[----:B------:R-:W-:-:S03]  /*61b20*/  IMAD.MOV.U32 R3, RZ, RZ, R25 ;  /* 0x000000ffff037224 */ /* 0x000fc600078e0019 */
[----:B------:R0:W-:Y:S01]  /*61b30*/  STL.64 [R1+0x4458], R6 ;  /* 0x0044580601007387 */ /* 0x0001e20000100a00 */
[----:B------:R-:W-:Y:S02]  /*61b40*/  IMAD.MOV.U32 R2, RZ, RZ, R26 ;  /* 0x000000ffff027224 */ /* 0x000fe400078e001a */
[----:B------:R-:W-:Y:S01]  /*61b50*/  IMAD.MOV.U32 R0, RZ, RZ, R27 ;  /* 0x000000ffff007224 */ /* 0x000fe200078e001b */
[----:B0-----:R-:W2:Y:S04]  /*61b60*/  LDL R6, [R1+0x4b8] ;  /* 0x0004b80001067983 */ /* 0x001ea80000100800 */
[----:B------:R-:W2:Y:S04]  /*61b70*/  LDL R7, [R1+0x4bc] ;  /* 0x0004bc0001077983 */ /* 0x000ea80000100800 */
[----:B------:R-:W2:Y:S04]  /*61b80*/  LDL.LU R24, [R1+0x600] ;  /* 0x0006000001187983 */ /* 0x000ea80000300800 */
[----:B------:R-:W2:Y:S04]  /*61b90*/  LDL.LU R25, [R1+0x604] ;  /* 0x0006040001197983 */ /* 0x000ea80000300800 */
[----:B------:R-:W2:Y:S04]  /*61ba0*/  LDL.LU R26, [R1+0x608] ;  /* 0x00060800011a7983 */ /* 0x000ea80000300800 */
[----:B------:R-:W2:Y:S04]  /*61bb0*/  LDL.LU R27, [R1+0x60c] ;  /* 0x00060c00011b7983 */ /* 0x000ea80000300800 */
[----:B--2---:R-:W-:Y:S04]  /*61bc0*/  STL.64 [R1+0x44a0], R26 ;  /* 0x0044a01a01007387 */ /* 0x004fe80000100a00 */
[----:B------:R0:W-:Y:S04]  /*61bd0*/  STL.64 [R1+0x4498], R24 ;  /* 0x0044981801007387 */ /* 0x0001e80000100a00 */
[----:B0-----:R-:W2:Y:S04]  /*61be0*/  LDL.LU R24, [R1+0x5e0] ;  /* 0x0005e00001187983 */ /* 0x001ea80000300800 */
[----:B------:R-:W2:Y:S04]  /*61bf0*/  LDL.LU R25, [R1+0x5e4] ;  /* 0x0005e40001197983 */ /* 0x000ea80000300800 */
[----:B------:R-:W2:Y:S04]  /*61c00*/  LDL.LU R26, [R1+0x5e8] ;  /* 0x0005e800011a7983 */ /* 0x000ea80000300800 */
[----:B------:R-:W2:Y:S04]  /*61c10*/  LDL.LU R27, [R1+0x5ec] ;  /* 0x0005ec00011b7983 */ /* 0x000ea80000300800 */
[----:B------:R0:W-:Y:S04]  /*61c20*/  STL.64 [R1+0x4468], R6 ;  /* 0x0044680601007387 */ /* 0x0001e80000100a00 */
[----:B------:R-:W4:Y:S04]  /*61c30*/  LDL.LU R4, [R1+0x5b0] ;  /* 0x0005b00001047983 */ /* 0x000f280000300800 */
[----:B------:R-:W4:Y:S04]  /*61c40*/  LDL.LU R5, [R1+0x5b4] ;  /* 0x0005b40001057983 */ /* 0x000f280000300800 */
[----:B0-----:R-:W4:Y:S04]  /*61c50*/  LDL.LU R6, [R1+0x5b8] ;  /* 0x0005b80001067983 */ /* 0x001f280000300800 */
[----:B------:R-:W4:Y:S02]  /*61c60*/  LDL.LU R7, [R1+0x5bc] ;  /* 0x0005bc0001077983 */ /* 0x000f240000300800 */
[C---:B----4-:R-:W-:Y:S11]  /*61c70*/  HMMA.16816.F32 R4, R12.reuse, R10, R4 ;  /* 0x0000000a0c04723c */ /* 0x050ff60000001804 */
[----:B------:R-:W-:Y:S11]  /*61c80*/  @!UPT UIADD3 URZ, URZ, URZ, URZ ;  /* 0x0000003f3f3ff290 */ /* 0x000ff6000fffe03f */
[----:B------:R-:W-:Y:S01]  /*61c90*/  @!UPT UIADD3 URZ, URZ, URZ, URZ ;  /* 0x0000003f3f3ff290 */ /* 0x000fe2000fffe03f */
[----:B------:R-:W-:Y:S04]  /*61ca0*/  STL.64 [R1+0x5b0], R4 ;  /* 0x0005b00401007387 */ /* 0x000fe80000100a00 */
[----:B------:R0:W-:Y:S04]  /*61cb0*/  STL.64 [R1+0x5b8], R6 ;  /* 0x0005b80601007387 */ /* 0x0001e80000100a00 */
[----:B0-----:R-:W4:Y:S04]  /*61cc0*/  LDL R6, [R1+0x4c8] ;  /* 0x0004c80001067983 */ /* 0x001f280000100800 */
[----:B------:R-:W4:Y:S01]  /*61cd0*/  LDL R7, [R1+0x4cc] ;  /* 0x0004cc0001077983 */ /* 0x000f220000100800 */
[----:B---3--:R-:W-:Y:S01]  /*61ce0*/  HMMA.16816.F32 R16, R12, R22, R16 ;  /* 0x000000160c10723c */ /* 0x008fe20000001810 */
[----:B------:R-:W-:-:S02]  /*61cf0*/  IMAD.MOV.U32 R5, RZ, RZ, R10 ;  /* 0x000000ffff057224 */ /* 0x000fc400078e000a */
[----:B------:R-:W-:Y:S02]  /*61d00*/  IMAD.MOV.U32 R4, RZ, RZ, R11 ;  /* 0x000000ffff047224 */ /* 0x000fe400078e000b */
[----:B------:R-:W-:Y:S02]  /*61d10*/  IMAD.MOV.U32 R11, RZ, RZ, R22 ;  /* 0x000000ffff0b7224 */ /* 0x000fe400078e0016 */
[----:B------:R-:W-:Y:S11]  /*61d20*/  IMAD.MOV.U32 R10, RZ, RZ, R23 ;  /* 0x000000ffff0a7224 */ /* 0x000ff600078e0017 */
[----:B------:R-:W-:Y:S06]  /*61d30*/  @!UPT UIADD3 URZ, URZ, URZ, URZ ;  /* 0x0000003f3f3ff290 */ /* 0x000fec000fffe03f */
[----:B------:R-:W-:Y:S02]  /*61d40*/  IMAD.MOV.U32 R20, RZ, RZ, R18 ;  /* 0x000000ffff147224 */ /* 0x000fe400078e0012 */
[----:B------:R-:W-:Y:S01]  /*61d50*/  IMAD.MOV.U32 R21, RZ, RZ, R19 ;  /* 0x000000ffff157224 */ /* 0x000fe200078e0013 */
[----:B----4-:R-:W-:Y:S04]  /*61d60*/  STL.64 [R1+0x4488], R6 ;  /* 0x0044880601007387 */ /* 0x010fe80000100a00 */
[----:B------:R0:W-:Y:S04]  /*61d70*/  STL.64 [R1+0x4480], R4 ;  /* 0x0044800401007387 */ /* 0x0001e80000100a00 */
[----:B0-----:R-:W3:Y:S04]  /*61d80*/  LDL.LU R4, [R1+0x620] ;  /* 0x0006200001047983 */ /* 0x001ee80000300800 */
[----:B------:R-:W3:Y:S04]  /*61d90*/  LDL.LU R5, [R1+0x624] ;  /* 0x0006240001057983 */ /* 0x000ee80000300800 */
[----:B------:R-:W3:Y:S04]  /*61da0*/  LDL.LU R6, [R1+0x628] ;  /* 0x0006280001067983 */ /* 0x000ee80000300800 */
[----:B------:R-:W3:Y:S04]  /*61db0*/  LDL.LU R7, [R1+0x62c] ;  /* 0x00062c0001077983 */ /* 0x000ee80000300800 */
[----:B------:R-:W-:Y:S04]  /*61dc0*/  STL.64 [R1+0x5d0], R16 ;  /* 0x0005d01001007387 */ /* 0x000fe80000100a00 */
[----:B------:R-:W2:Y:S04]  /*61dd0*/  LDL.LU.64 R18, [R1+0x44a8] ;  /* 0x0044a80001127983 */ /* 0x000ea80000300a00 */
[----:B------:R0:W-:Y:S04]  /*61de0*/  STL.64 [R1+0x4460], R10 ;  /* 0x0044600a01007387 */ /* 0x0001e80000100a00 */
[----:B------:R-:W4:Y:S04]  /*61df0*/  LDL.LU R8, [R1+0x740] ;  /* 0x0007400001087983 */ /* 0x000f280000300800 */
[----:B------:R-:W4:Y:S04]  /*61e00*/  LDL.LU R9, [R1+0x744] ;  /* 0x0007440001097983 */ /* 0x000f280000300800 */
[----:B0-----:R-:W3:Y:S04]  /*61e10*/  LDL.LU R10, [R1+0x748] ;  /* 0x00074800010a7983 */ /* 0x001ee80000300800 */
[----:B------:R-:W3:Y:S01]  /*61e20*/  LDL.LU R11, [R1+0x74c] ;  /* 0x00074c00010b7983 */ /* 0x000ee20000300800 */
[C---:B--2---:R-:W-:Y:S03]  /*61e30*/  HMMA.16816.F32 R24, R12.reuse, R18, R24 ;  /* 0x000000120c18723c */ /* 0x044fe60000001818 */
[----:B---3--:R-:W-:Y:S04]  /*61e40*/  STL.64 [R1+0x4478], R10 ;  /* 0x0044780a01007387 */ /* 0x008fe80000100a00 */
[----:B----4-:R0:W-:Y:S04]  /*61e50*/  STL.64 [R1+0x4470], R8 ;  /* 0x0044700801007387 */ /* 0x0101e80000100a00 */
[----:B0-----:R-:W2:Y:S04]  /*61e60*/  LDL.LU R8, [R1+0x640] ;  /* 0x0006400001087983 */ /* 0x001ea80000300800 */
[----:B------:R-:W2:Y:S04]  /*61e70*/  LDL.LU R9, [R1+0x644] ;  /* 0x0006440001097983 */ /* 0x000ea80000300800 */
[----:B------:R-:W2:Y:S04]  /*61e80*/  LDL.LU R10, [R1+0x648] ;  /* 0x00064800010a7983 */ /* 0x000ea80000300800 */
[----:B------:R-:W2:Y:S04]  /*61e90*/  LDL.LU R11, [R1+0x64c] ;  /* 0x00064c00010b7983 */ /* 0x000ea80000300800 */
[----:B------:R-:W-:Y:S04]  /*61ea0*/  STL [R1+0x40cc], R21 ;  /* 0x0040cc1501007387 */ /* 0x000fe80000100800 */
[----:B------:R-:W-:Y:S04]  /*61eb0*/  STL [R1+0x40c8], R20 ;  /* 0x0040c81401007387 */ /* 0x000fe80000100800 */
[----:B------:R-:W3:Y:S04]  /*61ec0*/  LDL.64 R22, [R1+0x4e8] ;  /* 0x0004e80001167983 */ /* 0x000ee80000100a00 */
[----:B------:R-:W-:Y:S04]  /*61ed0*/  STL.64 [R1+0x5e0], R24 ;  /* 0x0005e01801007387 */ /* 0x000fe80000100a00 */
[----:B------:R0:W-:Y:S04]  /*61ee0*/  STL.64 [R1+0x5e8], R26 ;  /* 0x0005e81a01007387 */ /* 0x0001e80000100a00 */
[----:B0-----:R-:W3:Y:S04]  /*61ef0*/  LDL.LU.64 R26, [R1+0x44a0] ;  /* 0x0044a000011a7983 */ /* 0x001ee80000300a00 */
[----:B------:R-:W3:Y:S04]  /*61f00*/  LDL.LU.64 R24, [R1+0x4498] ;  /* 0x0044980001187983 */ /* 0x000ee80000300a00 */
[----:B------:R-:W-:Y:S01]  /*61f10*/  STL.64 [R1+0x4438], R18 ;  /* 0x0044381201007387 */ /* 0x000fe20000100a00 */
[----:B---3--:R-:W-:Y:S11]  /*61f20*/  HMMA.16816.F32 R24, R12, R22, R24 ;  /* 0x000000160c18723c */ /* 0x008ff60000001818 */
[----:B------:R-:W-:Y:S11]  /*61f30*/  @!UPT UIADD3 URZ, URZ, URZ, URZ ;  /* 0x0000003f3f3ff290 */ /* 0x000ff6000fffe03f */
[----:B------:R-:W-:Y:S01]  /*61f40*/  @!UPT UIADD3 URZ, URZ, URZ, URZ ;  /* 0x0000003f3f3ff290 */ /* 0x000fe2000fffe03f */
[----:B------:R-:W-:Y:S01]  /*61f50*/  STL.64 [R1+0x600], R24 ;  /* 0x0006001801007387 */ /* 0x000fe20000100a00 */
[----:B------:R-:W-:Y:S02]  /*61f60*/  IMAD.MOV.U32 R21, RZ, RZ, R26 ;  /* 0x000000ffff157224 */ /* 0x000fe400078e001a */
[----:B------:R-:W-:Y:S02]  /*61f70*/  IMAD.MOV.U32 R20, RZ, RZ, R27 ;  /* 0x000000ffff147224 */ /* 0x000fe400078e001b */
[----:B------:R-:W3:Y:S01]  /*61f80*/  LDL.LU.64 R26, [R1+0x4490] ;  /* 0x00449000011a7983 */ /* 0x000ee20000300a00 */
[----:B------:R-:W-:Y:S02]  /*61f90*/  IMAD.MOV.U32 R17, RZ, RZ, R22 ;  /* 0x000000ffff117224 */ /* 0x000fe400078e0016 */
[----:B------:R-:W-:-:S05]  /*61fa0*/  IMAD.MOV.U32 R16, RZ, RZ, R23 ;  /* 0x000000ffff107224 */ /* 0x000fca00078e0017 */
[----:B------:R0:W-:Y:S04]  /*61fb0*/  STL.64 [R1+0x4448], R16 ;  /* 0x0044481001007387 */ /* 0x0001e80000100a00 */
[----:B0-----:R-:W4:Y:S04]  /*61fc0*/  LDL.LU R16, [R1+0x660] ;  /* 0x0006600001107983 */ /* 0x001f280000300800 */
[----:B------:R-:W4:Y:S04]  /*61fd0*/  LDL.LU R17, [R1+0x664] ;  /* 0x0006640001117983 */ /* 0x000f280000300800 */
[----:B------:R-:W4:Y:S04]  /*61fe0*/  LDL.LU R18, [R1+0x668] ;  /* 0x0006680001127983 */ /* 0x000f280000300800 */
[----:B------:R-:W4:Y:S04]  /*61ff0*/  LDL.LU R19, [R1+0x66c] ;  /* 0x00066c0001137983 */ /* 0x000f280000300800 */
[----:B------:R-:W-:Y:S04]  /*62000*/  STL [R1+0x40d4], R20 ;  /* 0x0040d41401007387 */ /* 0x000fe80000100800 */
[----:B------:R0:W-:Y:S04]  /*62010*/  STL [R1+0x40d0], R21 ;  /* 0x0040d01501007387 */ /* 0x0001e80000100800 */
[----:B0-----:R-:W2:Y:S04]  /*62020*/  LDL.LU.64 R20, [R1+0x2d0] ;  /* 0x0002d00001147983 */ /* 0x001ea80000300a00 */
[----:B------:R-:W2:Y:S01]  /*62030*/  LDL.LU.64 R22, [R1+0x2d8] ;  /* 0x0002d80001167983 */ /* 0x000ea20000300a00 */
[----:B---3--:R-:W-:Y:S11]  /*62040*/  HMMA.16816.F32 R4, R12, R26, R4 ;  /* 0x0000001a0c04723c */ /* 0x008ff60000001804 */
[----:B------:R-:W-:Y:S11]  /*62050*/  @!UPT UIADD3 URZ, URZ, URZ, URZ ;  /* 0x0000003f3f3ff290 */ /* 0x000ff6000fffe03f */
[----:B------:R-:W-:Y:S01]  /*62060*/  @!UPT UIADD3 URZ, URZ, URZ, URZ ;  /* 0x0000003f3f3ff290 */ /* 0x000fe2000fffe03f */
[----:B------:R-:W-:Y:S04]  /*62070*/  STL.64 [R1+0x620], R4 ;  /* 0x0006200401007387 */ /* 0x000fe80000100a00 */
[----:B------:R0:W-:Y:S04]  /*62080*/  STL.64 [R1+0x628], R6 ;  /* 0x0006280601007387 */ /* 0x0001e80000100a00 */
[----:B0-----:R-:W2:Y:S04]  /*62090*/  LDL.LU.64 R6, [R1+0x4488] ;  /* 0x0044880001067983 */ /* 0x001ea80000300a00 */
[----:B------:R-:W3:Y:S04]  /*620a0*/  LDL.LU.64 R4, [R1+0x4480] ;  /* 0x0044800001047983 */ /* 0x000ee80000300a00 */
[----:B------:R3:W-:Y:S02]  /*620b0*/  STL.64 [R1+0x4440], R26 ;  /* 0x0044401a01007387 */ /* 0x0007e40000100a00 */
[----:B---3--:R-:W-:-:S02]  /*620c0*/  IMAD.MOV.U32 R26, RZ, RZ, R5 ;  /* 0x000000ffff1a7224 */ /* 0x008fc400078e0005 */
[----:B------:R-:W-:Y:S02]  /*620d0*/  IMAD.MOV.U32 R27, RZ, RZ, R4 ;  /* 0x000000ffff1b7224 */ /* 0x000fe400078e0004 */
[C---:B--2---:R-:W-:Y:S01]  /*620e0*/  HMMA.16816.F32 R4, R12.reuse, R6, R8 ;  /* 0x000000060c04723c */ /* 0x044fe20000001808 */
[----:B------:R-:W2:Y:S04]  /*620f0*/  LDL.LU.64 R10, [R1+0x4478] ;  /* 0x00447800010a7983 */ /* 0x000ea80000300a00 */
[----:B------:R-:W2:Y:S11]  /*62100*/  LDL.LU.64 R8, [R1+0x4470] ;  /* 0x0044700001087983 */ /* 0x000eb60000300a00 */
[----:B------:R-:W-:Y:S07]  /*62110*/  @!UPT UIADD3 URZ, URZ, URZ, URZ ;  /* 0x0000003f3f3ff290 */ /* 0x000fee000fffe03f */
[----:B------:R-:W-:Y:S04]  /*62120*/  STL.64 [R1+0x640], R4 ;  /* 0x0006400401007387 */ /* 0x000fe80000100a00 */
[----:B------:R0:W-:Y:S04]  /*62130*/  STL.64 [R1+0x648], R6 ;  /* 0x0006480601007387 */ /* 0x0001e80000100a00 */
[----:B0-----:R-:W2:Y:S02]  /*62140*/  LDL.LU.64 R6, [R1+0x4468] ;  /* 0x0044680001067983 */ /* 0x001ea40000300a00 */
[----:B--2---:R-:W-:Y:S02]  /*62150*/  HMMA.16816.F32 R12, R12, R6, R8 ;  /* 0x000000060c0c723c */ /* 0x004fe40000001808 */
[----:B------:R-:W2:Y:S04]  /*62160*/  LDL.LU.64 R10, [R1+0x4460] ;  /* 0x00446000010a7983 */ /* 0x000ea80000300a00 */
[----:B------:R-:W4:Y:S01]  /*62170*/  LDL.LU.64 R6, [R1+0x4458] ;  /* 0x0044580001067983 */ /* 0x000f220000300a00 */
[----:B------:R-:W-:-:S02]  /*62180*/  IMAD.MOV.U32 R4, RZ, RZ, R20 ;  /* 0x000000ffff047224 */ /* 0x000fc400078e0014 */
[----:B------:R-:W-:Y:S11]  /*62190*/  IMAD.MOV.U32 R5, RZ, RZ, R21 ;  /* 0x000000ffff057224 */ /* 0x000ff600078e0015 */
[----:B------:R-:W-:Y:S03]  /*621a0*/  @!UPT UIADD3 URZ, URZ, URZ, URZ ;  /* 0x0000003f3f3ff290 */ /* 0x000fe6000fffe03f */
[----:B------:R0:W-:Y:S01]  /*621b0*/  STL.64 [R1+0x490], R12 ;  /* 0x0004900c01007387 */ /* 0x0001e20000100a00 */
[----:B------:R-:W-:Y:S02]  /*621c0*/  IMAD.MOV.U32 R28, RZ, RZ, R15 ;  /* 0x000000ffff1c7224 */ /* 0x000fe400078e000f */
[----:B------:R-:W-:Y:S02]  /*621d0*/  IMAD.MOV.U32 R29, RZ, RZ, R14 ;  /* 0x000000ffff1d7224 */ /* 0x000fe400078e000e */
[----:B------:R-:W-:Y:S01]  /*621e0*/  IMAD.MOV.U32 R15, RZ, RZ, R22 ;  /* 0x000000ffff0f7224 */ /* 0x000fe200078e0016 */
[----:B0-----:R-:W3:Y:S01]  /*621f0*/  LDL.LU.64 R12, [R1+0x4450] ;  /* 0x00445000010c7983 */ /* 0x001ee20000300a00 */
[----:B------:R-:W-:Y:S01]  /*62200*/  IMAD.MOV.U32 R14, RZ, RZ, R23 ;  /* 0x000000ffff0e7224 */ /* 0x000fe200078e0017 */
[----:B----4-:R-:W-:Y:S11]  /*62210*/  HMMA.16816.F32 R16, R20, R6, R16 ;  /* 0x000000061410723c */ /* 0x010ff60000001810 */
[----:B------:R-:W-:Y:S11]  /*62220*/  @!UPT UIADD3 URZ, URZ, URZ, URZ ;  /* 0x0000003f3f3ff290 */ /* 0x000ff6000fffe03f */
[----:B------:R-:W-:Y:S02]  /*62230*/  @!UPT UIADD3 URZ, URZ, URZ, URZ ;  /* 0x0000003f3f3ff290 */ /* 0x000fe4000fffe03f */
[----:B------:R-:W-:Y:S02]  /*62240*/  IMAD.MOV.U32 R8, RZ, RZ, R16 ;  /* 0x000000ffff087224 */ /* 0x000fe400078e0010 */
[----:B------:R-:W-:Y:S02]  /*62250*/  IMAD.MOV.U32 R9, RZ, RZ, R17 ;  /* 0x000000ffff097224 */ /* 0x000fe400078e0011 */
[----:B------:R-:W-:Y:S01]  /*62260*/  IMAD.MOV.U32 R20, RZ, RZ, R18 ;  /* 0x000000ffff147224 */ /* 0x000fe200078e0012 */
[----:B------:R-:W4:Y:S01]  /*62270*/  LDL.LU.64 R16, [R1+0x4448] ;  /* 0x0044480001107983 */ /* 0x000f220000300a00 */
[----:B------:R-:W-:-:S03]  /*62280*/  IMAD.MOV.U32 R21, RZ, RZ, R19 ;  /* 0x000000ffff157224 */ /* 0x000fc600078e0013 */
[----:B------:R-:W-:Y:S04]  /*62290*/  STL.64 [R1+0x4400], R6 ;  /* 0x0044000601007387 */ /* 0x000fe80000100a00 */
[----:B------:R-:W-:Y:S04]  /*622a0*/  STL.64 [R1+0x41a0], R8 ;  /* 0x0041a00801007387 */ /* 0x000fe80000100a00 */
[----:B------:R0:W-:Y:S04]  /*622b0*/  STL.64 [R1+0x40d8], R20 ;  /* 0x0040d81401007387 */ /* 0x0001e80000100a00 */
[----:B0-----:R-:W2:Y:S04]  /*622c0*/  LDL.LU R20, [R1+0x420] ;  /* 0x0004200001147983 */ /* 0x001ea80000300800 */
[----:B------:R-:W2:Y:S04]  /*622d0*/  LDL.LU R21, [R1+0x424] ;  /* 0x0004240001157983 */ /* 0x000ea80000300800 */
[----:B------:R-:W2:Y:S04]  /*622e0*/  LDL.LU R22, [R1+0x428] ;  /* 0x0004280001167983 */ /* 0x000ea80000300800 */
[----:B------:R-:W2:Y:S01]  /*622f0*/  LDL.LU R23, [R1+0x42c] ;  /* 0x00042c0001177983 */ /* 0x000ea20000300800 */
[----:B------:R-:W-:-:S03]  /*62300*/  IMAD.MOV.U32 R6, RZ, RZ, R15 ;  /* 0x000000ffff067224 */ /* 0x000fc600078e000f */
[----:B--2---:R-:W-:Y:S04]  /*62310*/  STL.64 [R1+0x4410], R22 ;  /* 0x0044101601007387 */ /* 0x004fe80000100a00 */
[----:B------:R0:W-:Y:S04]  /*62320*/  STL.64 [R1+0x4408], R20 ;  /* 0x0044081401007387 */ /* 0x0001e80000100a00 */
[----:B0-----:R-:W2:Y:S04]  /*62330*/  LDL.LU R20, [R1+0x680] ;  /* 0x0006800001147983 */ /* 0x001ea80000300800 */
[----:B------:R-:W2:Y:S04]  /*62340*/  LDL.LU R21, [R1+0x684] ;  /* 0x0006840001157983 */ /* 0x000ea80000300800 */
[----:B------:R-:W2:Y:S04]  /*62350*/  LDL.LU R22, [R1+0x688] ;  /* 0x0006880001167983 */ /* 0x000ea80000300800 */
[----:B------:R-:W2:Y:S01]  /*62360*/  LDL.LU R23, [R1+0x68c] ;  /* 0x00068c0001177983 */ /* 0x000ea20000300800 */
[----:B------:R-:W-:-:S02]  /*62370*/  IMAD.MOV.U32 R7, RZ, RZ, R14 ;  /* 0x000000ffff077224 */ /* 0x000fc400078e000e */
[----:B------:R-:W-:Y:S02]  /*62380*/  IMAD.MOV.U32 R19, RZ, RZ, R10 ;  /* 0x000000ffff137224 */ /* 0x000fe400078e000a */
[----:B------:R-:W-:-:S03]  /*62390*/  IMAD.MOV.U32 R18, RZ, RZ, R11 ;  /* 0x000000ffff127224 */ /* 0x000fc600078e000b */
[----:B--2---:R-:W-:Y:S11]  /*623a0*/  HMMA.16816.F32 R24, R4, R26, R20 ;  /* 0x0000001a0418723c */ /* 0x004ff60000001814 */
[----:B------:R-:W-:Y:S11]  /*623b0*/  @!UPT UIADD3 URZ, URZ, URZ, URZ ;  /* 0x0000003f3f3ff290 */ /* 0x000ff6000fffe03f */
[----:B------:R-:W-:Y:S01]  /*623c0*/  @!UPT UIADD3 URZ, URZ, URZ, URZ ;  /* 0x0000003f3f3ff290 */ /* 0x000fe2000fffe03f */
[----:B------:R0:W-:Y:S01]  /*623d0*/  STL.64 [R1+0x680], R24 ;  /* 0x0006801801007387 */ /* 0x0001e20000100a00 */
[----:B------:R-:W-:Y:S02]  /*623e0*/  IMAD.MOV.U32 R15, RZ, RZ, R26 ;  /* 0x000000ffff0f7224 */ /* 0x000fe400078e001a */
[----:B------:R-:W-:Y:S01]  /*623f0*/  IMAD.MOV.U32 R14, RZ, RZ, R27 ;  /* 0x000000ffff0e7224 */ /* 0x000fe200078e001b */
[----:B0-----:R-:W2:Y:S04]  /*62400*/  LDL.LU R24, [R1+0x6b0] ;  /* 0x0006b00001187983 */ /* 0x001ea80000300800 */
[----:B------:R-:W2:Y:S04]  /*62410*/  LDL.LU R25, [R1+0x6b4] ;  /* 0x0006b40001197983 */ /* 0x000ea80000300800 */
[----:B------:R-:W2:Y:S04]  /*62420*/  LDL.LU R26, [R1+0x6b8] ;  /* 0x0006b800011a7983 */ /* 0x000ea80000300800 */
[----:B------:R-:W2:Y:S04]  /*62430*/  LDL.LU R27, [R1+0x6bc] ;  /* 0x0006bc00011b7983 */ /* 0x000ea80000300800 */
[----:B------:R-:W2:Y:S04]  /*62440*/  LDL.LU R8, [R1+0x260] ;  /* 0x0002600001087983 */ /* 0x000ea80000300800 */
[----:B------:R-:W2:Y:S04]  /*62450*/  LDL.LU R9, [R1+0x264] ;  /* 0x0002640001097983 */ /* 0x000ea80000300800 */
[----:B------:R-:W2:Y:S04]  /*62460*/  LDL.LU R10, [R1+0x268] ;  /* 0x00026800010a7983 */ /* 0x000ea80000300800 */
[----:B------:R-:W2:Y:S04]  /*62470*/  LDL.LU R11, [R1+0x26c] ;  /* 0x00026c00010b7983 */ /* 0x000ea80000300800 */
[----:B------:R-:W3:Y:S04]  /*62480*/  LDL.LU R20, [R1+0x6e0] ;  /* 0x0006e00001147983 */ /* 0x000ee80000300800 */
[----:B------:R-:W3:Y:S04]  /*62490*/  LDL.LU R21, [R1+0x6e4] ;  /* 0x0006e40001157983 */ /* 0x000ee80000300800 */
[----:B------:R-:W3:Y:S04]  /*624a0*/  LDL.LU R22, [R1+0x6e8] ;  /* 0x0006e80001167983 */ /* 0x000ee80000300800 */
[----:B------:R-:W3:Y:S04]  /*624b0*/  LDL.LU R23, [R1+0x6ec] ;  /* 0x0006ec0001177983 */ /* 0x000ee80000300800 */
[----:B--2---:R0:W-:Y:S04]  /*624c0*/  STL.64 [R1+0x4388], R10 ;  /* 0x0043880a01007387 */ /* 0x0041e80000100a00 */
[----:B------:R1:W-:Y:S04]  /*624d0*/  STL.64 [R1+0x4380], R8 ;  /* 0x0043800801007387 */ /* 0x0003e80000100a00 */
[----:B0-----:R-:W2:Y:S04]  /*624e0*/  LDL.64 R10, [R1+0x4b8] ;  /* 0x0004b800010a7983 */ /* 0x001ea80000100a00 */
[----:B--2---:R0:W-:Y:S04]  /*624f0*/  STL.64 [R1+0x4418], R10 ;  /* 0x0044180a01007387 */ /* 0x0041e80000100a00 */
[----:B-1----:R-:W2:Y:S04]  /*62500*/  LDL.LU R8, [R1+0x6d0] ;  /* 0x0006d00001087983 */ /* 0x002ea80000300800 */
[----:B------:R-:W2:Y:S04]  /*62510*/  LDL.LU R9, [R1+0x6d4] ;  /* 0x0006d40001097983 */ /* 0x000ea80000300800 */
[----:B0-----:R-:W2:Y:S04]  /*62520*/  LDL.LU R10, [R1+0x6d8] ;  /* 0x0006d800010a7983 */ /* 0x001ea80000300800 */
[----:B------:R-:W2:Y:S04]  /*62530*/  LDL.LU R11, [R1+0x6dc] ;  /* 0x0006dc00010b7983 */ /* 0x000ea80000300800 */
[----:B------:R-:W-:Y:S04]  /*62540*/  STL.64 [R1+0x4070], R14 ;  /* 0x0040700e01007387 */ /* 0x000fe80000100a00 */
[----:B---3--:R0:W-:Y:S04]  /*62550*/  STL.64 [R1+0x4068], R12 ;  /* 0x0040680c01007387 */ /* 0x0081e80000100a00 */
[----:B0-----:R-:W3:Y:S04]  /*62560*/  LDL.LU R12, [R1+0x820] ;  /* 0x00082000010c7983 */ /* 0x001ee80000300800 */
[----:B------:R-:W3:Y:S04]  /*62570*/  LDL.LU R13, [R1+0x824] ;  /* 0x00082400010d7983 */ /* 0x000ee80000300800 */
[----:B------:R-:W2:Y:S04]  /*62580*/  LDL.LU R14, [R1+0x828] ;  /* 0x00082800010e7983 */ /* 0x000ea80000300800 */
[----:B------:R-:W2:Y:S04]  /*62590*/  LDL.LU R15, [R1+0x82c] ;  /* 0x00082c00010f7983 */ /* 0x000ea80000300800 */
[----:B--2---:R-:W-:Y:S04]  /*625a0*/  STL.64 [R1+0x43a0], R14 ;  /* 0x0043a00e01007387 */ /* 0x004fe80000100a00 */
[----:B---3--:R0:W-:Y:S04]  /*625b0*/  STL.64 [R1+0x4398], R12 ;  /* 0x0043980c01007387 */ /* 0x0081e80000100a00 */
[----:B0-----:R-:W2:Y:S04]  /*625c0*/  LDL.LU R12, [R1+0x830] ;  /* 0x00083000010c7983 */ /* 0x001ea80000300800 */
[----:B------:R-:W2:Y:S04]  /*625d0*/  LDL.LU R13, [R1+0x834] ;  /* 0x00083400010d7983 */ /* 0x000ea80000300800 */
[----:B------:R-:W3:Y:S04]  /*625e0*/  LDL.LU R14, [R1+0x838] ;  /* 0x00083800010e7983 */ /* 0x000ee80000300800 */
[----:B------:R-:W3:Y:S04]  /*625f0*/  LDL.LU R15, [R1+0x83c] ;  /* 0x00083c00010f7983 */ /* 0x000ee80000300800 */
[----:B---3--:R4:W-:Y:S02]  /*62600*/  STL.64 [R1+0x43b0], R14 ;  /* 0x0043b00e01007387 */ /* 0x0089e40000100a00 */
[----:B----4-:R-:W-:-:S02]  /*62610*/  IMAD.MOV.U32 R14, RZ, RZ, R17 ;  /* 0x000000ffff0e7224 */ /* 0x010fc400078e0011 */
[----:B------:R-:W-:Y:S02]  /*62620*/  IMAD.MOV.U32 R15, RZ, RZ, R16 ;  /* 0x000000ffff0f7224 */ /* 0x000fe400078e0010 */
[C---:B------:R-:W-:Y:S01]  /*62630*/  HMMA.16816.F32 R16, R4.reuse, R18, R24 ;  /* 0x000000120410723c */ /* 0x040fe20000001818 */
[----:B--2---:R-:W-:Y:S04]  /*62640*/  STL.64 [R1+0x43a8], R12 ;  /* 0x0043a80c01007387 */ /* 0x004fe80000100a00 */
[----:B------:R-:W2:Y:S11]  /*62650*/  LDL.LU.64 R26, [R1+0x4440] ;  /* 0x00444000011a7983 */ /* 0x000eb60000300a00 */
[----:B------:R-:W-:Y:S07]  /*62660*/  @!UPT UIADD3 URZ, URZ, URZ, URZ ;  /* 0x0000003f3f3ff290 */ /* 0x000fee000fffe03f */
[----:B------:R-:W-:Y:S04]  /*62670*/  STL.64 [R1+0x6b0], R16 ;  /* 0x0006b01001007387 */ /* 0x000fe80000100a00 */
[----:B------:R0:W-:Y:S04]  /*62680*/  STL.64 [R1+0x6b8], R18 ;  /* 0x0006b81201007387 */ /* 0x0001e80000100a00 */
[----:B0-----:R-:W3:Y:S04]  /*62690*/  LDL.LU.64 R18, [R1+0x4438] ;  /* 0x0044380001127983 */ /* 0x001ee80000300a00 */
[----:B------:R-:W4:Y:S01]  /*626a0*/  LDL.LU.64 R16, [R1+0x4430] ;  /* 0x0044300001107983 */ /* 0x000f220000300a00 */
[----:B---3--:R-:W-:Y:S01]  /*626b0*/  HMMA.16816.F32 R8, R4, R18, R8 ;  /* 0x000000120408723c */ /* 0x008fe20000001808 */
[----:B------:R-:W-:-:S02]  /*626c0*/  IMAD.MOV.U32 R13, RZ, RZ, R18 ;  /* 0x000000ffff0d7224 */ /* 0x000fc400078e0012 */
[----:B------:R-:W-:Y:S11]  /*626d0*/  IMAD.MOV.U32 R12, RZ, RZ, R19 ;  /* 0x000000ffff0c7224 */ /* 0x000ff600078e0013 */
[----:B------:R-:W-:Y:S10]  /*626e0*/  @!UPT UIADD3 URZ, URZ, URZ, URZ ;  /* 0x0000003f3f3ff290 */ /* 0x000ff4000fffe03f */
[----:B------:R-:W-:Y:S02]  /*626f0*/  IMAD.MOV.U32 R18, RZ, RZ, R11 ;  /* 0x000000ffff127224 */ /* 0x000fe400078e000b */
[----:B------:R-:W-:Y:S01]  /*62700*/  IMAD.MOV.U32 R19, RZ, RZ, R10 ;  /* 0x000000ffff137224 */ /* 0x000fe200078e000a */
[----:B------:R-:W-:Y:S04]  /*62710*/  STL.64 [R1+0x6d0], R8 ;  /* 0x0006d00801007387 */ /* 0x000fe80000100a00 */
[----:B------:R-:W-:Y:S04]  /*62720*/  STL [R1+0x4034], R18 ;  /* 0x0040341201007387 */ /* 0x000fe80000100800 */
[----:B------:R0:W-:Y:S04]  /*62730*/  STL [R1+0x4030], R19 ;  /* 0x0040301301007387 */ /* 0x0001e80000100800 */
[----:B0-----:R-:W3:Y:S01]  /*62740*/  LDL.LU.64 R18, [R1+0x4c8] ;  /* 0x0004c80001127983 */ /* 0x001ee20000300a00 */
[----:B------:R-:W-:Y:S03]  /*62750*/  HMMA.16816.F32 R8, R4, R14, R20 ;  /* 0x0000000e0408723c */ /* 0x000fe60000001814 */
[----:B---3--:R-:W-:Y:S04]  /*62760*/  STL.64 [R1+0x4428], R18 ;  /* 0x0044281201007387 */ /* 0x008fe80000100a00 */
[----:B----4-:R0:W-:Y:S04]  /*62770*/  STL.64 [R1+0x4420], R16 ;  /* 0x0044201001007387 */ /* 0x0101e80000100a00 */
[----:B0-----:R-:W2:Y:S04]  /*62780*/  LDL.LU R16, [R1+0x700] ;  /* 0x0007000001107983 */ /* 0x001ea80000300800 */
[----:B------:R-:W2:Y:S04]  /*62790*/  LDL.LU R17, [R1+0x704] ;  /* 0x0007040001117983 */ /* 0x000ea80000300800 */
[----:B------:R-:W2:Y:S04]  /*627a0*/  LDL.LU R18, [R1+0x708] ;  /* 0x0007080001127983 */ /* 0x000ea80000300800 */
[----:B------:R-:W2:Y:S04]  /*627b0*/  LDL.LU R19, [R1+0x70c] ;  /* 0x00070c0001137983 */ /* 0x000ea80000300800 */
[----:B------:R-:W3:Y:S04]  /*627c0*/  LDL.LU R20, [R1+0x730] ;  /* 0x0007300001147983 */ /* 0x000ee80000300800 */
[----:B------:R0:W-:Y:S04]  /*627d0*/  STL.64 [R1+0x6e0], R8 ;  /* 0x0006e00801007387 */ /* 0x0001e80000100a00 */
[----:B------:R1:W-:Y:S04]  /*627e0*/  STL.64 [R1+0x6e8], R10 ;  /* 0x0006e80a01007387 */ /* 0x0003e80000100a00 */
[----:B------:R-:W3:Y:S04]  /*627f0*/  LDL.LU R21, [R1+0x734] ;  /* 0x0007340001157983 */ /* 0x000ee80000300800 */
[----:B------:R-:W3:Y:S04]  /*62800*/  LDL.LU R22, [R1+0x738] ;  /* 0x0007380001167983 */ /* 0x000ee80000300800 */
[----:B------:R-:W3:Y:S04]  /*62810*/  LDL.LU R23, [R1+0x73c] ;  /* 0x00073c0001177983 */ /* 0x000ee80000300800 */
[----:B0-----:R-:W4:Y:S04]  /*62820*/  LDL.LU R8, [R1+0x720] ;  /* 0x0007200001087983 */ /* 0x001f280000300800 */
[----:B------:R-:W4:Y:S04]  /*62830*/  LDL.LU R9, [R1+0x724] ;  /* 0x0007240001097983 */ /* 0x000f280000300800 */
[----:B-1----:R-:W4:Y:S04]  /*62840*/  LDL.LU R10, [R1+0x728] ;  /* 0x00072800010a7983 */ /* 0x002f280000300800 */
[----:B------:R-:W4:Y:S04]  /*62850*/  LDL.LU R11, [R1+0x72c] ;  /* 0x00072c00010b7983 */ /* 0x000f280000300800 */
[----:B------:R0:W-:Y:S02]  /*62860*/  STL.64 [R1+0x43c0], R14 ;  /* 0x0043c00e01007387 */ /* 0x0001e40000100a00 */
[----:B0-----:R-:W-:-:S02]  /*62870*/  IMAD.MOV.U32 R14, RZ, RZ, R13 ;  /* 0x000000ffff0e7224 */ /* 0x001fc400078e000d */
[----:B------:R-:W-:-:S05]  /*62880*/  IMAD.MOV.U32 R15, RZ, RZ, R12 ;  /* 0x000000ffff0f7224 */ /* 0x000fca00078e000c */
[----:B------:R0:W-:Y:S04]  /*62890*/  STL.64 [R1+0x43d8], R14 ;  /* 0x0043d80e01007387 */ /* 0x0001e80000100a00 */
[----:B0-----:R-:W2:Y:S04]  /*628a0*/  LDL.64 R14, [R1+0x508] ;  /* 0x00050800010e7983 */ /* 0x001ea80000100a00 */
[----:B--2---:R0:W-:Y:S04]  /*628b0*/  STL.64 [R1+0x43f0], R14 ;  /* 0x0043f00e01007387 */ /* 0x0041e80000100a00 */
[----:B0-----:R-:W2:Y:S01]  /*628c0*/  LDL.64 R14, [R1+0x518] ;  /* 0x00051800010e7983 */ /* 0x001ea20000100a00 */
[C---:B------:R-:W-:Y:S03]  /*628d0*/  HMMA.16816.F32 R16, R4.reuse, R26, R16 ;  /* 0x0000001a0410723c */ /* 0x040fe60000001810 */
[----:B--2---:R0:W-:Y:S04]  /*628e0*/  STL.64 [R1+0x43f8], R14 ;  /* 0x0043f80e01007387 */ /* 0x0041e80000100a00 */
[----:B------:R-:W2:Y:S04]  /*628f0*/  LDL.LU R12, [R1+0x880] ;  /* 0x00088000010c7983 */ /* 0x000ea80000300800 */
[----:B------:R-:W2:Y:S04]  /*62900*/  LDL.LU R13, [R1+0x884] ;  /* 0x00088400010d7983 */ /* 0x000ea80000300800 */
[----:B0-----:R-:W2:Y:S04]  /*62910*/  LDL.LU R14, [R1+0x888] ;  /* 0x00088800010e7983 */ /* 0x001ea80000300800 */
[----:B------:R-:W2:Y:S04]  /*62920*/  LDL.LU R15, [R1+0x88c] ;  /* 0x00088c00010f7983 */ /* 0x000ea80000300800 */
[----:B------:R-:W-:Y:S04]  /*62930*/  STL.64 [R1+0x700], R16 ;  /* 0x0007001001007387 */ /* 0x000fe80000100a00 */
[----:B------:R0:W-:Y:S04]  /*62940*/  STL.64 [R1+0x708], R18 ;  /* 0x0007081201007387 */ /* 0x0001e80000100a00 */
[----:B0-----:R-:W4:Y:S04]  /*62950*/  LDL.LU.64 R18, [R1+0x4428] ;  /* 0x0044280001127983 */ /* 0x001f280000300a00 */
[----:B------:R-:W2:Y:S04]  /*62960*/  LDL.LU.64 R16, [R1+0x4420] ;  /* 0x0044200001107983 */ /* 0x000ea80000300a00 */
[----:B------:R0:W-:Y:S04]  /*62970*/  STL.64 [R1+0x43b8], R26 ;  /* 0x0043b81a01007387 */ /* 0x0001e80000100a00 */
[----:B------:R-:W2:Y:S04]  /*62980*/  LDL.LU R24, [R1+0x840] ;  /* 0x0008400001187983 */ /* 0x000ea80000300800 */
[----:B------:R-:W2:Y:S04]  /*62990*/  LDL.LU R25, [R1+0x844] ;  /* 0x0008440001197983 */ /* 0x000ea80000300800 */
[----:B0-----:R-:W2:Y:S04]  /*629a0*/  LDL.LU R26, [R1+0x848] ;  /* 0x00084800011a7983 */ /* 0x001ea80000300800 */
[----:B------:R-:W2:Y:S04]  /*629b0*/  LDL.LU R27, [R1+0x84c] ;  /* 0x00084c00011b7983 */ /* 0x000ea80000300800 */
[----:B--2---:R-:W-:Y:S04]  /*629c0*/  STL.64 [R1+0x43d0], R26 ;  /* 0x0043d01a01007387 */ /* 0x004fe80000100a00 */
[----:B------:R0:W-:Y:S04]  /*629d0*/  STL.64 [R1+0x43c8], R24 ;  /* 0x0043c81801007387 */ /* 0x0001e80000100a00 */
[----:B0-----:R-:W2:Y:S04]  /*629e0*/  LDL.LU R24, [R1+0x850] ;  /* 0x0008500001187983 */ /* 0x001ea80000300800 */
[----:B------:R-:W2:Y:S04]  /*629f0*/  LDL.LU R25, [R1+0x854] ;  /* 0x0008540001197983 */ /* 0x000ea80000300800 */
[----:B------:R-:W2:Y:S04]  /*62a00*/  LDL.LU R26, [R1+0x858] ;  /* 0x00085800011a7983 */ /* 0x000ea80000300800 */
[----:B------:R-:W2:Y:S01]  /*62a10*/  LDL.LU R27, [R1+0x85c] ;  /* 0x00085c00011b7983 */ /* 0x000ea20000300800 */
[C---:B----4-:R-:W-:Y:S03]  /*62a20*/  HMMA.16816.F32 R8, R4.reuse, R18, R8 ;  /* 0x000000120408723c */ /* 0x050fe60000001808 */
[----:B--2---:R-:W-:Y:S04]  /*62a30*/  STL.64 [R1+0x43e8], R26 ;  /* 0x0043e81a01007387 */ /* 0x004fe80000100a00 */
[----:B------:R0:W-:Y:S04]  /*62a40*/  STL.64 [R1+0x43e0], R24 ;  /* 0x0043e01801007387 */ /* 0x0001e80000100a00 */
[----:B0-----:R-:W2:Y:S04]  /*62a50*/  LDL.LU R24, [R1+0x860] ;  /* 0x0008600001187983 */ /* 0x001ea80000300800 */
[----:B------:R-:W2:Y:S04]  /*62a60*/  LDL.LU R25, [R1+0x864] ;  /* 0x0008640001197983 */ /* 0x000ea80000300800 */
[----:B------:R-:W2:Y:S04]  /*62a70*/  LDL.LU R26, [R1+0x868] ;  /* 0x00086800011a7983 */ /* 0x000ea80000300800 */
[----:B------:R-:W2:Y:S04]  /*62a80*/  LDL.LU R27, [R1+0x86c] ;  /* 0x00086c00011b7983 */ /* 0x000ea80000300800 */
[----:B------:R-:W-:Y:S04]  /*62a90*/  STL.64 [R1+0x720], R8 ;  /* 0x0007200801007387 */ /* 0x000fe80000100a00 */
[----:B------:R0:W-:Y:S04]  /*62aa0*/  STL.64 [R1+0x728], R10 ;  /* 0x0007280a01007387 */ /* 0x0001e80000100a00 */
[----:B0-----:R-:W3:Y:S02]  /*62ab0*/  LDL.LU.64 R10, [R1+0x4418] ;  /* 0x00441800010a7983 */ /* 0x001ee40000300a00 */
[----:B---3--:R-:W-:Y:S02]  /*62ac0*/  HMMA.16816.F32 R4, R4, R10, R20 ;  /* 0x0000000a0404723c */ /* 0x008fe40000001814 */
[----:B------:R-:W3:Y:S04]  /*62ad0*/  LDL.LU.64 R22, [R1+0x4410] ;  /* 0x0044100001167983 */ /* 0x000ee80000300a00 */
[----:B------:R-:W3:Y:S11]  /*62ae0*/  LDL.LU.64 R20, [R1+0x4408] ;  /* 0x0044080001147983 */ /* 0x000ef60000300a00 */
[----:B------:R-:W-:Y:S06]  /*62af0*/  @!UPT UIADD3 URZ, URZ, URZ, URZ ;  /* 0x0000003f3f3ff290 */ /* 0x000fec000fffe03f */
[----:B------:R-:W-:Y:S04]  /*62b00*/  STL.64 [R1+0x2d0], R4 ;  /* 0x0002d00401007387 */ /* 0x000fe80000100a00 */
[----:B------:R0:W-:Y:S04]  /*62b10*/  STL.64 [R1+0x2d8], R6 ;  /* 0x0002d80601007387 */ /* 0x0001e80000100a00 */
[----:B0-----:R-:W3:Y:S02]  /*62b20*/  LDL.LU.64 R6, [R1+0x4400] ;  /* 0x0044000001067983 */ /* 0x001ee40000300a00 */
[C---:B---3--:R-:W-:Y:S11]  /*62b30*/  HMMA.16816.F32 R12, R20.reuse, R6, R12 ;  /* 0x00000006140c723c */ /* 0x048ff6000000180c */
[----:B------:R-:W-:Y:S11]  /*62b40*/  @!UPT UIADD3 URZ, URZ, URZ, URZ ;  /* 0x0000003f3f3ff290 */ /* 0x000ff6000fffe03f */
[----:B------:R-:W-:Y:S01]  /*62b50*/  @!UPT UIADD3 URZ, URZ, URZ, URZ ;  /* 0x0000003f3f3ff290 */ /* 0x000fe2000fffe03f */
[----:B------:R-:W-:Y:S04]  /*62b60*/  STL.64 [R1+0x730], R12 ;  /* 0x0007300c01007387 */ /* 0x000fe80000100a00 */
[----:B------:R0:W-:Y:S04]  /*62b70*/  STL.64 [R1+0x738], R14 ;  /* 0x0007380e01007387 */ /* 0x0001e80000100a00 */
[----:B0-----:R-:W3:Y:S04]  /*62b80*/  LDL.LU.64 R14, [R1+0x43f8] ;  /* 0x0043f800010e7983 */ /* 0x001ee80000300a00 */
[----:B------:R0:W-:Y:S04]  /*62b90*/  STL.64 [R1+0x4390], R6 ;  /* 0x0043900601007387 */ /* 0x0001e80000100a00 */
[----:B------:R-:W3:Y:S04]  /*62ba0*/  LDL.LU R4, [R1+0x870] ;  /* 0x0008700001047983 */ /* 0x000ee80000300800 */
[----:B------:R-:W3:Y:S04]  /*62bb0*/  LDL.LU R5, [R1+0x874] ;  /* 0x0008740001057983 */ /* 0x000ee80000300800 */
[----:B0-----:R-:W3:Y:S04]  /*62bc0*/  LDL.LU R6, [R1+0x878] ;  /* 0x0008780001067983 */ /* 0x001ee80000300800 */
[----:B------:R-:W3:Y:S02]  /*62bd0*/  LDL.LU R7, [R1+0x87c] ;  /* 0x00087c0001077983 */ /* 0x000ee40000300800 */
[C---:B---3--:R-:W-:Y:S11]  /*62be0*/  HMMA.16816.F32 R4, R20.reuse, R14, R4 ;  /* 0x0000000e1404723c */ /* 0x048ff60000001804 */
[----:B------:R-:W-:Y:S11]  /*62bf0*/  @!UPT UIADD3 URZ, URZ, URZ, URZ ;  /* 0x0000003f3f3ff290 */ /* 0x000ff6000fffe03f */
[----:B------:R-:W-:Y:S01]  /*62c00*/  @!UPT UIADD3 URZ, URZ, URZ, URZ ;  /* 0x0000003f3f3ff290 */ /* 0x000fe2000fffe03f */
[----:B------:R0:W-:Y:S04]  /*62c10*/  STL.64 [R1+0x740], R4 ;  /* 0x0007400401007387 */ /* 0x0001e80000100a00 */
[----:B------:R1:W-:Y:S01]  /*62c20*/  STL.64 [R1+0x748], R6 ;  /* 0x0007480601007387 */ /* 0x0003e20000100a00 */
[----:B0-----:R-:W-:Y:S02]  /*62c30*/  IMAD.MOV.U32 R5, RZ, RZ, R14 ;  /* 0x000000ffff057224 */ /* 0x001fe400078e000e */
[----:B------:R-:W-:Y:S02]  /*62c40*/  IMAD.MOV.U32 R4, RZ, RZ, R15 ;  /* 0x000000ffff047224 */ /* 0x000fe400078e000f */
[----:B------:R-:W2:Y:S02]  /*62c50*/  LDL.LU.64 R14, [R1+0x43f0] ;  /* 0x0043f000010e7983 */ /* 0x000ea40000300a00 */
[----:B--2---:R-:W-:Y:S01]  /*62c60*/  HMMA.16816.F32 R24, R20, R14, R24 ;  /* 0x0000000e1418723c */ /* 0x004fe20000001818 */
[----:B-1----:R-:W-:-:S02]  /*62c70*/  IMAD.MOV.U32 R7, RZ, RZ, R14 ;  /* 0x000000ffff077224 */ /* 0x002fc400078e000e */
[----:B------:R-:W-:Y:S11]  /*62c80*/  IMAD.MOV.U32 R6, RZ, RZ, R15 ;  /* 0x000000ffff067224 */ /* 0x000ff600078e000f */
[----:B------:R-:W-:Y:S09]  /*62c90*/  @!UPT UIADD3 URZ, URZ, URZ, URZ ;  /* 0x0000003f3f3ff290 */ /* 0x000ff2000fffe03f */
[----:B------:R-:W-:Y:S04]  /*62ca0*/  STL.64 [R1+0x750], R24 ;  /* 0x0007501801007387 */ /* 0x000fe80000100a00 */
[----:B------:R0:W-:Y:S04]  /*62cb0*/  STL.64 [R1+0x758], R26 ;  /* 0x0007581a01007387 */ /* 0x0001e80000100a00 */
[----:B0-----:R-:W2:Y:S04]  /*62cc0*/  LDL.LU.64 R26, [R1+0x43e8] ;  /* 0x0043e800011a7983 */ /* 0x001ea80000300a00 */
[----:B------:R-:W2:Y:S04]  /*62cd0*/  LDL.LU.64 R24, [R1+0x43e0] ;  /* 0x0043e00001187983 */ /* 0x000ea80000300a00 */
[----:B------:R-:W2:Y:S02]  /*62ce0*/  LDL.LU.64 R14, [R1+0x43d8] ;  /* 0x0043d800010e7983 */ /* 0x000ea40000300a00 */
[C---:B--2---:R-:W-:Y:S02]  /*62cf0*/  HMMA.16816.F32 R12, R20.reuse, R14, R24 ;  /* 0x0000000e140c723c */ /* 0x044fe40000001818 */
[----:B------:R-:W2:Y:S04]  /*62d00*/  LDL.LU.64 R26, [R1+0x43d0] ;  /* 0x0043d000011a7983 */ /* 0x000ea80000300a00 */
[----:B------:R-:W2:Y:S11]  /*62d10*/  LDL.LU.64 R24, [R1+0x43c8] ;  /* 0x0043c80001187983 */ /* 0x000eb60000300a00 */
[----:B------:R-:W-:Y:S06]  /*62d20*/  @!UPT UIADD3 URZ, URZ, URZ, URZ ;  /* 0x0000003f3f3ff290 */ /* 0x000fec000fffe03f */
[----:B------:R-:W-:Y:S04]  /*62d30*/  STL.64 [R1+0x760], R12 ;  /* 0x0007600c01007387 */ /* 0x000fe80000100a00 */
[----:B------:R0:W-:Y:S04]  /*62d40*/  STL.64 [R1+0x768], R14 ;  /* 0x0007680e01007387 */ /* 0x0001e80000100a00 */
[----:B0-----:R-:W2:Y:S02]  /*62d50*/  LDL.LU.64 R14, [R1+0x43c0] ;  /* 0x0043c000010e7983 */ /* 0x001ea40000300a00 */
[C---:B--2---:R-:W-:Y:S02]  /*62d60*/  HMMA.16816.F32 R12, R20.reuse, R14, R24 ;  /* 0x0000000e140c723c */ /* 0x044fe40000001818 */
[----:B------:R-:W2:Y:S11]  /*62d70*/  LDL.LU.64 R26, [R1+0x43b8] ;  /* 0x0043b800011a7983 */ /* 0x000eb60000300a00 */
[----:B------:R-:W-:Y:S10]  /*62d80*/  @!UPT UIADD3 URZ, URZ, URZ, URZ ;  /* 0x0000003f3f3ff290 */ /* 0x000ff4000fffe03f */
[----:B------:R-:W-:Y:S04]  /*62d90*/  STL.64 [R1+0x770], R12 ;  /* 0x0007700c01007387 */ /* 0x000fe80000100a00 */
[----:B------:R0:W-:Y:S04]  /*62da0*/  STL.64 [R1+0x778], R14 ;  /* 0x0007780e01007387 */ /* 0x0001e80000100a00 */
[----:B0-----:R-:W2:Y:S04]  /*62db0*/  LDL.LU.64 R14, [R1+0x43b0] ;  /* 0x0043b000010e7983 */ /* 0x001ea80000300a00 */
[----:B------:R-:W2:Y:S02]  /*62dc0*/  LDL.LU.64 R12, [R1+0x43a8] ;  /* 0x0043a800010c7983 */ /* 0x000ea40000300a00 */
[C---:B--2---:R-:W-:Y:S11]  /*62dd0*/  HMMA.16816.F32 R12, R20.reuse, R26, R12 ;  /* 0x0000001a140c723c */ /* 0x044ff6000000180c */
[----:B------:R-:W-:Y:S11]  /*62de0*/  @!UPT UIADD3 URZ, URZ, URZ, URZ ;  /* 0x0000003f3f3ff290 */ /* 0x000ff6000fffe03f */
[----:B------:R-:W-:Y:S01]  /*62df0*/  @!UPT UIADD3 URZ, URZ, URZ, URZ ;  /* 0x0000003f3f3ff290 */ /* 0x000fe2000fffe03f */
[----:B------:R-:W-:Y:S04]  /*62e00*/  STL.64 [R1+0x780], R12 ;  /* 0x0007800c01007387 */ /* 0x000fe80000100a00 */
[----:B------:R0:W-:Y:S04]  /*62e10*/  STL.64 [R1+0x788], R14 ;  /* 0x0007880e01007387 */ /* 0x0001e80000100a00 */
[----:B0-----:R-:W2:Y:S04]  /*62e20*/  LDL.LU.64 R14, [R1+0x43a0] ;  /* 0x0043a000010e7983 */ /* 0x001ea80000300a00 */
[----:B------:R-:W2:Y:S04]  /*62e30*/  LDL.LU.64 R12, [R1+0x4398] ;  /* 0x00439800010c7983 */ /* 0x000ea80000300a00 */
[----:B------:R0:W-:Y:S04]  /*62e40*/  STL.64 [R1+0x4318], R26 ;  /* 0x0043181a01007387 */ /* 0x0001e80000100a00 */
[----:B0-----:R-:W3:Y:S01]  /*62e50*/  LDL.64 R26, [R1+0x4e8] ;  /* 0x0004e800011a7983 */ /* 0x001ee20000100a00 */
[----:B--2---:R-:W-:Y:S03]  /*62e60*/  HMMA.16816.F32 R12, R20, R18, R12 ;  /* 0x00000012140c723c */ /* 0x004fe6000000180c */
[----:B---3--:R0:W-:Y:S11]  /*62e70*/  STL.64 [R1+0x4330], R26 ;  /* 0x0043301a01007387 */ /* 0x0081f60000100a00 */
[----:B------:R-:W-:Y:S09]  /*62e80*/  @!UPT UIADD3 URZ, URZ, URZ, URZ ;  /* 0x0000003f3f3ff290 */ /* 0x000ff2000fffe03f */
[----:B------:R-:W-:Y:S04]  /*62e90*/  STL.64 [R1+0x800], R12 ;  /* 0x0008000c01007387 */ /* 0x000fe80000100a00 */
[----:B------:R-:W-:Y:S04]  /*62ea0*/  STL.64 [R1+0x808], R14 ;  /* 0x0008080e01007387 */ /* 0x000fe80000100a00 */
[----:B0-----:R-:W2:Y:S04]  /*62eb0*/  LDL.64 R26, [R1+0x4f8] ;  /* 0x0004f800011a7983 */ /* 0x001ea80000100a00 */
[----:B--2---:R-:W-:Y:S04]  /*62ec0*/  STL.64 [R1+0x4348], R26 ;  /* 0x0043481a01007387 */ /* 0x004fe80000100a00 */
[----:B------:R-:W-:Y:S04]  /*62ed0*/  STL.64 [R1+0x4310], R18 ;  /* 0x0043101201007387 */ /* 0x000fe80000100a00 */
[----:B------:R0:W-:Y:S04]  /*62ee0*/  STL.64 [R1+0x4308], R16 ;  /* 0x0043081001007387 */ /* 0x0001e80000100a00 */
[----:B0-----:R-:W2:Y:S04]  /*62ef0*/  LDL.LU R16, [R1+0x710] ;  /* 0x0007100001107983 */ /* 0x001ea80000300800 */
[----:B------:R-:W2:Y:S04]  /*62f00*/  LDL.LU R17, [R1+0x714] ;  /* 0x0007140001117983 */ /* 0x000ea80000300800 */
[----:B------:R-:W3:Y:S04]  /*62f10*/  LDL.LU R18, [R1+0x718] ;  /* 0x0007180001127983 */ /* 0x000ee80000300800 */
[----:B------:R-:W3:Y:S01]  /*62f20*/  LDL.LU R19, [R1+0x71c] ;  /* 0x00071c0001137983 */ /* 0x000ee20000300800 */
[----:B------:R-:W-:-:S02]  /*62f30*/  IMAD.MOV.U32 R26, RZ, RZ, R7 ;  /* 0x000000ffff1a7224 */ /* 0x000fc400078e0007 */
[----:B------:R-:W-:-:S05]  /*62f40*/  IMAD.MOV.U32 R27, RZ, RZ, R6 ;  /* 0x000000ffff1b7224 */ /* 0x000fca00078e0006 */
[----:B------:R-:W-:Y:S04]  /*62f50*/  STL.64 [R1+0x4360], R26 ;  /* 0x0043601a01007387 */ /* 0x000fe80000100a00 */
[----:B---3--:R-:W-:Y:S04]  /*62f60*/  STL.64 [R1+0x4328], R18 ;  /* 0x0043281201007387 */ /* 0x008fe80000100a00 */
[----:B--2---:R0:W-:Y:S04]  /*62f70*/  STL.64 [R1+0x4320], R16 ;  /* 0x0043201001007387 */ /* 0x0041e80000100a00 */
        /* <DEDUP_REMOVED lines=12> */
[----:B------:R-:W3:Y:S04]  /*63040*/  LDL.LU R19, [R1+0x7ac] ;  /* 0x0007ac0001137983 */ /* 0x000ee80000300800 */
[----:B------:R-:W4:Y:S04]  /*63050*/  LDL.LU R4, [R1+0x810] ;  /* 0x0008100001047983 */ /* 0x000f280000300800 */
[----:B------:R-:W4:Y:S04]  /*63060*/  LDL.LU R5, [R1+0x814] ;  /* 0x0008140001057983 */ /* 0x000f280000300800 */
[----:B------:R-:W4:Y:S04]  /*63070*/  LDL.LU R6, [R1+0x818] ;  /* 0x0008180001067983 */ /* 0x000f280000300800 */
[----:B------:R-:W4:Y:S04]  /*63080*/  LDL.LU R7, [R1+0x81c] ;  /* 0x00081c0001077983 */ /* 0x000f280000300800 */
[----:B------:R-:W4:Y:S04]  /*63090*/  LDL.LU R24, [R1+0x7d0] ;  /* 0x0007d00001187983 */ /* 0x000f280000300800 */
[----:B------:R-:W4:Y:S04]  /*630a0*/  LDL.LU R25, [R1+0x7d4] ;  /* 0x0007d40001197983 */ /* 0x000f280000300800 */
[----:B------:R-:W4:Y:S04]  /*630b0*/  LDL.LU R26, [R1+0x7d8] ;  /* 0x0007d800011a7983 */ /* 0x000f280000300800 */
[----:B------:R-:W4:Y:S04]  /*630c0*/  LDL.LU R27, [R1+0x7dc] ;  /* 0x0007dc00011b7983 */ /* 0x000f280000300800 */
[----:B---3--:R-:W-:Y:S04]  /*630d0*/  STL.64 [R1+0x4358], R18 ;  /* 0x0043581201007387 */ /* 0x008fe80000100a00 */
[----:B--2---:R0:W-:Y:S04]  /*630e0*/  STL.64 [R1+0x4350], R16 ;  /* 0x0043501001007387 */ /* 0x0041e80000100a00 */
[----:B0-----:R-:W2:Y:S04]  /*630f0*/  LDL.LU R16, [R1+0x7b0] ;  /* 0x0007b00001107983 */ /* 0x001ea80000300800 */
[----:B------:R-:W2:Y:S04]  /*63100*/  LDL.LU R17, [R1+0x7b4] ;  /* 0x0007b40001117983 */ /* 0x000ea80000300800 */
[----:B------:R-:W3:Y:S04]  /*63110*/  LDL.LU R18, [R1+0x7b8] ;  /* 0x0007b80001127983 */ /* 0x000ee80000300800 */
[----:B------:R-:W3:Y:S04]  /*63120*/  LDL.LU R19, [R1+0x7bc] ;  /* 0x0007bc0001137983 */ /* 0x000ee80000300800 */
[----:B---3--:R-:W-:Y:S04]  /*63130*/  STL.64 [R1+0x4370], R18 ;  /* 0x0043701201007387 */ /* 0x008fe80000100a00 */
[----:B--2---:R0:W-:Y:S04]  /*63140*/  STL.64 [R1+0x4368], R16 ;  /* 0x0043681001007387 */ /* 0x0041e80000100a00 */
[----:B0-----:R-:W2:Y:S04]  /*63150*/  LDL.LU R16, [R1+0x7c0] ;  /* 0x0007c00001107983 */ /* 0x001ea80000300800 */
[----:B------:R-:W2:Y:S04]  /*63160*/  LDL.LU R17, [R1+0x7c4] ;  /* 0x0007c40001117983 */ /* 0x000ea80000300800 */
[----:B------:R-:W2:Y:S04]  /*63170*/  LDL.LU R18, [R1+0x7c8] ;  /* 0x0007c80001127983 */ /* 0x000ea80000300800 */
[----:B------:R-:W2:Y:S04]  /*63180*/  LDL.LU R19, [R1+0x7cc] ;  /* 0x0007cc0001137983 */ /* 0x000ea80000300800 */
[----:B------:R-:W3:Y:S04]  /*63190*/  LDL.LU R12, [R1+0x1f0] ;  /* 0x0001f000010c7983 */ /* 0x000ee80000300800 */
[----:B------:R-:W3:Y:S04]  /*631a0*/  LDL.LU R13, [R1+0x1f4] ;  /* 0x0001f400010d7983 */ /* 0x000ee80000300800 */
[----:B------:R-:W2:Y:S04]  /*631b0*/  LDL.LU R14, [R1+0x1f8] ;  /* 0x0001f800010e7983 */ /* 0x000ea80000300800 */
[----:B------:R-:W2:Y:S01]  /*631c0*/  LDL.LU R15, [R1+0x1fc] ;  /* 0x0001fc00010f7983 */ /* 0x000ea20000300800 */
[----:B----4-:R-:W-:Y:S03]  /*631d0*/  HMMA.16816.F32 R20, R20, R10, R4 ;  /* 0x0000000a1414723c */ /* 0x010fe60000001804 */
[----:B--2---:R-:W-:Y:S04]  /*631e0*/  STL.64 [R1+0x4298], R14 ;  /* 0x0042980e01007387 */ /* 0x004fe80000100a00 */
[----:B---3--:R0:W-:Y:S04]  /*631f0*/  STL.64 [R1+0x4290], R12 ;  /* 0x0042900c01007387 */ /* 0x0081e80000100a00 */
        /* <DEDUP_REMOVED lines=10> */
[----:B------:R-:W3:Y:S04]  /*632a0*/  LDL.LU.64 R6, [R1+0x4390] ;  /* 0x0043900001067983 */ /* 0x000ee80000300a00 */
[----:B------:R-:W-:Y:S04]  /*632b0*/  STL.64 [R1+0x7f0], R20 ;  /* 0x0007f01401007387 */ /* 0x000fe80000100a00 */
[----:B------:R0:W-:Y:S02]  /*632c0*/  STL.64 [R1+0x7f8], R22 ;  /* 0x0007f81601007387 */ /* 0x0001e40000100a00 */
[----:B0-----:R-:W-:-:S02]  /*632d0*/  IMAD.MOV.U32 R23, RZ, RZ, R10 ;  /* 0x000000ffff177224 */ /* 0x001fc400078e000a */
[----:B------:R-:W-:Y:S02]  /*632e0*/  IMAD.MOV.U32 R22, RZ, RZ, R11 ;  /* 0x000000ffff167224 */ /* 0x000fe400078e000b */
[----:B------:R-:W3:Y:S04]  /*632f0*/  LDL.LU.64 R10, [R1+0x4388] ;  /* 0x00438800010a7983 */ /* 0x000ee80000300a00 */
[----:B------:R-:W3:Y:S02]  /*63300*/  LDL.LU.64 R8, [R1+0x4380] ;  /* 0x0043800001087983 */ /* 0x000ee40000300a00 */
[C---:B---3--:R-:W-:Y:S11]  /*63310*/  HMMA.16816.F32 R24, R8.reuse, R6, R24 ;  /* 0x000000060818723c */ /* 0x048ff60000001818 */
[----:B------:R-:W-:Y:S11]  /*63320*/  @!UPT UIADD3 URZ, URZ, URZ, URZ ;  /* 0x0000003f3f3ff290 */ /* 0x000ff6000fffe03f */
[----:B------:R-:W-:Y:S01]  /*63330*/  @!UPT UIADD3 URZ, URZ, URZ, URZ ;  /* 0x0000003f3f3ff290 */ /* 0x000fe2000fffe03f */
[----:B------:R-:W-:Y:S04]  /*63340*/  STL.64 [R1+0x7e0], R24 ;  /* 0x0007e01801007387 */ /* 0x000fe80000100a00 */
[----:B------:R0:W-:Y:S04]  /*63350*/  STL.64 [R1+0x7e8], R26 ;  /* 0x0007e81a01007387 */ /* 0x0001e80000100a00 */
[----:B0-----:R-:W3:Y:S02]  /*63360*/  LDL.LU.64 R26, [R1+0x4378] ;  /* 0x00437800011a7983 */ /* 0x001ee40000300a00 */
[C---:B---3--:R-:W-:Y:S02]  /*63370*/  HMMA.16816.F32 R24, R8.reuse, R26, R16 ;  /* 0x0000001a0818723c */ /* 0x048fe40000001810 */
[----:B------:R-:W3:Y:S04]  /*63380*/  LDL.LU.64 R18, [R1+0x4370] ;  /* 0x0043700001127983 */ /* 0x000ee80000300a00 */
[----:B------:R-:W3:Y:S11]  /*63390*/  LDL.LU.64 R16, [R1+0x4368] ;  /* 0x0043680001107983 */ /* 0x000ef60000300a00 */
[----:B------:R-:W-:Y:S06]  /*633a0*/  @!UPT UIADD3 URZ, URZ, URZ, URZ ;  /* 0x0000003f3f3ff290 */ /* 0x000fec000fffe03f */
        /* <DEDUP_REMOVED lines=10> */
[----:B---3--:R-:W-:Y:S01]  /*63450*/  HMMA.16816.F32 R16, R8, R26, R16 ;  /* 0x0000001a0810723c */ /* 0x008fe20000001810 */
[----:B------:R-:W-:-:S02]  /*63460*/  IMAD.MOV.U32 R21, RZ, RZ, R26 ;  /* 0x000000ffff157224 */ /* 0x000fc400078e001a */
[----:B------:R-:W-:Y:S11]  /*63470*/  IMAD.MOV.U32 R20, RZ, RZ, R27 ;  /* 0x000000ffff147224 */ /* 0x000ff600078e001b */
[----:B------:R-:W-:Y:S09]  /*63480*/  @!UPT UIADD3 URZ, URZ, URZ, URZ ;  /* 0x0000003f3f3ff290 */ /* 0x000ff2000fffe03f */
[----:B------:R-:W-:Y:S04]  /*63490*/  STL.64 [R1+0x7b0], R16 ;  /* 0x0007b01001007387 */ /* 0x000fe80000100a00 */
[----:B------:R0:W-:Y:S04]  /*634a0*/  STL.64 [R1+0x7b8], R18 ;  /* 0x0007b81201007387 */ /* 0x0001e80000100a00 */
[----:B0-----:R-:W3:Y:S04]  /*634b0*/  LDL.LU.64 R18, [R1+0x4340] ;  /* 0x0043400001127983 */ /* 0x001ee80000300a00 */
[----:B------:R-:W3:Y:S04]  /*634c0*/  LDL.LU.64 R16, [R1+0x4338] ;  /* 0x0043380001107983 */ /* 0x000ee80000300a00 */
[----:B------:R-:W3:Y:S02]  /*634d0*/  LDL.LU.64 R26, [R1+0x4330] ;  /* 0x00433000011a7983 */ /* 0x000ee40000300a00 */
        /* <DEDUP_REMOVED lines=9> */
[C---:B---3--:R-:W-:Y:S11]  /*63570*/  HMMA.16816.F32 R16, R8.reuse, R26, R16 ;  /* 0x0000001a0810723c */ /* 0x048ff60000001810 */
[----:B------:R-:W-:Y:S11]  /*63580*/  @!UPT UIADD3 URZ, URZ, URZ, URZ ;  /* 0x0000003f3f3ff290 */ /* 0x000ff6000fffe03f */
[----:B------:R-:W-:Y:S01]  /*63590*/  @!UPT UIADD3 URZ, URZ, URZ, URZ ;  /* 0x0000003f3f3ff290 */ /* 0x000fe2000fffe03f */
[----:B------:R-:W-:Y:S04]  /*635a0*/  STL.64 [R1+0x790], R16 ;  /* 0x0007901001007387 */ /* 0x000fe80000100a00 */
[----:B------:R0:W-:Y:S04]  /*635b0*/  STL.64 [R1+0x798], R18 ;  /* 0x0007981201007387 */ /* 0x0001e80000100a00 */
[----:B0-----:R-:W2:Y:S04]  /*635c0*/  LDL.LU.64 R18, [R1+0x4310] ;  /* 0x0043100001127983 */ /* 0x001ea80000300a00 */
[----:B------:R-:W3:Y:S04]  /*635d0*/  LDL.LU.64 R16, [R1+0x4308] ;  /* 0x0043080001107983 */ /* 0x000ee80000300a00 */
[----:B------:R-:W-:Y:S01]  /*635e0*/  STL.64 [R1+0x42c0], R26 ;  /* 0x0042c01a01007387 */ /* 0x000fe20000100a00 */
[----:B--2---:R-:W-:Y:S11]  /*635f0*/  HMMA.16816.F32 R12, R8, R18, R12 ;  /* 0x00000012080c723c */ /* 0x004ff6000000180c */
[----:B------:R-:W-:Y:S11]  /*63600*/  @!UPT UIADD3 URZ, URZ, URZ, URZ ;  /* 0x0000003f3f3ff290 */ /* 0x000ff6000fffe03f */
[----:B------:R-:W-:Y:S01]  /*63610*/  @!UPT UIADD3 URZ, URZ, URZ, URZ ;  /* 0x0000003f3f3ff290 */ /* 0x000fe2000fffe03f */
[----:B------:R-:W-:Y:S04]  /*63620*/  STL.64 [R1+0x710], R12 ;  /* 0x0007100c01007387 */ /* 0x000fe80000100a00 */
[----:B------:R0:W-:Y:S04]  /*63630*/  STL.64 [R1+0x718], R14 ;  /* 0x0007180e01007387 */ /* 0x0001e80000100a00 */
[----:B0-----:R-:W2:Y:S04]  /*63640*/  LDL.LU.64 R14, [R1+0x4300] ;  /* 0x00430000010e7983 */ /* 0x001ea80000300a00 */
[----:B------:R-:W2:Y:S04]  /*63650*/  LDL.LU.64 R12, [R1+0x42f8] ;  /* 0x0042f800010c7983 */ /* 0x000ea80000300a00 */
[----:B------:R-:W-:Y:S04]  /*63660*/  STL.64 [R1+0x42b8], R18 ;  /* 0x0042b81201007387 */ /* 0x000fe80000100a00 */
[----:B---3--:R0:W-:Y:S04]  /*63670*/  STL.64 [R1+0x42b0], R16 ;  /* 0x0042b01001007387 */ /* 0x0081e80000100a00 */
[----:B0-----:R-:W3:Y:S04]  /*63680*/  LDL.LU R16, [R1+0x6c0] ;  /* 0x0006c00001107983 */ /* 0x001ee80000300800 */
[----:B------:R-:W3:Y:S04]  /*63690*/  LDL.LU R17, [R1+0x6c4] ;  /* 0x0006c40001117983 */ /* 0x000ee80000300800 */
[----:B------:R-:W3:Y:S04]  /*636a0*/  LDL.LU R18, [R1+0x6c8] ;  /* 0x0006c80001127983 */ /* 0x000ee80000300800 */
[----:B------:R-:W3:Y:S01]  /*636b0*/  LDL.LU R19, [R1+0x6cc] ;  /* 0x0006cc0001137983 */ /* 0x000ee20000300800 */
[----:B------:R-:W-:-:S02]  /*636c0*/  IMAD.MOV.U32 R26, RZ, RZ, R23 ;  /* 0x000000ffff1a7224 */ /* 0x000fc400078e0017 */
[----:B------:R-:W-:-:S07]  /*636d0*/  IMAD.MOV.U32 R27, RZ, RZ, R22 ;  /* 0x000000ffff1b7224 */ /* 0x000fce00078e0016 */
[----:B---3--:R-:W-:Y:S01]  /*636e0*/  HMMA.16816.F32 R16, R8, R26, R16 ;  /* 0x0000001a0810723c */ /* 0x008fe20000001810 */
[----:B------:R-:W3:Y:S11]  /*636f0*/  LDL.LU R8, [R1+0x630] ;  /* 0x0006300001087983 */ /* 0x000ef60000300800 */
[----:B------:R-:W-:Y:S11]  /*63700*/  @!UPT UIADD3 URZ, URZ, URZ, URZ ;  /* 0x0000003f3f3ff290 */ /* 0x000ff6000fffe03f */
[----:B------:R-:W-:Y:S04]  /*63710*/  STL.64 [R1+0x6c0], R16 ;  /* 0x0006c01001007387 */ /* 0x000fe80000100a00 */
[----:B------:R-:W-:Y:S04]  /*63720*/  STL.64 [R1+0x6c8], R18 ;  /* 0x0006c81201007387 */ /* 0x000fe80000100a00 */
[----:B------:R-:W3:Y:S04]  /*63730*/  LDL.LU R9, [R1+0x634] ;  /* 0x0006340001097983 */ /* 0x000ee80000300800 */
[----:B------:R-:W4:Y:S04]  /*63740*/  LDL.LU R10, [R1+0x638] ;  /* 0x00063800010a7983 */ /* 0x000f280000300800 */
[----:B------:R-:W4:Y:S04]  /*63750*/  LDL.LU R11, [R1+0x63c] ;  /* 0x00063c00010b7983 */ /* 0x000f280000300800 */
[----:B----4-:R0:W-:Y:S04]  /*63760*/  STL.64 [R1+0x4248], R10 ;  /* 0x0042480a01007387 */ /* 0x0101e80000100a00 */
[----:B---3--:R-:W-:Y:S01]  /*63770*/  STL.64 [R1+0x4240], R8 ;  /* 0x0042400801007387 */ /* 0x008fe20000100a00 */
[----:B0-----:R-:W-:-:S02]  /*63780*/  IMAD.MOV.U32 R10, RZ, RZ, R21 ;  /* 0x000000ffff0a7224 */ /* 0x001fc400078e0015 */
[----:B------:R-:W-:-:S05]  /*63790*/  IMAD.MOV.U32 R11, RZ, RZ, R20 ;  /* 0x000000ffff0b7224 */ /* 0x000fca00078e0014 */
[----:B------:R0:W-:Y:S04]  /*637a0*/  STL.64 [R1+0x42d8], R10 ;  /* 0x0042d80a01007387 */ /* 0x0001e80000100a00 */
[----:B------:R-:W3:Y:S04]  /*637b0*/  LDL.LU R20, [R1+0x180] ;  /* 0x0001800001147983 */ /* 0x000ee80000300800 */
[----:B------:R-:W3:Y:S04]  /*637c0*/  LDL.LU R21, [R1+0x184] ;  /* 0x0001840001157983 */ /* 0x000ee80000300800 */
[----:B------:R-:W4:Y:S04]  /*637d0*/  LDL.LU R22, [R1+0x188] ;  /* 0x0001880001167983 */ /* 0x000f280000300800 */
[----:B------:R-:W4:Y:S04]  /*637e0*/  LDL.LU R23, [R1+0x18c] ;  /* 0x00018c0001177983 */ /* 0x000f280000300800 */
[----:B0-----:R-:W2:Y:S04]  /*637f0*/  LDL.64 R10, [R1+0x508] ;  /* 0x00050800010a7983 */ /* 0x001ea80000100a00 */
[----:B--2---:R0:W-:Y:S04]  /*63800*/  STL.64 [R1+0x42e8], R10 ;  /* 0x0042e80a01007387 */ /* 0x0041e80000100a00 */
[----:B0-----:R-:W2:Y:S04]  /*63810*/  LDL.64 R10, [R1+0x518] ;  /* 0x00051800010a7983 */ /* 0x001ea80000100a00 */
[----:B--2---:R0:W-:Y:S04]  /*63820*/  STL.64 [R1+0x42f0], R10 ;  /* 0x0042f00a01007387 */ /* 0x0041e80000100a00 */
[----:B------:R-:W2:Y:S04]  /*63830*/  LDL.LU R8, [R1+0x910] ;  /* 0x0009100001087983 */ /* 0x000ea80000300800 */
[----:B------:R-:W2:Y:S04]  /*63840*/  LDL.LU R9, [R1+0x914] ;  /* 0x0009140001097983 */ /* 0x000ea80000300800 */
[----:B0-----:R-:W2:Y:S04]  /*63850*/  LDL.LU R10, [R1+0x918] ;  /* 0x00091800010a7983 */ /* 0x001ea80000300800 */
[----:B------:R-:W2:Y:S04]  /*63860*/  LDL.LU R11, [R1+0x91c] ;  /* 0x00091c00010b7983 */ /* 0x000ea80000300800 */
[----:B------:R-:W2:Y:S04]  /*63870*/  LDL.LU R16, [R1+0x8c0] ;  /* 0x0008c00001107983 */ /* 0x000ea80000300800 */
[----:B------:R-:W2:Y:S04]  /*63880*/  LDL.LU R17, [R1+0x8c4] ;  /* 0x0008c40001117983 */ /* 0x000ea80000300800 */
[----:B------:R-:W2:Y:S04]  /*63890*/  LDL.LU R18, [R1+0x8c8] ;  /* 0x0008c80001127983 */ /* 0x000ea80000300800 */
[----:B------:R-:W2:Y:S01]  /*638a0*/  LDL.LU R19, [R1+0x8cc] ;  /* 0x0008cc0001137983 */ /* 0x000ea20000300800 */
[----:B------:R-:W-:-:S02]  /*638b0*/  IMAD.MOV.U32 R26, RZ, RZ, R5 ;  /* 0x000000ffff1a7224 */ /* 0x000fc400078e0005 */
[----:B------:R-:W-:Y:S01]  /*638c0*/  IMAD.MOV.U32 R27, RZ, RZ, R4 ;  /* 0x000000ffff1b7224 */ /* 0x000fe200078e0004 */
[----:B--2---:R-:W-:Y:S04]  /*638d0*/  STL.64 [R1+0x42d0], R18 ;  /* 0x0042d01201007387 */ /* 0x004fe80000100a00 */
[----:B------:R-:W-:Y:S04]  /*638e0*/  STL.64 [R1+0x42c8], R16 ;  /* 0x0042c81001007387 */ /* 0x000fe80000100a00 */
[----:B------:R0:W-:Y:S04]  /*638f0*/  STL.64 [R1+0x42e0], R26 ;  /* 0x0042e01a01007387 */ /* 0x0001e80000100a00 */
[----:B------:R-:W2:Y:S04]  /*63900*/  LDL.LU R24, [R1+0x8f0] ;  /* 0x0008f00001187983 */ /* 0x000ea80000300800 */
[----:B------:R-:W2:Y:S04]  /*63910*/  LDL.LU R25, [R1+0x8f4] ;  /* 0x0008f40001197983 */ /* 0x000ea80000300800 */
[----:B0-----:R-:W2:Y:S04]  /*63920*/  LDL.LU R26, [R1+0x8f8] ;  /* 0x0008f800011a7983 */ /* 0x001ea80000300800 */
[----:B------:R-:W2:Y:S04]  /*63930*/  LDL.LU R27, [R1+0x8fc] ;  /* 0x0008fc00011b7983 */ /* 0x000ea80000300800 */
[----:B------:R-:W2:Y:S04]  /*63940*/  LDL.LU R16, [R1+0x8d0] ;  /* 0x0008d00001107983 */ /* 0x000ea80000300800 */
[----:B------:R-:W2:Y:S04]  /*63950*/  LDL.LU R17, [R1+0x8d4] ;  /* 0x0008d40001117983 */ /* 0x000ea80000300800 */
[----:B------:R-:W2:Y:S04]  /*63960*/  LDL.LU R18, [R1+0x8d8] ;  /* 0x0008d80001127983 */ /* 0x000ea80000300800 */
[----:B------:R-:W2:Y:S04]  /*63970*/  LDL.LU R19, [R1+0x8dc] ;  /* 0x0008dc0001137983 */ /* 0x000ea80000300800 */
[----:B----4-:R-:W-:Y:S04]  /*63980*/  STL.64 [R1+0x4198], R22 ;  /* 0x0041981601007387 */ /* 0x010fe80000100a00 */
[----:B---3--:R0:W-:Y:S04]  /*63990*/  STL.64 [R1+0x4190], R20 ;  /* 0x0041901401007387 */ /* 0x0081e80000100a00 */
[----:B0-----:R-:W3:Y:S04]  /*639a0*/  LDL.LU R20, [R1+0x340] ;  /* 0x0003400001147983 */ /* 0x001ee80000300800 */
[----:B------:R-:W3:Y:S04]  /*639b0*/  LDL.LU R21, [R1+0x344] ;  /* 0x0003440001157983 */ /* 0x000ee80000300800 */
[----:B------:R-:W4:Y:S04]  /*639c0*/  LDL.LU R22, [R1+0x348] ;  /* 0x0003480001167983 */ /* 0x000f280000300800 */
[----:B------:R-:W4:Y:S01]  /*639d0*/  LDL.LU R23, [R1+0x34c] ;  /* 0x00034c0001177983 */ /* 0x000f220000300800 */
[C---:B------:R-:W-:Y:S03]  /*639e0*/  HMMA.16816.F32 R8, R12.reuse, R6, R8 ;  /* 0x000000060c08723c */ /* 0x040fe60000001808 */
[----:B----4-:R0:W-:Y:S04]  /*639f0*/  STL.64 [R1+0x4220], R22 ;  /* 0x0042201601007387 */ /* 0x0101e80000100a00 */
[----:B---3--:R1:W-:Y:S04]  /*63a00*/  STL.64 [R1+0x4218], R20 ;  /* 0x0042181401007387 */ /* 0x0083e80000100a00 */
[----:B0-----:R-:W3:Y:S04]  /*63a10*/  LDL.LU.64 R22, [R1+0x4b8] ;  /* 0x0004b80001167983 */ /* 0x001ee80000300a00 */
[----:B---3--:R0:W-:Y:S04]  /*63a20*/  STL.64 [R1+0x42a8], R22 ;  /* 0x0042a81601007387 */ /* 0x0081e80000100a00 */
[----:B-1----:R-:W3:Y:S04]  /*63a30*/  LDL.LU R20, [R1+0x8e0] ;  /* 0x0008e00001147983 */ /* 0x002ee80000300800 */
[----:B------:R-:W3:Y:S04]  /*63a40*/  LDL.LU R21, [R1+0x8e4] ;  /* 0x0008e40001157983 */ /* 0x000ee80000300800 */
[----:B0-----:R-:W3:Y:S04]  /*63a50*/  LDL.LU R22, [R1+0x8e8] ;  /* 0x0008e80001167983 */ /* 0x001ee80000300800 */
[----:B------:R-:W3:Y:S04]  /*63a60*/  LDL.LU R23, [R1+0x8ec] ;  /* 0x0008ec0001177983 */ /* 0x000ee80000300800 */
[----:B------:R-:W-:Y:S04]  /*63a70*/  STL.64 [R1+0x6f0], R8 ;  /* 0x0006f00801007387 */ /* 0x000fe80000100a00 */
[----:B------:R0:W-:Y:S04]  /*63a80*/  STL.64 [R1+0x6f8], R10 ;  /* 0x0006f80a01007387 */ /* 0x0001e80000100a00 */
[----:B0-----:R-:W4:Y:S04]  /*63a90*/  LDL.LU.64 R10, [R1+0x42f0] ;  /* 0x0042f000010a7983 */ /* 0x001f280000300a00 */
        /* <DEDUP_REMOVED lines=20> */
[----:B------:R-:W3:Y:S02]  /*63be0*/  LDL.LU.64 R10, [R1+0x42d8] ;  /* 0x0042d800010a7983 */ /* 0x000ee40000300a00 */
[C---:B---3--:R-:W-:Y:S02]  /*63bf0*/  HMMA.16816.F32 R20, R12.reuse, R10, R20 ;  /* 0x0000000a0c14723c */ /* 0x048fe40000001814 */
[----:B------:R0:W-:Y:S06]  /*63c00*/  STL.64 [R1+0x4258], R10 ;  /* 0x0042580a01007387 */ /* 0x0001ec0000100a00 */
[----:B--2---:R-:W-:Y:S01]  /*63c10*/  HMMA.16816.F32 R24, R12, R26, R16 ;  /* 0x0000001a0c18723c */ /* 0x004fe20000001810 */
[----:B0-----:R-:W-:-:S02]  /*63c20*/  IMAD.MOV.U32 R10, RZ, RZ, R7 ;  /* 0x000000ffff0a7224 */ /* 0x001fc400078e0007 */
[----:B------:R-:W-:Y:S11]  /*63c30*/  IMAD.MOV.U32 R11, RZ, RZ, R6 ;  /* 0x000000ffff0b7224 */ /* 0x000ff600078e0006 */
[----:B------:R-:W-:Y:S01]  /*63c40*/  @!UPT UIADD3 URZ, URZ, URZ, URZ ;  /* 0x0000003f3f3ff290 */ /* 0x000fe2000fffe03f */
[----:B------:R0:W-:Y:S04]  /*63c50*/  STL.64 [R1+0x840], R20 ;  /* 0x0008401401007387 */ /* 0x0001e80000100a00 */
[----:B------:R1:W-:Y:S04]  /*63c60*/  STL.64 [R1+0x848], R22 ;  /* 0x0008481601007387 */ /* 0x0003e80000100a00 */
[----:B0-----:R-:W2:Y:S04]  /*63c70*/  LDL.LU R20, [R1+0x8b0] ;  /* 0x0008b00001147983 */ /* 0x001ea80000300800 */
[----:B------:R-:W2:Y:S04]  /*63c80*/  LDL.LU R21, [R1+0x8b4] ;  /* 0x0008b40001157983 */ /* 0x000ea80000300800 */
[----:B-1----:R-:W2:Y:S04]  /*63c90*/  LDL.LU R22, [R1+0x8b8] ;  /* 0x0008b80001167983 */ /* 0x002ea80000300800 */
[----:B------:R-:W2:Y:S04]  /*63ca0*/  LDL.LU R23, [R1+0x8bc] ;  /* 0x0008bc0001177983 */ /* 0x000ea80000300800 */
[----:B------:R0:W-:Y:S02]  /*63cb0*/  STL.64 [R1+0x4270], R10 ;  /* 0x0042700a01007387 */ /* 0x0001e40000100a00 */
[----:B0-----:R-:W-:-:S02]  /*63cc0*/  IMAD.MOV.U32 R10, RZ, RZ, R5 ;  /* 0x000000ffff0a7224 */ /* 0x001fc400078e0005 */
[----:B------:R-:W-:Y:S02]  /*63cd0*/  IMAD.MOV.U32 R11, RZ, RZ, R4 ;  /* 0x000000ffff0b7224 */ /* 0x000fe400078e0004 */
[----:B------:R-:W3:Y:S04]  /*63ce0*/  LDL.LU R4, [R1+0x8a0] ;  /* 0x0008a00001047983 */ /* 0x000ee80000300800 */
[----:B------:R-:W3:Y:S04]  /*63cf0*/  LDL.LU R5, [R1+0x8a4] ;  /* 0x0008a40001057983 */ /* 0x000ee80000300800 */
[----:B------:R-:W3:Y:S04]  /*63d00*/  LDL.LU R6, [R1+0x8a8] ;  /* 0x0008a80001067983 */ /* 0x000ee80000300800 */
[----:B------:R-:W3:Y:S04]  /*63d10*/  LDL.LU R7, [R1+0x8ac] ;  /* 0x0008ac0001077983 */ /* 0x000ee80000300800 */
[----:B------:R0:W-:Y:S04]  /*63d20*/  STL.64 [R1+0x4288], R10 ;  /* 0x0042880a01007387 */ /* 0x0001e80000100a00 */
[----:B------:R-:W4:Y:S04]  /*63d30*/  LDL.LU R8, [R1+0x6a0] ;  /* 0x0006a00001087983 */ /* 0x000f280000300800 */
[----:B------:R-:W4:Y:S04]  /*63d40*/  LDL.LU R9, [R1+0x6a4] ;  /* 0x0006a40001097983 */ /* 0x000f280000300800 */
[----:B0-----:R-:W4:Y:S04]  /*63d50*/  LDL.LU R10, [R1+0x6a8] ;  /* 0x0006a800010a7983 */ /* 0x001f280000300800 */
[----:B------:R-:W4:Y:S04]  /*63d60*/  LDL.LU R11, [R1+0x6ac] ;  /* 0x0006ac00010b7983 */ /* 0x000f280000300800 */
[----:B------:R-:W2:Y:S04]  /*63d70*/  LDL.LU.64 R18, [R1+0x42d0] ;  /* 0x0042d00001127983 */ /* 0x000ea80000300a00 */
[----:B------:R-:W2:Y:S04]  /*63d80*/  LDL.LU.64 R16, [R1+0x42c8] ;  /* 0x0042c80001107983 */ /* 0x000ea80000300a00 */
[----:B------:R-:W-:Y:S04]  /*63d90*/  STL.64 [R1+0x850], R24 ;  /* 0x0008501801007387 */ /* 0x000fe80000100a00 */
[----:B------:R0:W-:Y:S04]  /*63da0*/  STL.64 [R1+0x858], R26 ;  /* 0x0008581a01007387 */ /* 0x0001e80000100a00 */
[----:B0-----:R-:W2:Y:S02]  /*63db0*/  LDL.LU.64 R26, [R1+0x42c0] ;  /* 0x0042c000011a7983 */ /* 0x001ea40000300a00 */
        /* <DEDUP_REMOVED lines=18> */
[C---:B------:R-:W-:Y:S03]  /*63ee0*/  HMMA.16816.F32 R20, R12.reuse, R18, R20 ;  /* 0x000000120c14723c */ /* 0x040fe60000001814 */
        /* <DEDUP_REMOVED lines=8> */
[----:B0-----:R-:W3:Y:S04]  /*63f70*/  LDL.LU.64 R22, [R1+0x42a8] ;  /* 0x0042a80001167983 */ /* 0x001ee80000300a00 */
[----:B------:R-:W-:Y:S04]  /*63f80*/  STL.64 [R1+0x4238], R18 ;  /* 0x0042381201007387 */ /* 0x000fe80000100a00 */
[----:B------:R0:W-:Y:S04]  /*63f90*/  STL.64 [R1+0x4230], R16 ;  /* 0x0042301001007387 */ /* 0x0001e80000100a00 */
[----:B0-----:R-:W2:Y:S04]  /*63fa0*/  LDL.LU R16, [R1+0x610] ;  /* 0x0006100001107983 */ /* 0x001ea80000300800 */
[----:B------:R-:W2:Y:S04]  /*63fb0*/  LDL.LU R17, [R1+0x614] ;  /* 0x0006140001117983 */ /* 0x000ea80000300800 */
[----:B------:R-:W2:Y:S04]  /*63fc0*/  LDL.LU R18, [R1+0x618] ;  /* 0x0006180001127983 */ /* 0x000ea80000300800 */
[----:B------:R-:W2:Y:S01]  /*63fd0*/  LDL.LU R19, [R1+0x61c] ;  /* 0x00061c0001137983 */ /* 0x000ea20000300800 */
[----:B---3--:R-:W-:Y:S03]  /*63fe0*/  HMMA.16816.F32 R12, R12, R22, R4 ;  /* 0x000000160c0c723c */ /* 0x008fe60000001804 */
[----:B------:R-:W4:Y:S11]  /*63ff0*/  LDL.LU.64 R6, [R1+0x42a0] ;  /* 0x0042a00001067983 */ /* 0x000f360000300a00 */
[----:B------:R-:W-:Y:S09]  /*64000*/  @!UPT UIADD3 URZ, URZ, URZ, URZ ;  /* 0x0000003f3f3ff290 */ /* 0x000ff2000fffe03f */
[----:B------:R-:W-:Y:S04]  /*64010*/  STL.64 [R1+0x8e0], R12 ;  /* 0x0008e00c01007387 */ /* 0x000fe80000100a00 */
[----:B------:R0:W-:Y:S04]  /*64020*/  STL.64 [R1+0x8e8], R14 ;  /* 0x0008e80e01007387 */ /* 0x0001e80000100a00 */
[----:B0-----:R-:W4:Y:S04]  /*64030*/  LDL.LU.64 R14, [R1+0x4298] ;  /* 0x00429800010e7983 */ /* 0x001f280000300a00 */
[----:B------:R-:W4:Y:S02]  /*64040*/  LDL.LU.64 R12, [R1+0x4290] ;  /* 0x00429000010c7983 */ /* 0x000f240000300a00 */
[C---:B----4-:R-:W-:Y:S11]  /*64050*/  HMMA.16816.F32 R8, R12.reuse, R6, R8 ;  /* 0x000000060c08723c */ /* 0x050ff60000001808 */
[----:B------:R-:W-:Y:S11]  /*64060*/  @!UPT UIADD3 URZ, URZ, URZ, URZ ;  /* 0x0000003f3f3ff290 */ /* 0x000ff6000fffe03f */
[----:B------:R-:W-:Y:S01]  /*64070*/  @!UPT UIADD3 URZ, URZ, URZ, URZ ;  /* 0x0000003f3f3ff290 */ /* 0x000fe2000fffe03f */
[----:B------:R-:W-:Y:S04]  /*64080*/  STL.64 [R1+0x8d0], R8 ;  /* 0x0008d00801007387 */ /* 0x000fe80000100a00 */
[----:B------:R0:W-:Y:S04]  /*64090*/  STL.64 [R1+0x8d8], R10 ;  /* 0x0008d80a01007387 */ /* 0x0001e80000100a00 */
[----:B0-----:R-:W2:Y:S04]  /*640a0*/  LDL.LU.64 R10, [R1+0x4288] ;  /* 0x00428800010a7983 */ /* 0x001ea80000300a00 */
[----:B------:R0:W-:Y:S04]  /*640b0*/  STL.64 [R1+0x4228], R6 ;  /* 0x0042280601007387 */ /* 0x0001e80000100a00 */
[----:B0-----:R-:W3:Y:S01]  /*640c0*/  LDL.LU.64 R6, [R1+0x4e8] ;  /* 0x0004e80001067983 */ /* 0x001ee20000300a00 */
[C---:B--2---:R-:W-:Y:S03]  /*640d0*/  HMMA.16816.F32 R8, R12.reuse, R10, R24 ;  /* 0x0000000a0c08723c */ /* 0x044fe60000001818 */
[----:B------:R-:W2:Y:S04]  /*640e0*/  LDL.LU.64 R26, [R1+0x4280] ;  /* 0x00428000011a7983 */ /* 0x000ea80000300a00 */
[----:B------:R-:W2:Y:S11]  /*640f0*/  LDL.LU.64 R24, [R1+0x4278] ;  /* 0x0042780001187983 */ /* 0x000eb60000300a00 */
[----:B------:R-:W-:Y:S05]  /*64100*/  @!UPT UIADD3 URZ, URZ, URZ, URZ ;  /* 0x0000003f3f3ff290 */ /* 0x000fea000fffe03f */
[----:B------:R-:W-:Y:S04]  /*64110*/  STL.64 [R1+0x690], R8 ;  /* 0x0006900801007387 */ /* 0x000fe80000100a00 */
[----:B------:R0:W-:Y:S04]  /*64120*/  STL.64 [R1+0x698], R10 ;  /* 0x0006980a01007387 */ /* 0x0001e80000100a00 */
[----:B0-----:R-:W2:Y:S02]  /*64130*/  LDL.LU.64 R10, [R1+0x4270] ;  /* 0x00427000010a7983 */ /* 0x001ea40000300a00 */
        /* <DEDUP_REMOVED lines=12> */
[----:B0-----:R-:W3:Y:S04]  /*64200*/  LDL.LU.64 R10, [R1+0x4248] ;  /* 0x00424800010a7983 */ /* 0x001ee80000300a00 */
[----:B------:R-:W3:Y:S01]  /*64210*/  LDL.LU.64 R8, [R1+0x4240] ;  /* 0x0042400001087983 */ /* 0x000ee20000300a00 */
[C---:B--2---:R-:W-:Y:S08]  /*64220*/  HMMA.16816.F32 R16, R12.reuse, R26, R16 ;  /* 0x0000001a0c10723c */ /* 0x044ff00000001810 */
[----:B---3--:R-:W-:Y:S11]  /*64230*/  HMMA.16816.F32 R8, R12, R6, R8 ;  /* 0x000000060c08723c */ /* 0x008ff60000001808 */
[----:B------:R-:W-:Y:S11]  /*64240*/  @!UPT UIADD3 URZ, URZ, URZ, URZ ;  /* 0x0000003f3f3ff290 */ /* 0x000ff6000fffe03f */
[----:B------:R-:W-:Y:S01]  /*64250*/  @!UPT UIADD3 URZ, URZ, URZ, URZ ;  /* 0x0000003f3f3ff290 */ /* 0x000fe2000fffe03f */
[----:B------:R-:W-:Y:S04]  /*64260*/  STL.64 [R1+0x8b0], R8 ;  /* 0x0008b00801007387 */ /* 0x000fe80000100a00 */
[----:B------:R0:W-:Y:S04]  /*64270*/  STL.64 [R1+0x8b8], R10 ;  /* 0x0008b80a01007387 */ /* 0x0001e80000100a00 */
[----:B------:R-:W2:Y:S04]  /*64280*/  LDL.LU R4, [R1+0x5c0] ;  /* 0x0005c00001047983 */ /* 0x000ea80000300800 */
[----:B------:R-:W2:Y:S01]  /*64290*/  LDL.LU R5, [R1+0x5c4] ;  /* 0x0005c40001057983 */ /* 0x000ea20000300800 */
[----:B0-----:R-:W-:-:S02]  /*642a0*/  IMAD.MOV.U32 R10, RZ, RZ, R6 ;  /* 0x000000ffff0a7224 */ /* 0x001fc400078e0006 */
[----:B------:R-:W-:Y:S01]  /*642b0*/  IMAD.MOV.U32 R11, RZ, RZ, R7 ;  /* 0x000000ffff0b7224 */ /* 0x000fe200078e0007 */
[----:B------:R-:W2:Y:S04]  /*642c0*/  LDL.LU R6, [R1+0x5c8] ;  /* 0x0005c80001067983 */ /* 0x000ea80000300800 */
[----:B------:R-:W2:Y:S04]  /*642d0*/  LDL.LU R7, [R1+0x5cc] ;  /* 0x0005cc0001077983 */ /* 0x000ea80000300800 */
[----:B------:R0:W-:Y:S04]  /*642e0*/  STL.64 [R1+0x4210], R10 ;  /* 0x0042100a01007387 */ /* 0x0001e80000100a00 */
[----:B------:R-:W3:Y:S04]  /*642f0*/  LDL.LU R8, [R1+0x5f0] ;  /* 0x0005f00001087983 */ /* 0x000ee80000300800 */
[----:B------:R-:W3:Y:S04]  /*64300*/  LDL.LU R9, [R1+0x5f4] ;  /* 0x0005f40001097983 */ /* 0x000ee80000300800 */
[----:B0-----:R-:W3:Y:S04]  /*64310*/  LDL.LU R10, [R1+0x5f8] ;  /* 0x0005f800010a7983 */ /* 0x001ee80000300800 */
[----:B------:R-:W3:Y:S04]  /*64320*/  LDL.LU R11, [R1+0x5fc] ;  /* 0x0005fc00010b7983 */ /* 0x000ee80000300800 */
[----:B------:R-:W-:Y:S04]  /*64330*/  STL.64 [R1+0x8a0], R16 ;  /* 0x0008a01001007387 */ /* 0x000fe80000100a00 */
[----:B------:R0:W-:Y:S04]  /*64340*/  STL.64 [R1+0x8a8], R18 ;  /* 0x0008a81201007387 */ /* 0x0001e80000100a00 */
[----:B0-----:R-:W3:Y:S04]  /*64350*/  LDL.LU.64 R18, [R1+0x4238] ;  /* 0x0042380001127983 */ /* 0x001ee80000300a00 */
[----:B------:R-:W4:Y:S04]  /*64360*/  LDL.LU.64 R16, [R1+0x4230] ;  /* 0x0042300001107983 */ /* 0x000f280000300a00 */
[----:B------:R3:W-:Y:S02]  /*64370*/  STL.64 [R1+0x41e8], R26 ;  /* 0x0041e81a01007387 */ /* 0x0007e40000100a00 */
[C---:B---3--:R-:W-:Y:S02]  /*64380*/  HMMA.16816.F32 R24, R12.reuse, R18, R8 ;  /* 0x000000120c18723c */ /* 0x048fe40000001808 */
[----:B------:R-:W3:Y:S11]  /*64390*/  LDL.LU R8, [R1+0x9a0] ;  /* 0x0009a00001087983 */ /* 0x000ef60000300800 */
[----:B------:R-:W-:Y:S10]  /*643a0*/  @!UPT UIADD3 URZ, URZ, URZ, URZ ;  /* 0x0000003f3f3ff290 */ /* 0x000ff4000fffe03f */
[----:B------:R0:W-:Y:S04]  /*643b0*/  STL.64 [R1+0x890], R24 ;  /* 0x0008901801007387 */ /* 0x0001e80000100a00 */
[----:B------:R1:W-:Y:S04]  /*643c0*/  STL.64 [R1+0x898], R26 ;  /* 0x0008981a01007387 */ /* 0x0003e80000100a00 */
[----:B------:R-:W3:Y:S04]  /*643d0*/  LDL.LU R9, [R1+0x9a4] ;  /* 0x0009a40001097983 */ /* 0x000ee80000300800 */
[----:B------:R-:W3:Y:S04]  /*643e0*/  LDL.LU R10, [R1+0x9a8] ;  /* 0x0009a800010a7983 */ /* 0x000ee80000300800 */
[----:B------:R-:W3:Y:S04]  /*643f0*/  LDL.LU R11, [R1+0x9ac] ;  /* 0x0009ac00010b7983 */ /* 0x000ee80000300800 */
[----:B0-----:R-:W2:Y:S04]  /*64400*/  LDL.LU R24, [R1+0x940] ;  /* 0x0009400001187983 */ /* 0x001ea80000300800 */
[----:B------:R-:W2:Y:S04]  /*64410*/  LDL.LU R25, [R1+0x944] ;  /* 0x0009440001197983 */ /* 0x000ea80000300800 */
[----:B-1----:R-:W2:Y:S04]  /*64420*/  LDL.LU R26, [R1+0x948] ;  /* 0x00094800011a7983 */ /* 0x002ea80000300800 */
[----:B------:R-:W2:Y:S04]  /*64430*/  LDL.LU R27, [R1+0x94c] ;  /* 0x00094c00011b7983 */ /* 0x000ea80000300800 */
[----:B--2---:R0:W-:Y:S04]  /*64440*/  STL.64 [R1+0x41f8], R26 ;  /* 0x0041f81a01007387 */ /* 0x0041e80000100a00 */
[----:B------:R-:W-:Y:S04]  /*64450*/  STL.64 [R1+0x41f0], R24 ;  /* 0x0041f01801007387 */ /* 0x000fe80000100a00 */
[----:B0-----:R-:W2:Y:S04]  /*64460*/  LDL.LU.64 R26, [R1+0x518] ;  /* 0x00051800011a7983 */ /* 0x001ea80000300a00 */
[----:B------:R-:W-:Y:S04]  /*64470*/  STL.64 [R1+0x41c0], R18 ;  /* 0x0041c01201007387 */ /* 0x000fe80000100a00 */
[----:B----4-:R0:W-:Y:S04]  /*64480*/  STL.64 [R1+0x41b8], R16 ;  /* 0x0041b81001007387 */ /* 0x0101e80000100a00 */
[----:B0-----:R-:W4:Y:S04]  /*64490*/  LDL.LU R16, [R1+0x980] ;  /* 0x0009800001107983 */ /* 0x001f280000300800 */
[----:B------:R-:W4:Y:S04]  /*644a0*/  LDL.LU R17, [R1+0x984] ;  /* 0x0009840001117983 */ /* 0x000f280000300800 */
[----:B------:R-:W2:Y:S04]  /*644b0*/  LDL.LU R18, [R1+0x988] ;  /* 0x0009880001127983 */ /* 0x000ea80000300800 */
[----:B------:R-:W2:Y:S04]  /*644c0*/  LDL.LU R19, [R1+0x98c] ;  /* 0x00098c0001137983 */ /* 0x000ea80000300800 */
[----:B--2---:R0:W-:Y:S04]  /*644d0*/  STL.64 [R1+0x41d0], R18 ;  /* 0x0041d01201007387 */ /* 0x0041e80000100a00 */
[----:B----4-:R-:W-:Y:S04]  /*644e0*/  STL.64 [R1+0x41c8], R16 ;  /* 0x0041c81001007387 */ /* 0x010fe80000100a00 */
[----:B0-----:R-:W2:Y:S01]  /*644f0*/  LDL.LU.64 R18, [R1+0x4f8] ;  /* 0x0004f80001127983 */ /* 0x001ea20000300a00 */
[----:B------:R-:W-:Y:S03]  /*64500*/  HMMA.16816.F32 R12, R12, R22, R4 ;  /* 0x000000160c0c723c */ /* 0x000fe60000001804 */
[----:B--2---:R0:W-:Y:S04]  /*64510*/  STL.64 [R1+0x41e0], R18 ;  /* 0x0041e01201007387 */ /* 0x0041e80000100a00 */
[----:B0-----:R-:W2:Y:S04]  /*64520*/  LDL.LU.64 R18, [R1+0x508] ;  /* 0x0005080001127983 */ /* 0x001ea80000300a00 */
[----:B--2---:R0:W-:Y:S04]  /*64530*/  STL.64 [R1+0x4200], R18 ;  /* 0x0042001201007387 */ /* 0x0041e80000100a00 */
[----:B------:R-:W2:Y:S04]  /*64540*/  LDL.LU R16, [R1+0x990] ;  /* 0x0009900001107983 */ /* 0x000ea80000300800 */
[----:B------:R-:W2:Y:S04]  /*64550*/  LDL.LU R17, [R1+0x994] ;  /* 0x0009940001117983 */ /* 0x000ea80000300800 */
[----:B0-----:R-:W2:Y:S04]  /*64560*/  LDL.LU R18, [R1+0x998] ;  /* 0x0009980001127983 */ /* 0x001ea80000300800 */
[----:B------:R-:W2:Y:S04]  /*64570*/  LDL.LU R19, [R1+0x99c] ;  /* 0x00099c0001137983 */ /* 0x000ea80000300800 */
[----:B------:R-:W3:Y:S04]  /*64580*/  LDL.LU.64 R6, [R1+0x4228] ;  /* 0x0042280001067983 */ /* 0x000ee80000300a00 */
[----:B------:R-:W-:Y:S04]  /*64590*/  STL.64 [R1+0x860], R12 ;  /* 0x0008600c01007387 */ /* 0x000fe80000100a00 */
[----:B------:R0:W-:Y:S02]  /*645a0*/  STL.64 [R1+0x868], R14 ;  /* 0x0008680e01007387 */ /* 0x0001e40000100a00 */
[----:B0-----:R-:W-:-:S02]  /*645b0*/  IMAD.MOV.U32 R14, RZ, RZ, R22 ;  /* 0x000000ffff0e7224 */ /* 0x001fc400078e0016 */
[----:B------:R-:W-:Y:S02]  /*645c0*/  IMAD.MOV.U32 R15, RZ, RZ, R23 ;  /* 0x000000ffff0f7224 */ /* 0x000fe400078e0017 */
[----:B------:R-:W3:Y:S04]  /*645d0*/  LDL.LU.64 R22, [R1+0x4220] ;  /* 0x0042200001167983 */ /* 0x000ee80000300a00 */
[----:B------:R-:W3:Y:S04]  /*645e0*/  LDL.LU.64 R20, [R1+0x4218] ;  /* 0x0042180001147983 */ /* 0x000ee80000300a00 */
[----:B------:R0:W-:Y:S04]  /*645f0*/  STL.64 [R1+0x41d8], R14 ;  /* 0x0041d80e01007387 */ /* 0x0001e80000100a00 */
[----:B------:R-:W4:Y:S04]  /*64600*/  LDL.LU R12, [R1+0x960] ;  /* 0x00096000010c7983 */ /* 0x000f280000300800 */
[----:B------:R-:W4:Y:S04]  /*64610*/  LDL.LU R13, [R1+0x964] ;  /* 0x00096400010d7983 */ /* 0x000f280000300800 */
[----:B0-----:R-:W4:Y:S04]  /*64620*/  LDL.LU R14, [R1+0x968] ;  /* 0x00096800010e7983 */ /* 0x001f280000300800 */
[----:B------:R-:W4:Y:S01]  /*64630*/  LDL.LU R15, [R1+0x96c] ;  /* 0x00096c00010f7983 */ /* 0x000f220000300800 */
[----:B---3--:R-:W-:Y:S11]  /*64640*/  HMMA.16816.F32 R8, R20, R6, R8 ;  /* 0x000000061408723c */ /* 0x008ff60000001808 */
[----:B------:R-:W-:Y:S11]  /*64650*/  @!UPT UIADD3 URZ, URZ, URZ, URZ ;  /* 0x0000003f3f3ff290 */ /* 0x000ff6000fffe03f */
[----:B------:R-:W-:Y:S01]  /*64660*/  @!UPT UIADD3 URZ, URZ, URZ, URZ ;  /* 0x0000003f3f3ff290 */ /* 0x000fe2000fffe03f */
[----:B------:R0:W-:Y:S04]  /*64670*/  STL.64 [R1+0x880], R8 ;  /* 0x0008800801007387 */ /* 0x0001e80000100a00 */
[----:B------:R1:W-:Y:S01]  /*64680*/  STL.64 [R1+0x888], R10 ;  /* 0x0008880a01007387 */ /* 0x0003e20000100a00 */
[----:B0-----:R-:W-:-:S03]  /*64690*/  IMAD.MOV.U32 R9, RZ, RZ, R6 ;  /* 0x000000ffff097224 */ /* 0x001fc600078e0006 */
[----:B-1----:R-:W3:Y:S01]  /*646a0*/  LDL.LU.64 R10, [R1+0x4210] ;  /* 0x00421000010a7983 */ /* 0x002ee20000300a00 */
[----:B------:R-:W-:-:S03]  /*646b0*/  IMAD.MOV.U32 R8, RZ, RZ, R7 ;  /* 0x000000ffff087224 */ /* 0x000fc600078e0007 */
[----:B------:R-:W3:Y:S04]  /*646c0*/  LDL.LU R4, [R1+0x550] ;  /* 0x0005500001047983 */ /* 0x000ee80000300800 */
[----:B------:R-:W3:Y:S04]  /*646d0*/  LDL.LU R5, [R1+0x554] ;  /* 0x0005540001057983 */ /* 0x000ee80000300800 */
[----:B------:R-:W3:Y:S04]  /*646e0*/  LDL.LU R6, [R1+0x558] ;  /* 0x0005580001067983 */ /* 0x000ee80000300800 */
[----:B------:R-:W3:Y:S01]  /*646f0*/  LDL.LU R7, [R1+0x55c] ;  /* 0x00055c0001077983 */ /* 0x000ee20000300800 */
[----:B--2---:R-:W-:Y:S03]  /*64700*/  HMMA.16816.F32 R16, R20, R26, R16 ;  /* 0x0000001a1410723c */ /* 0x004fe60000001810 */
[----:B---3--:R0:W-:Y:S04]  /*64710*/  STL.64 [R1+0x4120], R6 ;  /* 0x0041200601007387 */ /* 0x0081e80000100a00 */
[----:B------:R1:W-:Y:S01]  /*64720*/  STL.64 [R1+0x4118], R4 ;  /* 0x0041180401007387 */ /* 0x0003e20000100a00 */
[----:B0-----:R-:W-:-:S03]  /*64730*/  IMAD.MOV.U32 R6, RZ, RZ, R10 ;  /* 0x000000ffff067224 */ /* 0x001fc600078e000a */
[----:B------:R-:W2:Y:S01]  /*64740*/  LDL.LU R10, [R1+0x420c] ;  /* 0x00420c00010a7983 */ /* 0x000ea20000300800 */
[----:B------:R-:W-:-:S03]  /*64750*/  IMAD.MOV.U32 R7, RZ, RZ, R11 ;  /* 0x000000ffff077224 */ /* 0x000fc600078e000b */
[----:B------:R-:W3:Y:S01]  /*64760*/  LDL.LU R11, [R1+0x4208] ;  /* 0x00420800010b7983 */ /* 0x000ee20000300800 */
[----:B-1----:R-:W-:-:S07]  /*64770*/  IMAD.MOV.U32 R5, RZ, RZ, R26 ;  /* 0x000000ffff057224 */ /* 0x002fce00078e001a */
[----:B------:R-:W-:Y:S01]  /*64780*/  STL.64 [R1+0x910], R16 ;  /* 0x0009101001007387 */ /* 0x000fe20000100a00 */
[----:B------:R-:W-:-:S03]  /*64790*/  IMAD.MOV.U32 R4, RZ, RZ, R27 ;  /* 0x000000ffff047224 */ /* 0x000fc600078e001b */
[----:B------:R0:W-:Y:S04]  /*647a0*/  STL.64 [R1+0x918], R18 ;  /* 0x0009181201007387 */ /* 0x0001e80000100a00 */
[----:B0-----:R-:W2:Y:S04]  /*647b0*/  LDL.LU.64 R18, [R1+0x4200] ;  /* 0x0042000001127983 */ /* 0x001ea80000300a00 */
[----:B------:R-:W2:Y:S04]  /*647c0*/  LDL.LU.64 R26, [R1+0x41f8] ;  /* 0x0041f800011a7983 */ /* 0x000ea80000300a00 */
[----:B------:R-:W2:Y:S02]  /*647d0*/  LDL.LU.64 R24, [R1+0x41f0] ;  /* 0x0041f00001187983 */ /* 0x000ea40000300a00 */
[C---:B--2---:R-:W-:Y:S11]  /*647e0*/  HMMA.16816.F32 R24, R20.reuse, R18, R24 ;  /* 0x000000121418723c */ /* 0x044ff60000001818 */
[----:B------:R-:W-:Y:S11]  /*647f0*/  @!UPT UIADD3 URZ, URZ, URZ, URZ ;  /* 0x0000003f3f3ff290 */ /* 0x000ff6000fffe03f */
[----:B------:R-:W-:Y:S01]  /*64800*/  @!UPT UIADD3 URZ, URZ, URZ, URZ ;  /* 0x0000003f3f3ff290 */ /* 0x000fe2000fffe03f */
[----:B------:R0:W-:Y:S04]  /*64810*/  STL.64 [R1+0x940], R24 ;  /* 0x0009401801007387 */ /* 0x0001e80000100a00 */
[----:B------:R1:W-:Y:S01]  /*64820*/  STL.64 [R1+0x948], R26 ;  /* 0x0009481a01007387 */ /* 0x0003e20000100a00 */
[----:B0-----:R-:W-:Y:S02]  /*64830*/  IMAD.MOV.U32 R25, RZ, RZ, R18 ;  /* 0x000000ffff197224 */ /* 0x001fe400078e0012 */
[----:B------:R-:W-:Y:S01]  /*64840*/  IMAD.MOV.U32 R24, RZ, RZ, R19 ;  /* 0x000000ffff187224 */ /* 0x000fe200078e0013 */
[----:B-1----:R-:W2:Y:S04]  /*64850*/  LDL.LU.64 R26, [R1+0x41e8] ;  /* 0x0041e800011a7983 */ /* 0x002ea80000300a00 */
[----:B------:R-:W4:Y:S02]  /*64860*/  LDL.LU.64 R18, [R1+0x41e0] ;  /* 0x0041e00001127983 */ /* 0x000f240000300a00 */
[C---:B----4-:R-:W-:Y:S11]  /*64870*/  HMMA.16816.F32 R12, R20.reuse, R18, R12 ;  /* 0x00000012140c723c */ /* 0x050ff6000000180c */
[----:B------:R-:W-:Y:S11]  /*64880*/  @!UPT UIADD3 URZ, URZ, URZ, URZ ;  /* 0x0000003f3f3ff290 */ /* 0x000ff6000fffe03f */
[----:B------:R-:W-:Y:S01]  /*64890*/  @!UPT UIADD3 URZ, URZ, URZ, URZ ;  /* 0x0000003f3f3ff290 */ /* 0x000fe2000fffe03f */
[----:B------:R0:W-:Y:S04]  /*648a0*/  STL.64 [R1+0x960], R12 ;  /* 0x0009600c01007387 */ /* 0x0001e80000100a00 */
[----:B------:R1:W-:Y:S01]  /*648b0*/  STL.64 [R1+0x968], R14 ;  /* 0x0009680e01007387 */ /* 0x0003e20000100a00 */
[----:B0-----:R-:W-:Y:S02]  /*648c0*/  IMAD.MOV.U32 R13, RZ, RZ, R18 ;  /* 0x000000ffff0d7224 */ /* 0x001fe400078e0012 */
[----:B------:R-:W-:Y:S01]  /*648d0*/  IMAD.MOV.U32 R12, RZ, RZ, R19 ;  /* 0x000000ffff0c7224 */ /* 0x000fe200078e0013 */
[----:B-1----:R-:W4:Y:S04]  /*648e0*/  LDL.LU.64 R14, [R1+0x41d8] ;  /* 0x0041d800010e7983 */ /* 0x002f280000300a00 */
[----:B------:R-:W2:Y:S04]  /*648f0*/  LDL.LU.64 R18, [R1+0x41d0] ;  /* 0x0041d00001127983 */ /* 0x000ea80000300a00 */
[----:B------:R-:W2:Y:S02]  /*64900*/  LDL.LU.64 R16, [R1+0x41c8] ;  /* 0x0041c80001107983 */ /* 0x000ea40000300a00 */
[----:B--2---:R-:W-:Y:S11]  /*64910*/  HMMA.16816.F32 R16, R20, R6, R16 ;  /* 0x000000061410723c */ /* 0x004ff60000001810 */
[----:B------:R-:W-:Y:S11]  /*64920*/  @!UPT UIADD3 URZ, URZ, URZ, URZ ;  /* 0x0000003f3f3ff290 */ /* 0x000ff6000fffe03f */
[----:B------:R-:W-:Y:S01]  /*64930*/  @!UPT UIADD3 URZ, URZ, URZ, URZ ;  /* 0x0000003f3f3ff290 */ /* 0x000fe2000fffe03f */
[----:B------:R-:W-:Y:S04]  /*64940*/  STL.64 [R1+0x980], R16 ;  /* 0x0009801001007387 */ /* 0x000fe80000100a00 */
[----:B------:R0:W-:Y:S04]  /*64950*/  STL.64 [R1+0x988], R18 ;  /* 0x0009881201007387 */ /* 0x0001e80000100a00 */
[----:B0-----:R-:W2:Y:S04]  /*64960*/  LDL.LU.64 R18, [R1+0x41c0] ;  /* 0x0041c00001127983 */ /* 0x001ea80000300a00 */
[----:B------:R-:W2:Y:S04]  /*64970*/  LDL.LU.64 R16, [R1+0x41b8] ;  /* 0x0041b80001107983 */ /* 0x000ea80000300a00 */
[----:B------:R0:W-:Y:S02]  /*64980*/  STL.64 [R1+0x4130], R6 ;  /* 0x0041300601007387 */ /* 0x0001e40000100a00 */
[----:B0-----:R-:W-:-:S02]  /*64990*/  IMAD.MOV.U32 R6, RZ, RZ, R13 ;  /* 0x000000ffff067224 */ /* 0x001fc400078e000d */
[----:B------:R-:W-:-:S05]  /*649a0*/  IMAD.MOV.U32 R7, RZ, RZ, R12 ;  /* 0x000000ffff077224 */ /* 0x000fca00078e000c */
[----:B------:R-:W-:Y:S04]  /*649b0*/  STL.64 [R1+0x4148], R6 ;  /* 0x0041480601007387 */ /* 0x000fe80000100a00 */
[----:B------:R-:W2:Y:S04]  /*649c0*/  LDL.64 R12, [R1+0x90] ;  /* 0x00009000010c7983 */ /* 0x000ea80000100a00 */
[----:B--2---:R0:W-:Y:S04]  /*649d0*/  STL.64 [R1+0x40e0], R12 ;  /* 0x0040e00c01007387 */ /* 0x0041e80000100a00 */
[----:B----4-:R1:W-:Y:S04]  /*649e0*/  STL.64 [R1+0x41a8], R14 ;  /* 0x0041a80e01007387 */ /* 0x0103e80000100a00 */
[----:B0-----:R-:W2:Y:S04]  /*649f0*/  LDL.LU R12, [R1+0x970] ;  /* 0x00097000010c7983 */ /* 0x001ea80000300800 */
[----:B------:R-:W2:Y:S04]  /*64a00*/  LDL.LU R13, [R1+0x974] ;  /* 0x00097400010d7983 */ /* 0x000ea80000300800 */
[----:B-1----:R-:W2:Y:S04]  /*64a10*/  LDL.LU R14, [R1+0x978] ;  /* 0x00097800010e7983 */ /* 0x002ea80000300800 */
[----:B------:R-:W2:Y:S01]  /*64a20*/  LDL.LU R15, [R1+0x97c] ;  /* 0x00097c00010f7983 */ /* 0x000ea20000300800 */
[----:B------:R-:W-:-:S02]  /*64a30*/  IMAD.MOV.U32 R6, RZ, RZ, R25 ;  /* 0x000000ffff067224 */ /* 0x000fc400078e0019 */
[----:B------:R-:W-:-:S05]  /*64a40*/  IMAD.MOV.U32 R7, RZ, RZ, R24 ;  /* 0x000000ffff077224 */ /* 0x000fca00078e0018 */
[----:B------:R0:W-:Y:S02]  /*64a50*/  STL.64 [R1+0x4160], R6 ;  /* 0x0041600601007387 */ /* 0x0001e40000100a00 */
[----:B0-----:R-:W-:Y:S02]  /*64a60*/  IMAD.MOV.U32 R6, RZ, RZ, R5 ;  /* 0x000000ffff067224 */ /* 0x001fe400078e0005 */
[----:B------:R-:W-:Y:S01]  /*64a70*/  IMAD.MOV.U32 R7, RZ, RZ, R4 ;  /* 0x000000ffff077224 */ /* 0x000fe200078e0004 */
[----:B--2---:R-:W-:Y:S11]  /*64a80*/  HMMA.16816.F32 R12, R20, R26, R12 ;  /* 0x0000001a140c723c */ /* 0x004ff6000000180c */
[----:B------:R-:W-:Y:S11]  /*64a90*/  @!UPT UIADD3 URZ, URZ, URZ, URZ ;  /* 0x0000003f3f3ff290 */ /* 0x000ff6000fffe03f */
[----:B------:R-:W-:Y:S01]  /*64aa0*/  @!UPT UIADD3 URZ, URZ, URZ, URZ ;  /* 0x0000003f3f3ff290 */ /* 0x000fe2000fffe03f */
[----:B------:R-:W-:Y:S04]  /*64ab0*/  STL.64 [R1+0x9a0], R12 ;  /* 0x0009a00c01007387 */ /* 0x000fe80000100a00 */
[----:B------:R-:W-:Y:S04]  /*64ac0*/  STL.64 [R1+0x9a8], R14 ;  /* 0x0009a80e01007387 */ /* 0x000fe80000100a00 */
[----:B------:R-:W-:Y:S04]  /*64ad0*/  STL.64 [R1+0x4178], R6 ;  /* 0x0041780601007387 */ /* 0x000fe80000100a00 */
[----:B------:R0:W-:Y:S04]  /*64ae0*/  STL.64 [R1+0x4128], R26 ;  /* 0x0041281a01007387 */ /* 0x0001e80000100a00 */
[----:B------:R-:W2:Y:S04]  /*64af0*/  LDL.LU R24, [R1+0x560] ;  /* 0x0005600001187983 */ /* 0x000ea80000300800 */
[----:B------:R-:W2:Y:S04]  /*64b00*/  LDL.LU R25, [R1+0x564] ;  /* 0x0005640001197983 */ /* 0x000ea80000300800 */
[----:B0-----:R-:W4:Y:S04]  /*64b10*/  LDL.LU R26, [R1+0x568] ;  /* 0x00056800011a7983 */ /* 0x001f280000300800 */
[----:B------:R-:W4:Y:S04]  /*64b20*/  LDL.LU R27, [R1+0x56c] ;  /* 0x00056c00011b7983 */ /* 0x000f280000300800 */
[----:B------:R-:W2:Y:S04]  /*64b30*/  LDL.LU R12, [R1+0x950] ;  /* 0x00095000010c7983 */ /* 0x000ea80000300800 */
[----:B------:R-:W3:Y:S04]  /*64b40*/  LDL.LU R13, [R1+0x954] ;  /* 0x00095400010d7983 */ /* 0x000ee80000300800 */
[----:B------:R-:W3:Y:S04]  /*64b50*/  LDL.LU R14, [R1+0x958] ;  /* 0x00095800010e7983 */ /* 0x000ee80000300800 */
[----:B------:R-:W3:Y:S01]  /*64b60*/  LDL.LU R15, [R1+0x95c] ;  /* 0x00095c00010f7983 */ /* 0x000ee20000300800 */
[----:B------:R-:W-:-:S02]  /*64b70*/  IMAD.MOV.U32 R7, RZ, RZ, R8 ;  /* 0x000000ffff077224 */ /* 0x000fc400078e0008 */
[----:B------:R-:W-:Y:S01]  /*64b80*/  IMAD.MOV.U32 R6, RZ, RZ, R9 ;  /* 0x000000ffff067224 */ /* 0x000fe200078e0009 */
[----:B----4-:R3:W-:Y:S04]  /*64b90*/  STL.64 [R1+0x4140], R26 ;  /* 0x0041401a01007387 */ /* 0x0107e80000100a00 */
[----:B--2---:R0:W-:Y:S01]  /*64ba0*/  STL.64 [R1+0x4138], R24 ;  /* 0x0041381801007387 */ /* 0x0041e20000100a00 */
[----:B---3--:R-:W-:Y:S02]  /*64bb0*/  IMAD.MOV.U32 R26, RZ, RZ, R11 ;  /* 0x000000ffff1a7224 */ /* 0x008fe400078e000b */
[----:B------:R-:W-:Y:S02]  /*64bc0*/  IMAD.MOV.U32 R27, RZ, RZ, R10 ;  /* 0x000000ffff1b7224 */ /* 0x000fe400078e000a */
[----:B0-----:R-:W-:-:S02]  /*64bd0*/  IMAD.MOV.U32 R24, RZ, RZ, R16 ;  /* 0x000000ffff187224 */ /* 0x001fc400078e0010 */
[----:B------:R-:W2:Y:S01]  /*64be0*/  LDL.LU R16, [R1+0x41b4] ;  /* 0x0041b40001107983 */ /* 0x000ea20000300800 */
[----:B------:R-:W-:-:S03]  /*64bf0*/  IMAD.MOV.U32 R25, RZ, RZ, R17 ;  /* 0x000000ffff197224 */ /* 0x000fc600078e0011 */
[----:B------:R-:W3:Y:S04]  /*64c00*/  LDL.LU R17, [R1+0x41b0] ;  /* 0x0041b00001117983 */ /* 0x000ee80000300800 */
[----:B------:R-:W4:Y:S04]  /*64c10*/  LDL.LU R8, [R1+0x930] ;  /* 0x0009300001087983 */ /* 0x000f280000300800 */
[----:B------:R-:W4:Y:S04]  /*64c20*/  LDL.LU R9, [R1+0x934] ;  /* 0x0009340001097983 */ /* 0x000f280000300800 */
[----:B------:R-:W4:Y:S04]  /*64c30*/  LDL.LU R10, [R1+0x938] ;  /* 0x00093800010a7983 */ /* 0x000f280000300800 */
[----:B------:R-:W4:Y:S04]  /*64c40*/  LDL.LU R11, [R1+0x93c] ;  /* 0x00093c00010b7983 */ /* 0x000f280000300800 */
[----:B------:R-:W-:Y:S04]  /*64c50*/  STL.64 [R1+0x4158], R26 ;  /* 0x0041581a01007387 */ /* 0x000fe80000100a00 */
[----:B------:R0:W-:Y:S04]  /*64c60*/  STL.64 [R1+0x4150], R24 ;  /* 0x0041501801007387 */ /* 0x0001e80000100a00 */
[----:B0-----:R-:W2:Y:S04]  /*64c70*/  LDL.LU R24, [R1+0x580] ;  /* 0x0005800001187983 */ /* 0x001ea80000300800 */
[----:B------:R-:W2:Y:S04]  /*64c80*/  LDL.LU R25, [R1+0x584] ;  /* 0x0005840001197983 */ /* 0x000ea80000300800 */
[----:B------:R-:W2:Y:S04]  /*64c90*/  LDL.LU R26, [R1+0x588] ;  /* 0x00058800011a7983 */ /* 0x000ea80000300800 */
[----:B------:R-:W2:Y:S01]  /*64ca0*/  LDL.LU R27, [R1+0x58c] ;  /* 0x00058c00011b7983 */ /* 0x000ea20000300800 */
[----:B------:R-:W-:Y:S03]  /*64cb0*/  HMMA.16816.F32 R12, R20, R18, R12 ;  /* 0x00000012140c723c */ /* 0x000fe6000000180c */
[----:B--2---:R-:W-:Y:S04]  /*64cc0*/  STL.64 [R1+0x4170], R26 ;  /* 0x0041701a01007387 */ /* 0x004fe80000100a00 */
[----:B------:R0:W-:Y:S04]  /*64cd0*/  STL.64 [R1+0x4168], R24 ;  /* 0x0041681801007387 */ /* 0x0001e80000100a00 */
[----:B0-----:R-:W2:Y:S04]  /*64ce0*/  LDL.LU R24, [R1+0x590] ;  /* 0x0005900001187983 */ /* 0x001ea80000300800 */
[----:B------:R-:W2:Y:S01]  /*64cf0*/  LDL.LU R25, [R1+0x594] ;  /* 0x0005940001197983 */ /* 0x000ea20000300800 */
[----:B---3--:R-:W-:-:S02]  /*64d00*/  IMAD.MOV.U32 R26, RZ, RZ, R17 ;  /* 0x000000ffff1a7224 */ /* 0x008fc400078e0011 */
[----:B------:R-:W-:-:S05]  /*64d10*/  IMAD.MOV.U32 R27, RZ, RZ, R16 ;  /* 0x000000ffff1b7224 */ /* 0x000fca00078e0010 */
[----:B------:R-:W-:Y:S04]  /*64d20*/  STL.64 [R1+0x4188], R26 ;  /* 0x0041881a01007387 */ /* 0x000fe80000100a00 */
[----:B--2---:R0:W-:Y:S04]  /*64d30*/  STL.64 [R1+0x4180], R24 ;  /* 0x0041801801007387 */ /* 0x0041e80000100a00 */
[----:B0-----:R-:W2:Y:S04]  /*64d40*/  LDL.LU R24, [R1+0x5a0] ;  /* 0x0005a00001187983 */ /* 0x001ea80000300800 */
[----:B------:R-:W2:Y:S04]  /*64d50*/  LDL.LU R25, [R1+0x5a4] ;  /* 0x0005a40001197983 */ /* 0x000ea80000300800 */
[----:B------:R-:W2:Y:S04]  /*64d60*/  LDL.LU R26, [R1+0x5a8] ;  /* 0x0005a800011a7983 */ /* 0x000ea80000300800 */
[----:B------:R-:W2:Y:S04]  /*64d70*/  LDL.LU R27, [R1+0x5ac] ;  /* 0x0005ac00011b7983 */ /* 0x000ea80000300800 */
[----:B------:R-:W-:Y:S04]  /*64d80*/  STL.64 [R1+0x9c0], R12 ;  /* 0x0009c00c01007387 */ /* 0x000fe80000100a00 */
[----:B------:R0:W-:Y:S04]  /*64d90*/  STL.64 [R1+0x9c8], R14 ;  /* 0x0009c80e01007387 */ /* 0x0001e80000100a00 */
[----:B0-----:R-:W4:Y:S04]  /*64da0*/  LDL.LU.64 R14, [R1+0x41a8] ;  /* 0x0041a800010e7983 */ /* 0x001f280000300a00 */
[----:B------:R-:W3:Y:S04]  /*64db0*/  LDL R16, [R1+0x70] ;  /* 0x0000700001107983 */ /* 0x000ee80000100800 */
[----:B------:R-:W3:Y:S01]  /*64dc0*/  LDL R17, [R1+0x74] ;  /* 0x0000740001117983 */ /* 0x000ee20000100800 */
[----:B------:R-:W-:-:S02]  /*64dd0*/  IMAD.MOV.U32 R5, RZ, RZ, R18 ;  /* 0x000000ffff057224 */ /* 0x000fc400078e0012 */
[----:B------:R-:W-:Y:S01]  /*64de0*/  IMAD.MOV.U32 R4, RZ, RZ, R19 ;  /* 0x000000ffff047224 */ /* 0x000fe200078e0013 */
[----:B---3--:R0:W-:Y:S04]  /*64df0*/  STL.64 [R1+0x40e8], R16 ;  /* 0x0040e81001007387 */ /* 0x0081e80000100a00 */
[----:B0-----:R-:W3:Y:S04]  /*64e00*/  LDL.LU R16, [R1+0x530] ;  /* 0x0005300001107983 */ /* 0x001ee80000300800 */
[----:B------:R-:W3:Y:S04]  /*64e10*/  LDL.LU R17, [R1+0x534] ;  /* 0x0005340001117983 */ /* 0x000ee80000300800 */
[----:B------:R-:W2:Y:S04]  /*64e20*/  LDL.LU R18, [R1+0x538] ;  /* 0x0005380001127983 */ /* 0x000ea80000300800 */
[----:B------:R-:W2:Y:S01]  /*64e30*/  LDL.LU R19, [R1+0x53c] ;  /* 0x00053c0001137983 */ /* 0x000ea20000300800 */
[----:B----4-:R-:W-:Y:S11]  /*64e40*/  HMMA.16816.F32 R20, R20, R14, R8 ;  /* 0x0000000e1414723c */ /* 0x010ff60000001808 */
[----:B------:R-:W-:Y:S11]  /*64e50*/  @!UPT UIADD3 URZ, URZ, URZ, URZ ;  /* 0x0000003f3f3ff290 */ /* 0x000ff6000fffe03f */
[----:B------:R-:W-:Y:S02]  /*64e60*/  @!UPT UIADD3 URZ, URZ, URZ, URZ ;  /* 0x0000003f3f3ff290 */ /* 0x000fe4000fffe03f */
[----:B------:R-:W-:Y:S02]  /*64e70*/  IMAD.MOV.U32 R10, RZ, RZ, R22 ;  /* 0x000000ffff0a7224 */ /* 0x000fe400078e0016 */
[----:B------:R-:W-:Y:S01]  /*64e80*/  IMAD.MOV.U32 R11, RZ, RZ, R23 ;  /* 0x000000ffff0b7224 */ /* 0x000fe200078e0017 */
[----:B--2---:R-:W-:Y:S04]  /*64e90*/  STL.64 [R1+0x40f8], R18 ;  /* 0x0040f81201007387 */ /* 0x004fe80000100a00 */
[----:B---3--:R-:W-:Y:S04]  /*64ea0*/  STL.64 [R1+0x40f0], R16 ;  /* 0x0040f01001007387 */ /* 0x008fe80000100a00 */
[----:B------:R-:W2:Y:S04]  /*64eb0*/  LDL.LU.64 R8, [R1+0x41a0] ;  /* 0x0041a00001087983 */ /* 0x000ea80000300a00 */
[----:B------:R0:W-:Y:S04]  /*64ec0*/  STL.64 [R1+0x9b0], R20 ;  /* 0x0009b01401007387 */ /* 0x0001e80000100a00 */
[----:B------:R-:W3:Y:S04]  /*64ed0*/  LDL.LU.64 R22, [R1+0x4198] ;  /* 0x0041980001167983 */ /* 0x000ee80000300a00 */
[----:B0-----:R-:W3:Y:S01]  /*64ee0*/  LDL.LU.64 R20, [R1+0x4190] ;  /* 0x0041900001147983 */ /* 0x001ee20000300a00 */
[----:B------:R-:W-:-:S02]  /*64ef0*/  IMAD.MOV.U32 R18, RZ, RZ, R5 ;  /* 0x000000ffff127224 */ /* 0x000fc400078e0005 */
[----:B------:R-:W-:Y:S01]  /*64f00*/  IMAD.MOV.U32 R19, RZ, RZ, R4 ;  /* 0x000000ffff137224 */ /* 0x000fe200078e0004 */
[----:B------:R-:W-:Y:S01]  /*64f10*/  STL.64 [R1+0x4028], R10 ;  /* 0x0040280a01007387 */ /* 0x000fe20000100a00 */
[C---:B---3--:R-:W-:Y:S03]  /*64f20*/  HMMA.16816.F32 R4, R20.reuse, R6, R24 ;  /* 0x000000061404723c */ /* 0x048fe60000001818 */
[----:B------:R-:W3:Y:S04]  /*64f30*/  LDL.LU.64 R26, [R1+0x4188] ;  /* 0x00418800011a7983 */ /* 0x000ee80000300a00 */
[----:B------:R-:W3:Y:S11]  /*64f40*/  LDL.LU.64 R24, [R1+0x4180] ;  /* 0x0041800001187983 */ /* 0x000ef60000300a00 */
[----:B------:R-:W-:Y:S05]  /*64f50*/  @!UPT UIADD3 URZ, URZ, URZ, URZ ;  /* 0x0000003f3f3ff290 */ /* 0x000fea000fffe03f */
        /* <DEDUP_REMOVED lines=25> */
[----:B------:R-:W3:Y:S11]  /*650f0*/  LDL.LU.64 R26, [R1+0x4128] ;  /* 0x00412800011a7983 */ /* 0x000ef60000300a00 */
[----:B------:R-:W-:Y:S10]  /*65100*/  @!UPT UIADD3 URZ, URZ, URZ, URZ ;  /* 0x0000003f3f3ff290 */ /* 0x000ff4000fffe03f */
[----:B------:R-:W-:Y:S04]  /*65110*/  STL.64 [R1+0x900], R4 ;  /* 0x0009000401007387 */ /* 0x000fe80000100a00 */
[----:B------:R0:W-:Y:S04]  /*65120*/  STL.64 [R1+0x908], R6 ;  /* 0x0009080601007387 */ /* 0x0001e80000100a00 */
[----:B0-----:R-:W3:Y:S04]  /*65130*/  LDL.LU.64 R6, [R1+0x4120] ;  /* 0x0041200001067983 */ /* 0x001ee80000300a00 */
[----:B------:R-:W3:Y:S02]  /*65140*/  LDL.LU.64 R4, [R1+0x4118] ;  /* 0x0041180001047983 */ /* 0x000ee40000300a00 */
[C---:B---3--:R-:W-:Y:S02]  /*65150*/  HMMA.16816.F32 R24, R20.reuse, R26, R4 ;  /* 0x0000001a1418723c */ /* 0x048fe40000001804 */
[----:B------:R-:W3:Y:S04]  /*65160*/  LDL.LU.64 R6, [R1+0x4110] ;  /* 0x0041100001067983 */ /* 0x000ee80000300a00 */
[----:B------:R-:W3:Y:S11]  /*65170*/  LDL.LU.64 R4, [R1+0x4108] ;  /* 0x0041080001047983 */ /* 0x000ef60000300a00 */
[----:B------:R-:W-:Y:S06]  /*65180*/  @!UPT UIADD3 URZ, URZ, URZ, URZ ;  /* 0x0000003f3f3ff290 */ /* 0x000fec000fffe03f */
[----:B------:R-:W-:Y:S04]  /*65190*/  STL [R1+0x3cfc], R24 ;  /* 0x003cfc1801007387 */ /* 0x000fe80000100800 */
[----:B------:R0:W-:Y:S04]  /*651a0*/  STL [R1+0x3cf8], R25 ;  /* 0x003cf81901007387 */ /* 0x0001e80000100800 */
[----:B------:R-:W-:Y:S04]  /*651b0*/  STL [R1+0x3cf4], R26 ;  /* 0x003cf41a01007387 */ /* 0x000fe80000100800 */
[----:B------:R1:W-:Y:S04]  /*651c0*/  STL [R1+0x3cf0], R27 ;  /* 0x003cf01b01007387 */ /* 0x0003e80000100800 */
[----:B0-----:R-:W4:Y:S04]  /*651d0*/  LDL.LU.64 R24, [R1+0x480] ;  /* 0x0004800001187983 */ /* 0x001f280000300a00 */
[----:B-1----:R-:W4:Y:S01]  /*651e0*/  LDL.LU.64 R26, [R1+0x488] ;  /* 0x00048800011a7983 */ /* 0x002f220000300a00 */
[C---:B---3--:R-:W-:Y:S03]  /*651f0*/  HMMA.16816.F32 R16, R20.reuse, R18, R4 ;  /* 0x000000121410723c */ /* 0x048fe60000001804 */
[----:B------:R-:W3:Y:S11]  /*65200*/  LDL.LU.64 R4, [R1+0x4100] ;  /* 0x0041000001047983 */ /* 0x000ef60000300a00 */
[----:B------:R-:W-:Y:S09]  /*65210*/  @!UPT UIADD3 URZ, URZ, URZ, URZ ;  /* 0x0000003f3f3ff290 */ /* 0x000ff2000fffe03f */
[----:B------:R0:W-:Y:S01]  /*65220*/  STL.64 [R1+0x650], R16 ;  /* 0x0006501001007387 */ /* 0x0001e20000100a00 */
[----:B------:R-:W-:Y:S02]  /*65230*/  IMAD.MOV.U32 R7, RZ, RZ, R18 ;  /* 0x000000ffff077224 */ /* 0x000fe400078e0012 */
[----:B------:R-:W-:Y:S02]  /*65240*/  IMAD.MOV.U32 R6, RZ, RZ, R19 ;  /* 0x000000ffff067224 */ /* 0x000fe400078e0013 */
[----:B------:R-:W2:Y:S04]  /*65250*/  LDL.LU.64 R18, [R1+0x40f8] ;  /* 0x0040f80001127983 */ /* 0x000ea80000300a00 */
[----:B0-----:R-:W2:Y:S04]  /*65260*/  LDL.LU.64 R16, [R1+0x40f0] ;  /* 0x0040f00001107983 */ /* 0x001ea80000300a00 */
[----:B------:R-:W-:Y:S04]  /*65270*/  STL [R1+0x3d34], R7 ;  /* 0x003d340701007387 */ /* 0x000fe80000100800 */
[----:B------:R-:W-:Y:S04]  /*65280*/  STL [R1+0x3d30], R6 ;  /* 0x003d300601007387 */ /* 0x000fe80000100800 */
[----:B---3--:R0:W-:Y:S04]  /*65290*/  STL.64 [R1+0x4078], R4 ;  /* 0x0040780401007387 */ /* 0x0081e80000100a00 */
[----:B0-----:R-:W4:Y:S01]  /*652a0*/  LDL.LU R4, [R1+0x4a0] ;  /* 0x0004a00001047983 */ /* 0x001f220000300800 */
[----:B--2---:R-:W-:Y:S03]  /*652b0*/  HMMA.16816.F32 R20, R20, R14, R16 ;  /* 0x0000000e1414723c */ /* 0x004fe60000001810 */
[----:B------:R-:W2:Y:S04]  /*652c0*/  LDL.LU.64 R16, [R1+0x40e8] ;  /* 0x0040e80001107983 */ /* 0x000ea80000300a00 */
[----:B------:R-:W4:Y:S01]  /*652d0*/  LDL.LU.64 R12, [R1+0x40e0] ;  /* 0x0040e000010c7983 */ /* 0x000f220000300a00 */
[----:B------:R-:W-:Y:S11]  /*652e0*/  IMAD.MOV.U32 R5, RZ, RZ, R3 ;  /* 0x000000ffff057224 */ /* 0x000ff600078e0003 */
[----:B------:R-:W-:Y:S04]  /*652f0*/  @!UPT UIADD3 URZ, URZ, URZ, URZ ;  /* 0x0000003f3f3ff290 */ /* 0x000fe8000fffe03f */
[----:B------:R0:W-:Y:S01]  /*65300*/  STL [R1+0x570], R20 ;  /* 0x0005701401007387 */ /* 0x0001e20000100800 */
[----:B------:R-:W-:-:S03]  /*65310*/  IMAD.MOV.U32 R3, RZ, RZ, R21 ;  /* 0x000000ffff037224 */ /* 0x000fc600078e0015 */
[----:B0-----:R-:W3:Y:S01]  /*65320*/  LDL.LU.64 R20, [R1+0x40d8] ;  /* 0x0040d80001147983 */ /* 0x001ee20000300a00 */
[----:B------:R-:W-:Y:S02]  /*65330*/  IMAD.MOV.U32 R6, RZ, RZ, R2 ;  /* 0x000000ffff067224 */ /* 0x000fe400078e0002 */
[----:B------:R-:W-:Y:S02]  /*65340*/  IMAD.MOV.U32 R7, RZ, RZ, R0 ;  /* 0x000000ffff077224 */ /* 0x000fe400078e0000 */
[----:B------:R-:W-:-:S05]  /*65350*/  IMAD.MOV.U32 R2, RZ, RZ, R22 ;  /* 0x000000ffff027224 */ /* 0x000fca00078e0016 */
[----:B------:R-:W-:Y:S04]  /*65360*/  STL [R1+0x3e24], R2 ;  /* 0x003e240201007387 */ /* 0x000fe80000100800 */
[----:B------:R-:W-:Y:S01]  /*65370*/  STL [R1+0x3e20], R3 ;  /* 0x003e200301007387 */ /* 0x000fe20000100800 */
[----:B----4-:R-:W-:Y:S01]  /*65380*/  HMMA.16816.F32 R4, R24, R12, R4 ;  /* 0x0000000c1804723c */ /* 0x010fe20000001804 */
[----:B------:R-:W-:Y:S02]  /*65390*/  IMAD.MOV.U32 R18, RZ, RZ, R12 ;  /* 0x000000ffff127224 */ /* 0x000fe400078e000c */
[----:B------:R-:W-:Y:S11]  /*653a0*/  IMAD.MOV.U32 R19, RZ, RZ, R13 ;  /* 0x000000ffff137224 */ /* 0x000ff600078e000d */
[----:B------:R-:W-:Y:S09]  /*653b0*/  @!UPT UIADD3 URZ, URZ, URZ, URZ ;  /* 0x0000003f3f3ff290 */ /* 0x000ff2000fffe03f */
[----:B------:R-:W-:Y:S01]  /*653c0*/  STL [R1+0x550], R4 ;  /* 0x0005500401007387 */ /* 0x000fe20000100800 */
[----:B---3--:R-:W-:-:S03]  /*653d0*/  IMAD.MOV.U32 R10, RZ, RZ, R20 ;  /* 0x000000ffff0a7224 */ /* 0x008fc600078e0014 */
[----:B------:R-:W3:Y:S01]  /*653e0*/  LDL.LU R20, [R1+0x40d4] ;  /* 0x0040d40001147983 */ /* 0x000ee20000300800 */
[----:B------:R-:W-:-:S03]  /*653f0*/  IMAD.MOV.U32 R11, RZ, RZ, R21 ;  /* 0x000000ffff0b7224 */ /* 0x000fc600078e0015 */
[----:B------:R-:W4:Y:S04]  /*65400*/  LDL.LU R21, [R1+0x40d0] ;  /* 0x0040d00001157983 */ /* 0x000f280000300800 */
[----:B------:R-:W2:Y:S04]  /*65410*/  LDL.LU R12, [R1+0x620] ;  /* 0x00062000010c7983 */ /* 0x000ea80000300800 */
[----:B------:R-:W2:Y:S04]  /*65420*/  LDL.LU R13, [R1+0x624] ;  /* 0x00062400010d7983 */ /* 0x000ea80000300800 */
[----:B------:R-:W2:Y:S04]  /*65430*/  LDL.LU R14, [R1+0x628] ;  /* 0x00062800010e7983 */ /* 0x000ea80000300800 */
[----:B------:R-:W2:Y:S04]  /*65440*/  LDL.LU R15, [R1+0x62c] ;  /* 0x00062c00010f7983 */ /* 0x000ea80000300800 */
[----:B--2---:R-:W-:Y:S04]  /*65450*/  STL.64 [R1+0x4088], R14 ;  /* 0x0040880e01007387 */ /* 0x004fe80000100a00 */
[----:B------:R0:W-:Y:S04]  /*65460*/  STL.64 [R1+0x4080], R12 ;  /* 0x0040800c01007387 */ /* 0x0001e80000100a00 */
[----:B0-----:R-:W2:Y:S01]  /*65470*/  LDL.64 R12, [R1+0x30] ;  /* 0x00003000010c7983 */ /* 0x001ea20000100a00 */
[----:B------:R-:W-:-:S02]  /*65480*/  IMAD.MOV.U32 R0, RZ, RZ, R23 ;  /* 0x000000ffff007224 */ /* 0x000fc400078e0017 */
[----:B------:R-:W-:Y:S02]  /*65490*/  IMAD.MOV.U32 R23, RZ, RZ, R24 ;  /* 0x000000ffff177224 */ /* 0x000fe400078e0018 */
[----:B------:R-:W-:Y:S02]  /*654a0*/  IMAD.MOV.U32 R22, RZ, RZ, R25 ;  /* 0x000000ffff167224 */ /* 0x000fe400078e0019 */
[----:B------:R-:W-:Y:S02]  /*654b0*/  IMAD.MOV.U32 R3, RZ, RZ, R26 ;  /* 0x000000ffff037224 */ /* 0x000fe400078e001a */
[----:B------:R-:W-:Y:S02]  /*654c0*/  IMAD.MOV.U32 R24, RZ, RZ, R5 ;  /* 0x000000ffff187224 */ /* 0x000fe400078e0005 */
[----:B------:R-:W-:Y:S02]  /*654d0*/  IMAD.MOV.U32 R25, RZ, RZ, R6 ;  /* 0x000000ffff197224 */ /* 0x000fe400078e0006 */
[----:B------:R-:W-:-:S02]  /*654e0*/  IMAD.MOV.U32 R26, RZ, RZ, R7 ;  /* 0x000000ffff1a7224 */ /* 0x000fc400078e0007 */
[----:B----4-:R-:W-:Y:S02]  /*654f0*/  IMAD.MOV.U32 R6, RZ, RZ, R21 ;  /* 0x000000ffff067224 */ /* 0x010fe400078e0015 */
[----:B---3--:R-:W-:Y:S01]  /*65500*/  IMAD.MOV.U32 R7, RZ, RZ, R20 ;  /* 0x000000ffff077224 */ /* 0x008fe200078e0014 */
[----:B--2---:R0:W-:Y:S04]  /*65510*/  STL.64 [R1+0x40a0], R12 ;  /* 0x0040a00c01007387 */ /* 0x0041e80000100a00 */
[----:B------:R-:W2:Y:S04]  /*65520*/  LDL.LU R4, [R1+0x600] ;  /* 0x0006000001047983 */ /* 0x000ea80000300800 */
[----:B------:R-:W2:Y:S04]  /*65530*/  LDL.LU R5, [R1+0x604] ;  /* 0x0006040001057983 */ /* 0x000ea80000300800 */
[----:B------:R-:W3:Y:S04]  /*65540*/  LDL.LU R21, [R1+0x40cc] ;  /* 0x0040cc0001157983 */ /* 0x000ee80000300800 */
[----:B------:R-:W4:Y:S04]  /*65550*/  LDL.LU R20, [R1+0x40c8] ;  /* 0x0040c80001147983 */ /* 0x000f280000300800 */
[----:B0-----:R-:W2:Y:S04]  /*65560*/  LDL.LU.64 R12, [R1+0x50] ;  /* 0x00005000010c7983 */ /* 0x001ea80000300a00 */
[----:B--2---:R0:W-:Y:S04]  /*65570*/  STL.64 [R1+0x40b8], R12 ;  /* 0x0040b80c01007387 */ /* 0x0041e80000100a00 */
[----:B0-----:R-:W2:Y:S04]  /*65580*/  LDL.LU R12, [R1+0x5b0] ;  /* 0x0005b000010c7983 */ /* 0x001ea80000300800 */
[----:B------:R-:W2:Y:S04]  /*65590*/  LDL.LU R13, [R1+0x5b4] ;  /* 0x0005b400010d7983 */ /* 0x000ea80000300800 */
[----:B------:R-:W2:Y:S04]  /*655a0*/  LDL.LU R14, [R1+0x5b8] ;  /* 0x0005b800010e7983 */ /* 0x000ea80000300800 */
[----:B------:R-:W2:Y:S04]  /*655b0*/  LDL.LU R15, [R1+0x5bc] ;  /* 0x0005bc00010f7983 */ /* 0x000ea80000300800 */
[----:B------:R-:W-:Y:S04]  /*655c0*/  STL.64 [R1+0x4098], R6 ;  /* 0x0040980601007387 */ /* 0x000fe80000100a00 */
[----:B------:R0:W-:Y:S04]  /*655d0*/  STL.64 [R1+0x4090], R4 ;  /* 0x0040900401007387 */ /* 0x0001e80000100a00 */
[----:B0-----:R-:W2:Y:S04]  /*655e0*/  LDL.LU R4, [R1+0x5e0] ;  /* 0x0005e00001047983 */ /* 0x001ea80000300800 */
[----:B------:R-:W2:Y:S04]  /*655f0*/  LDL.LU R5, [R1+0x5e4] ;  /* 0x0005e40001057983 */ /* 0x000ea80000300800 */
[----:B------:R-:W2:Y:S04]  /*65600*/  LDL.LU R6, [R1+0x5e8] ;  /* 0x0005e80001067983 */ /* 0x000ea80000300800 */
[----:B------:R-:W2:Y:S01]  /*65610*/  LDL.LU R7, [R1+0x5ec] ;  /* 0x0005ec0001077983 */ /* 0x000ea20000300800 */
[----:B------:R-:W-:-:S03]  /*65620*/  IMAD.MOV.U32 R2, RZ, RZ, R27 ;  /* 0x000000ffff027224 */ /* 0x000fc600078e001b */
[----:B--2---:R4:W-:Y:S04]  /*65630*/  STL.64 [R1+0x40b0], R6 ;  /* 0x0040b00601007387 */ /* 0x0049e80000100a00 */
[----:B------:R0:W-:Y:S01]  /*65640*/  STL.64 [R1+0x40a8], R4 ;  /* 0x0040a80401007387 */ /* 0x0001e20000100a00 */
[----:B----4-:R-:W-:Y:S02]  /*65650*/  IMAD.MOV.U32 R6, RZ, RZ, R20 ;  /* 0x000000ffff067224 */ /* 0x010fe400078e0014 */
[----:B---3--:R-:W-:Y:S01]  /*65660*/  IMAD.MOV.U32 R7, RZ, RZ, R21 ;  /* 0x000000ffff077224 */ /* 0x008fe200078e0015 */
[----:B0-----:R-:W2:Y:S04]  /*65670*/  LDL.LU R4, [R1+0x5d0] ;  /* 0x0005d00001047983 */ /* 0x001ea80000300800 */
[----:B------:R-:W2:Y:S04]  /*65680*/  LDL.LU R5, [R1+0x5d4] ;  /* 0x0005d40001057983 */ /* 0x000ea80000300800 */
[----:B------:R-:W3:Y:S04]  /*65690*/  LDL.LU R20, [R1+0x40c4] ;  /* 0x0040c40001147983 */ /* 0x000ee80000300800 */
[----:B------:R-:W3:Y:S04]  /*656a0*/  LDL.LU R21, [R1+0x40c0] ;  /* 0x0040c00001157983 */ /* 0x000ee80000300800 */
[----:B------:R0:W-:Y:S04]  /*656b0*/  STL.64 [R1+0x4040], R10 ;  /* 0x0040400a01007387 */ /* 0x0001e80000100a00 */
[----:B------:R1:W-:Y:S01]  /*656c0*/  STL.64 [R1+0x4038], R8 ;  /* 0x0040380801007387 */ /* 0x0003e20000100a00 */
[----:B0-----:R-:W-:-:S02]  /*656d0*/  IMAD.MOV.U32 R10, RZ, RZ, R3 ;  /* 0x000000ffff0a7224 */ /* 0x001fc400078e0003 */
[----:B------:R-:W-:Y:S02]  /*656e0*/  IMAD.MOV.U32 R11, RZ, RZ, R2 ;  /* 0x000000ffff0b7224 */ /* 0x000fe400078e0002 */
[----:B-1----:R-:W-:Y:S02]  /*656f0*/  IMAD.MOV.U32 R8, RZ, RZ, R23 ;  /* 0x000000ffff087224 */ /* 0x002fe400078e0017 */
[----:B------:R-:W-:-:S07]  /*65700*/  IMAD.MOV.U32 R9, RZ, RZ, R22 ;  /* 0x000000ffff097224 */ /* 0x000fce00078e0016 */
[----:B------:R-:W-:Y:S01]  /*65710*/  HMMA.16816.F32 R12, R8, R16, R12 ;  /* 0x00000010080c723c */ /* 0x000fe2000000180c */
[----:B------:R-:W-:Y:S04]  /*65720*/  STL [R1+0x3d18], R26 ;  /* 0x003d181a01007387 */ /* 0x000fe80000100800 */
[----:B------:R0:W-:Y:S04]  /*65730*/  STL.64 [R1+0x3d10], R24 ;  /* 0x003d101801007387 */ /* 0x0001e80000100a00 */
[----:B0-----:R-:W4:Y:S11]  /*65740*/  LDL.64 R24, [R1+0x10] ;  /* 0x0000100001187983 */ /* 0x001f360000100a00 */
[----:B------:R-:W-:Y:S03]  /*65750*/  @!UPT UIADD3 URZ, URZ, URZ, URZ ;  /* 0x0000003f3f3ff290 */ /* 0x000fe6000fffe03f */
[----:B------:R0:W-:Y:S04]  /*65760*/  STL.64 [R1+0x540], R12 ;  /* 0x0005400c01007387 */ /* 0x0001e80000100a00 */
[----:B0-----:R-:W2:Y:S01]  /*65770*/  LDL.LU.64 R12, [R1+0x40b8] ;  /* 0x0040b800010c7983 */ /* 0x001ea20000300a00 */
[----:B------:R-:W-:Y:S02]  /*65780*/  IMAD.MOV.U32 R22, RZ, RZ, R14 ;  /* 0x000000ffff167224 */ /* 0x000fe400078e000e */
[----:B------:R-:W-:-:S05]  /*65790*/  IMAD.MOV.U32 R23, RZ, RZ, R15 ;  /* 0x000000ffff177224 */ /* 0x000fca00078e000f */
[----:B------:R-:W-:Y:S04]  /*657a0*/  STL.64 [R1+0x4060], R22 ;  /* 0x0040601601007387 */ /* 0x000fe80000100a00 */
[----:B---3--:R0:W-:Y:S04]  /*657b0*/  STL.64 [R1+0x4058], R20 ;  /* 0x0040581401007387 */ /* 0x0081e80000100a00 */
[----:B0-----:R-:W3:Y:S04]  /*657c0*/  LDL.LU R20, [R1+0x640] ;  /* 0x0006400001147983 */ /* 0x001ee80000300800 */
[----:B------:R-:W3:Y:S04]  /*657d0*/  LDL.LU R21, [R1+0x644] ;  /* 0x0006440001157983 */ /* 0x000ee80000300800 */
[----:B------:R-:W3:Y:S04]  /*657e0*/  LDL.LU R22, [R1+0x648] ;  /* 0x0006480001167983 */ /* 0x000ee80000300800 */
[----:B------:R-:W3:Y:S04]  /*657f0*/  LDL.LU R23, [R1+0x64c] ;  /* 0x00064c0001177983 */ /* 0x000ee80000300800 */
[----:B------:R-:W-:Y:S04]  /*65800*/  STL.64 [R1+0x4050], R18 ;  /* 0x0040501201007387 */ /* 0x000fe80000100a00 */
[----:B------:R0:W-:Y:S04]  /*65810*/  STL.64 [R1+0x4048], R16 ;  /* 0x0040481001007387 */ /* 0x0001e80000100a00 */
[----:B0-----:R-:W3:Y:S04]  /*65820*/  LDL.LU R16, [R1+0x490] ;  /* 0x0004900001107983 */ /* 0x001ee80000300800 */
[----:B------:R-:W3:Y:S01]  /*65830*/  LDL.LU R17, [R1+0x494] ;  /* 0x0004940001117983 */ /* 0x000ee20000300800 */
[----:B--2---:R-:W-:Y:S01]  /*65840*/  HMMA.16816.F32 R4, R8, R12, R4 ;  /* 0x0000000c0804723c */ /* 0x004fe20000001804 */
[----:B------:R-:W-:-:S02]  /*65850*/  IMAD.MOV.U32 R3, RZ, RZ, R12 ;  /* 0x000000ffff037224 */ /* 0x000fc400078e000c */
[----:B------:R-:W-:Y:S11]  /*65860*/  IMAD.MOV.U32 R2, RZ, RZ, R13 ;  /* 0x000000ffff027224 */ /* 0x000ff600078e000d */
[----:B------:R-:W-:Y:S09]  /*65870*/  @!UPT UIADD3 URZ, URZ, URZ, URZ ;  /* 0x0000003f3f3ff290 */ /* 0x000ff2000fffe03f */
[----:B------:R-:W-:Y:S04]  /*65880*/  STL.64 [R1+0x530], R4 ;  /* 0x0005300401007387 */ /* 0x000fe80000100a00 */
[----:B------:R0:W-:Y:S04]  /*65890*/  STL.64 [R1+0x538], R6 ;  /* 0x0005380601007387 */ /* 0x0001e80000100a00 */
[----:B0-----:R-:W2:Y:S04]  /*658a0*/  LDL.LU.64 R6, [R1+0x40b0] ;  /* 0x0040b00001067983 */ /* 0x001ea80000300a00 */
[----:B------:R-:W2:Y:S04]  /*658b0*/  LDL.LU.64 R4, [R1+0x40a8] ;  /* 0x0040a80001047983 */ /* 0x000ea80000300a00 */
[----:B------:R-:W2:Y:S02]  /*658c0*/  LDL.LU.64 R12, [R1+0x40a0] ;  /* 0x0040a000010c7983 */ /* 0x000ea40000300a00 */
[----:B--2---:R-:W-:Y:S11]  /*658d0*/  HMMA.16816.F32 R4, R8, R12, R4 ;  /* 0x0000000c0804723c */ /* 0x004ff60000001804 */
[----:B------:R-:W-:Y:S11]  /*658e0*/  @!UPT UIADD3 URZ, URZ, URZ, URZ ;  /* 0x0000003f3f3ff290 */ /* 0x000ff6000fffe03f */
[----:B------:R-:W-:Y:S01]  /*658f0*/  @!UPT UIADD3 URZ, URZ, URZ, URZ ;  /* 0x0000003f3f3ff290 */ /* 0x000fe2000fffe03f */
[----:B------:R-:W-:Y:S04]  /*65900*/  STL.64 [R1+0x520], R4 ;  /* 0x0005200401007387 */ /* 0x000fe80000100a00 */
[----:B------:R0:W-:Y:S04]  /*65910*/  STL.64 [R1+0x528], R6 ;  /* 0x0005280601007387 */ /* 0x0001e80000100a00 */
[----:B0-----:R-:W4:Y:S04]  /*65920*/  LDL.LU.64 R6, [R1+0x4098] ;  /* 0x0040980001067983 */ /* 0x001f280000300a00 */
[----:B------:R-:W4:Y:S01]  /*65930*/  LDL.LU.64 R4, [R1+0x4090] ;  /* 0x0040900001047983 */ /* 0x000f220000300a00 */
[----:B------:R-:W-:-:S02]  /*65940*/  IMAD.MOV.U32 R27, RZ, RZ, R12 ;  /* 0x000000ffff1b7224 */ /* 0x000fc400078e000c */
[----:B------:R-:W-:Y:S01]  /*65950*/  IMAD.MOV.U32 R26, RZ, RZ, R13 ;  /* 0x000000ffff1a7224 */ /* 0x000fe200078e000d */
[----:B------:R-:W2:Y:S04]  /*65960*/  LDL.LU.64 R14, [R1+0x4088] ;  /* 0x00408800010e7983 */ /* 0x000ea80000300a00 */
[----:B------:R-:W2:Y:S01]  /*65970*/  LDL.LU.64 R12, [R1+0x4080] ;  /* 0x00408000010c7983 */ /* 0x000ea20000300a00 */
[C---:B----4-:R-:W-:Y:S11]  /*65980*/  HMMA.16816.F32 R4, R8.reuse, R24, R4 ;  /* 0x000000180804723c */ /* 0x050ff60000001804 */
[----:B------:R-:W-:Y:S11]  /*65990*/  @!UPT UIADD3 URZ, URZ, URZ, URZ ;  /* 0x0000003f3f3ff290 */ /* 0x000ff6000fffe03f */
[----:B------:R-:W-:Y:S01]  /*659a0*/  @!UPT UIADD3 URZ, URZ, URZ, URZ ;  /* 0x0000003f3f3ff290 */ /* 0x000fe2000fffe03f */
[----:B------:R0:W-:Y:S04]  /*659b0*/  STL.64 [R1+0x510], R4 ;  /* 0x0005100401007387 */ /* 0x0001e80000100a00 */
[----:B------:R-:W-:Y:S04]  /*659c0*/  STL.64 [R1+0x518], R6 ;  /* 0x0005180601007387 */ /* 0x000fe80000100a00 */
[----:B0-----:R-:W2:Y:S01]  /*659d0*/  LDL.LU.64 R4, [R1+0x4078] ;  /* 0x0040780001047983 */ /* 0x001ea20000300a00 */
[----:B------:R-:W-:Y:S02]  /*659e0*/  IMAD.MOV.U32 R18, RZ, RZ, R29 ;  /* 0x000000ffff127224 */ /* 0x000fe400078e001d */
[----:B------:R-:W-:Y:S01]  /*659f0*/  IMAD.MOV.U32 R19, RZ, RZ, R28 ;  /* 0x000000ffff137224 */ /* 0x000fe200078e001c */
[----:B------:R-:W-:Y:S01]  /*65a00*/  STL.64 [R1+0x4008], R24 ;  /* 0x0040081801007387 */ /* 0x000fe20000100a00 */
[C---:B--2---:R-:W-:Y:S11]  /*65a10*/  HMMA.16816.F32 R12, R8.reuse, R4, R12 ;  /* 0x00000004080c723c */ /* 0x044ff6000000180c */
[----:B------:R-:W-:Y:S11]  /*65a20*/  @!UPT UIADD3 URZ, URZ, URZ, URZ ;  /* 0x0000003f3f3ff290 */ /* 0x000ff6000fffe03f */
[----:B------:R-:W-:Y:S01]  /*65a30*/  @!UPT UIADD3 URZ, URZ, URZ, URZ ;  /* 0x0000003f3f3ff290 */ /* 0x000fe2000fffe03f */
[----:B------:R0:W-:Y:S01]  /*65a40*/  STL.64 [R1+0x500], R12 ;  /* 0x0005000c01007387 */ /* 0x0001e20000100a00 */
[----:B------:R-:W-:Y:S02]  /*65a50*/  IMAD.MOV.U32 R29, RZ, RZ, R14 ;  /* 0x000000ffff1d7224 */ /* 0x000fe400078e000e */
[----:B------:R-:W-:Y:S02]  /*65a60*/  IMAD.MOV.U32 R28, RZ, RZ, R15 ;  /* 0x000000ffff1c7224 */ /* 0x000fe400078e000f */
[----:B------:R-:W2:Y:S04]  /*65a70*/  LDL.LU.64 R14, [R1+0x4070] ;  /* 0x00407000010e7983 */ /* 0x000ea80000300a00 */
[----:B0-----:R-:W3:Y:S04]  /*65a80*/  LDL.LU.64 R12, [R1+0x4068] ;  /* 0x00406800010c7983 */ /* 0x001ee80000300a00 */
[----:B------:R0:W-:Y:S04]  /*65a90*/  STL.64 [R1+0x4000], R4 ;  /* 0x0040000401007387 */ /* 0x0001e80000100a00 */
[----:B0-----:R-:W4:Y:S04]  /*65aa0*/  LDL.LU R4, [R1+0x680] ;  /* 0x0006800001047983 */ /* 0x001f280000300800 */
[----:B------:R-:W4:Y:S01]  /*65ab0*/  LDL.LU R5, [R1+0x684] ;  /* 0x0006840001057983 */ /* 0x000f220000300800 */
[----:B---3--:R-:W-:Y:S11]  /*65ac0*/  HMMA.16816.F32 R20, R8, R12, R20 ;  /* 0x0000000c0814723c */ /* 0x008ff60000001814 */
[----:B------:R-:W-:Y:S11]  /*65ad0*/  @!UPT UIADD3 URZ, URZ, URZ, URZ ;  /* 0x0000003f3f3ff290 */ /* 0x000ff6000fffe03f */
[----:B------:R-:W-:Y:S01]  /*65ae0*/  @!UPT UIADD3 URZ, URZ, URZ, URZ ;  /* 0x0000003f3f3ff290 */ /* 0x000fe2000fffe03f */
[----:B------:R-:W-:Y:S04]  /*65af0*/  STL.64 [R1+0x4f0], R20 ;  /* 0x0004f01401007387 */ /* 0x000fe80000100a00 */
[----:B------:R0:W-:Y:S04]  /*65b00*/  STL.64 [R1+0x4f8], R22 ;  /* 0x0004f81601007387 */ /* 0x0001e80000100a00 */
[----:B0-----:R-:W3:Y:S04]  /*65b10*/  LDL.LU.64 R22, [R1+0x4060] ;  /* 0x0040600001167983 */ /* 0x001ee80000300a00 */
[----:B------:R-:W3:Y:S01]  /*65b20*/  LDL.LU.64 R20, [R1+0x4058] ;  /* 0x0040580001147983 */ /* 0x000ee20000300a00 */
[----:B--2---:R-:W-:-:S02]  /*65b30*/  IMAD.MOV.U32 R6, RZ, RZ, R15 ;  /* 0x000000ffff067224 */ /* 0x004fc400078e000f */
[----:B------:R-:W-:Y:S01]  /*65b40*/  IMAD.MOV.U32 R7, RZ, RZ, R14 ;  /* 0x000000ffff077224 */ /* 0x000fe200078e000e */
[----:B---3--:R-:W-:Y:S01]  /*65b50*/  HMMA.16816.F32 R8, R8, R20, R16 ;  /* 0x000000140808723c */ /* 0x008fe20000001810 */
[----:B------:R-:W2:Y:S04]  /*65b60*/  LDL.LU.64 R18, [R1+0x4050] ;  /* 0x0040500001127983 */ /* 0x000ea80000300a00 */
[----:B------:R-:W4:Y:S11]  /*65b70*/  LDL.LU.64 R16, [R1+0x4048] ;  /* 0x0040480001107983 */ /* 0x000f360000300a00 */
[----:B------:R-:W-:Y:S07]  /*65b80*/  @!UPT UIADD3 URZ, URZ, URZ, URZ ;  /* 0x0000003f3f3ff290 */ /* 0x000fee000fffe03f */
[----:B------:R0:W-:Y:S01]  /*65b90*/  STL.64 [R1+0x4e0], R8 ;  /* 0x0004e00801007387 */ /* 0x0001e20000100a00 */
[----:B------:R-:W-:Y:S02]  /*65ba0*/  IMAD.MOV.U32 R14, RZ, RZ, R10 ;  /* 0x000000ffff0e7224 */ /* 0x000fe400078e000a */
[----:B------:R-:W-:Y:S02]  /*65bb0*/  IMAD.MOV.U32 R15, RZ, RZ, R11 ;  /* 0x000000ffff0f7224 */ /* 0x000fe400078e000b */
[----:B------:R-:W3:Y:S04]  /*65bc0*/  LDL.LU.64 R10, [R1+0x4040] ;  /* 0x00404000010a7983 */ /* 0x000ee80000300a00 */
[----:B0-----:R-:W3:Y:S04]  /*65bd0*/  LDL.LU.64 R8, [R1+0x4038] ;  /* 0x0040380001087983 */ /* 0x001ee80000300a00 */
[----:B------:R-:W-:Y:S04]  /*65be0*/  STL.64 [R1+0x3ff8], R22 ;  /* 0x003ff81601007387 */ /* 0x000fe80000100a00 */
[----:B------:R2:W-:Y:S02]  /*65bf0*/  STL.64 [R1+0x3ff0], R20 ;  /* 0x003ff01401007387 */ /* 0x0005e40000100a00 */
[----:B--2---:R-:W-:-:S02]  /*65c00*/  IMAD.MOV.U32 R20, RZ, RZ, R18 ;  /* 0x000000ffff147224 */ /* 0x004fc400078e0012 */
[----:B------:R-:W2:Y:S01]  /*65c10*/  LDL.LU R18, [R1+0x4034] ;  /* 0x0040340001127983 */ /* 0x000ea20000300800 */
[----:B------:R-:W-:-:S03]  /*65c20*/  IMAD.MOV.U32 R21, RZ, RZ, R19 ;  /* 0x000000ffff157224 */ /* 0x000fc600078e0013 */
[----:B------:R-:W2:Y:S04]  /*65c30*/  LDL.LU R19, [R1+0x4030] ;  /* 0x0040300001137983 */ /* 0x000ea80000300800 */
[----:B------:R-:W-:Y:S04]  /*65c40*/  STL [R1+0x3c80], R14 ;  /* 0x003c800e01007387 */ /* 0x000fe80000100800 */
[----:B------:R-:W-:Y:S04]  /*65c50*/  STL [R1+0x4018], R15 ;  /* 0x0040180f01007387 */ /* 0x000fe80000100800 */
[----:B------:R0:W-:Y:S04]  /*65c60*/  STL.64 [R1+0x4010], R12 ;  /* 0x0040100c01007387 */ /* 0x0001e80000100a00 */
[----:B0-----:R-:W3:Y:S04]  /*65c70*/  LDL.LU.64 R12, [R1+0x2c0] ;  /* 0x0002c000010c7983 */ /* 0x001ee80000300a00 */
[----:B------:R-:W3:Y:S02]  /*65c80*/  LDL.LU.64 R14, [R1+0x2c8] ;  /* 0x0002c800010e7983 */ /* 0x000ee40000300a00 */
[C---:B---3--:R-:W-:Y:S02]  /*65c90*/  HMMA.16816.F32 R20, R12.reuse, R20, R8 ;  /* 0x000000140c14723c */ /* 0x048fe40000001808 */
[----:B------:R-:W3:Y:S06]  /*65ca0*/  LDL.LU.64 R10, [R1+0x4028] ;  /* 0x00402800010a7983 */ /* 0x000eec0000300a00 */
[----:B----4-:R-:W-:Y:S11]  /*65cb0*/  HMMA.16816.F32 R4, R12, R16, R4 ;  /* 0x000000100c04723c */ /* 0x010ff60000001804 */
[----:B------:R-:W-:Y:S05]  /*65cc0*/  @!UPT UIADD3 URZ, URZ, URZ, URZ ;  /* 0x0000003f3f3ff290 */ /* 0x000fea000fffe03f */
[----:B------:R-:W-:Y:S02]  /*65cd0*/  IMAD.MOV.U32 R8, RZ, RZ, R20 ;  /* 0x000000ffff087224 */ /* 0x000fe400078e0014 */
[----:B------:R-:W-:Y:S01]  /*65ce0*/  IMAD.MOV.U32 R9, RZ, RZ, R21 ;  /* 0x000000ffff097224 */ /* 0x000fe200078e0015 */
[----:B------:R-:W-:Y:S04]  /*65cf0*/  STL.64 [R1+0x4d8], R22 ;  /* 0x0004d81601007387 */ /* 0x000fe80000100a00 */
[----:B------:R0:W-:Y:S02]  /*65d00*/  STL.64 [R1+0x3d90], R8 ;  /* 0x003d900801007387 */ /* 0x0001e40000100a00 */
[----:B0-----:R-:W-:Y:S02]  /*65d10*/  IMAD.MOV.U32 R8, RZ, RZ, R27 ;  /* 0x000000ffff087224 */ /* 0x001fe400078e001b */
[----:B------:R-:W-:-:S02]  /*65d20*/  IMAD.MOV.U32 R9, RZ, RZ, R26 ;  /* 0x000000ffff097224 */ /* 0x000fc400078e001a */
[----:B--2---:R-:W-:Y:S02]  /*65d30*/  IMAD.MOV.U32 R26, RZ, RZ, R19 ;  /* 0x000000ffff1a7224 */ /* 0x004fe400078e0013 */
[----:B------:R-:W-:Y:S02]  /*65d40*/  IMAD.MOV.U32 R27, RZ, RZ, R18 ;  /* 0x000000ffff1b7224 */ /* 0x000fe400078e0012 */
[----:B------:R-:W-:Y:S02]  /*65d50*/  IMAD.MOV.U32 R19, RZ, RZ, R4 ;  /* 0x000000ffff137224 */ /* 0x000fe400078e0004 */
[----:B------:R-:W-:Y:S02]  /*65d60*/  IMAD.MOV.U32 R18, RZ, RZ, R5 ;  /* 0x000000ffff127224 */ /* 0x000fe400078e0005 */
[----:B------:R-:W-:Y:S02]  /*65d70*/  IMAD.MOV.U32 R17, RZ, RZ, R6 ;  /* 0x000000ffff117224 */ /* 0x000fe400078e0006 */
[----:B------:R-:W-:Y:S01]  /*65d80*/  IMAD.MOV.U32 R16, RZ, RZ, R7 ;  /* 0x000000ffff107224 */ /* 0x000fe200078e0007 */
[----:B---3--:R-:W-:Y:S04]  /*65d90*/  STL.64 [R1+0x3de8], R10 ;  /* 0x003de80a01007387 */ /* 0x008fe80000100a00 */
[----:B------:R0:W-:Y:S04]  /*65da0*/  STL.64 [R1+0x4020], R8 ;  /* 0x0040200801007387 */ /* 0x0001e80000100a00 */
[----:B0-----:R-:W2:Y:S04]  /*65db0*/  LDL.LU R8, [R1+0x6b0] ;  /* 0x0006b00001087983 */ /* 0x001ea80000300800 */
[----:B------:R-:W2:Y:S04]  /*65dc0*/  LDL.LU R9, [R1+0x6b4] ;  /* 0x0006b40001097983 */ /* 0x000ea80000300800 */
[----:B------:R-:W2:Y:S04]  /*65dd0*/  LDL.LU R10, [R1+0x6b8] ;  /* 0x0006b800010a7983 */ /* 0x000ea80000300800 */
[----:B------:R-:W2:Y:S04]  /*65de0*/  LDL.LU R11, [R1+0x6bc] ;  /* 0x0006bc00010b7983 */ /* 0x000ea80000300800 */
[----:B------:R-:W3:Y:S04]  /*65df0*/  LDL.LU R24, [R1+0x6d0] ;  /* 0x0006d00001187983 */ /* 0x000ee80000300800 */
[----:B------:R-:W3:Y:S04]  /*65e00*/  LDL.LU R25, [R1+0x6d4] ;  /* 0x0006d40001197983 */ /* 0x000ee80000300800 */
[----:B------:R-:W4:Y:S04]  /*65e10*/  LDL.LU R4, [R1+0x6e0] ;  /* 0x0006e00001047983 */ /* 0x000f280000300800 */
[----:B------:R-:W4:Y:S04]  /*65e20*/  LDL.LU R5, [R1+0x6e4] ;  /* 0x0006e40001057983 */ /* 0x000f280000300800 */
[----:B------:R-:W4:Y:S04]  /*65e30*/  LDL.LU R6, [R1+0x6e8] ;  /* 0x0006e80001067983 */ /* 0x000f280000300800 */
[----:B------:R-:W4:Y:S04]  /*65e40*/  LDL.LU R7, [R1+0x6ec] ;  /* 0x0006ec0001077983 */ /* 0x000f280000300800 */
[----:B------:R-:W3:Y:S04]  /*65e50*/  LDL.LU R20, [R1+0x700] ;  /* 0x0007000001147983 */ /* 0x000ee80000300800 */
[----:B------:R-:W3:Y:S04]  /*65e60*/  LDL.LU R21, [R1+0x704] ;  /* 0x0007040001157983 */ /* 0x000ee80000300800 */
[----:B------:R-:W3:Y:S04]  /*65e70*/  LDL.LU R22, [R1+0x708] ;  /* 0x0007080001167983 */ /* 0x000ee80000300800 */
[----:B------:R-:W3:Y:S04]  /*65e80*/  LDL.LU R23, [R1+0x70c] ;  /* 0x00070c0001177983 */ /* 0x000ee80000300800 */
[----:B------:R0:W-:Y:S04]  /*65e90*/  STL.64 [R1+0x3c60], R18 ;  /* 0x003c601201007387 */ /* 0x0001e80000100a00 */
[----:B------:R1:W-:Y:S04]  /*65ea0*/  STL.64 [R1+0x3c58], R16 ;  /* 0x003c581001007387 */ /* 0x0003e80000100a00 */
[----:B0-----:R-:W3:Y:S04]  /*65eb0*/  LDL R18, [R1+0x58] ;  /* 0x0000580001127983 */ /* 0x001ee80000100800 */
[----:B------:R-:W3:Y:S01]  /*65ec0*/  LDL R19, [R1+0x5c] ;  /* 0x00005c0001137983 */ /* 0x000ee20000100800 */
[----:B-1----:R-:W-:-:S02]  /*65ed0*/  IMAD.MOV.U32 R16, RZ, RZ, R3 ;  /* 0x000000ffff107224 */ /* 0x002fc400078e0003 */
[----:B------:R-:W-:Y:S02]  /*65ee0*/  IMAD.MOV.U32 R17, RZ, RZ, R2 ;  /* 0x000000ffff117224 */ /* 0x000fe400078e0002 */
[----:B------:R-:W-:-:S05]  /*65ef0*/  IMAD.MOV.U32 R2, RZ, RZ, R15 ;  /* 0x000000ffff027224 */ /* 0x000fca00078e000f */
[----:B--2---:R-:W-:Y:S11]  /*65f00*/  HMMA.16816.F32 R8, R12, R16, R8 ;  /* 0x000000100c08723c */ /* 0x004ff60000001808 */
[----:B------:R-:W-:Y:S11]  /*65f10*/  @!UPT UIADD3 URZ, URZ, URZ, URZ ;  /* 0x0000003f3f3ff290 */ /* 0x000ff6000fffe03f */
[----:B------:R-:W-:Y:S01]  /*65f20*/  @!UPT UIADD3 URZ, URZ, URZ, URZ ;  /* 0x0000003f3f3ff290 */ /* 0x000fe2000fffe03f */
[----:B------:R0:W-:Y:S04]  /*65f30*/  STL.64 [R1+0x4b0], R8 ;  /* 0x0004b00801007387 */ /* 0x0001e80000100a00 */
[----:B------:R1:W-:Y:S04]  /*65f40*/  STL.64 [R1+0x4b8], R10 ;  /* 0x0004b80a01007387 */ /* 0x0003e80000100a00 */
[----:B0-----:R-:W2:Y:S01]  /*65f50*/  LDL.LU.64 R8, [R1+0x4020] ;  /* 0x0040200001087983 */ /* 0x001ea20000300a00 */
[----:B-1----:R-:W-:-:S03]  /*65f60*/  IMAD.MOV.U32 R11, RZ, RZ, R12 ;  /* 0x000000ffff0b7224 */ /* 0x002fc600078e000c */
[----:B------:R-:W2:Y:S01]  /*65f70*/  LDL.LU R15, [R1+0x4018] ;  /* 0x00401800010f7983 */ /* 0x000ea20000300800 */
[----:B------:R-:W-:-:S03]  /*65f80*/  IMAD.MOV.U32 R10, RZ, RZ, R13 ;  /* 0x000000ffff0a7224 */ /* 0x000fc600078e000d */
[----:B------:R-:W2:Y:S04]  /*65f90*/  LDL.LU.64 R12, [R1+0x4010] ;  /* 0x00401000010c7983 */ /* 0x000ea80000300a00 */
[----:B---3--:R-:W-:Y:S04]  /*65fa0*/  STL.64 [R1+0x3fc0], R18 ;  /* 0x003fc01201007387 */ /* 0x008fe80000100a00 */
[----:B------:R0:W-:Y:S04]  /*65fb0*/  STL.64 [R1+0x3fb8], R16 ;  /* 0x003fb81001007387 */ /* 0x0001e80000100a00 */
[----:B0-----:R-:W3:Y:S01]  /*65fc0*/  LDL.64 R16, [R1+0x70] ;  /* 0x0000700001107983 */ /* 0x001ee20000100a00 */
[----:B------:R-:W-:-:S03]  /*65fd0*/  IMAD.MOV.U32 R3, RZ, RZ, R14 ;  /* 0x000000ffff037224 */ /* 0x000fc600078e000e */
[----:B---3--:R0:W-:Y:S04]  /*65fe0*/  STL.64 [R1+0x3fd0], R16 ;  /* 0x003fd01001007387 */ /* 0x0081e80000100a00 */
[----:B0-----:R-:W3:Y:S01]  /*65ff0*/  LDL.64 R16, [R1+0x90] ;  /* 0x0000900001107983 */ /* 0x001ee20000100a00 */
[----:B------:R-:W-:Y:S02]  /*66000*/  IMAD.MOV.U32 R18, RZ, RZ, R3 ;  /* 0x000000ffff127224 */ /* 0x000fe400078e0003 */
[----:B------:R-:W-:Y:S01]  /*66010*/  IMAD.MOV.U32 R19, RZ, RZ, R2 ;  /* 0x000000ffff137224 */ /* 0x000fe200078e0002 */
[----:B---3--:R0:W-:Y:S02]  /*66020*/  STL.64 [R1+0x3fd8], R16 ;  /* 0x003fd81001007387 */ /* 0x0081e40000100a00 */
[----:B0-----:R-:W-:-:S02]  /*66030*/  IMAD.MOV.U32 R16, RZ, RZ, R11 ;  /* 0x000000ffff107224 */ /* 0x001fc400078e000b */
[----:B------:R-:W-:-:S07]  /*66040*/  IMAD.MOV.U32 R17, RZ, RZ, R10 ;  /* 0x000000ffff117224 */ /* 0x000fce00078e000a */
[C---:B--2---:R-:W-:Y:S11]  /*66050*/  HMMA.16816.F32 R24, R16.reuse, R8, R24 ;  /* 0x000000081018723c */ /* 0x044ff60000001818 */
[----:B------:R-:W-:Y:S11]  /*66060*/  @!UPT UIADD3 URZ, URZ, URZ, URZ ;  /* 0x0000003f3f3ff290 */ /* 0x000ff6000fffe03f */
[----:B------:R-:W-:Y:S01]  /*66070*/  @!UPT UIADD3 URZ, URZ, URZ, URZ ;  /* 0x0000003f3f3ff290 */ /* 0x000fe2000fffe03f */
[----:B------:R0:W-:Y:S04]  /*66080*/  STL.64 [R1+0x4a0], R24 ;  /* 0x0004a01801007387 */ /* 0x0001e80000100a00 */
[----:B------:R-:W-:Y:S04]  /*66090*/  STL.64 [R1+0x4a8], R26 ;  /* 0x0004a81a01007387 */ /* 0x000fe80000100a00 */
[----:B0-----:R-:W4:Y:S04]  /*660a0*/  LDL.LU.64 R24, [R1+0x4008] ;  /* 0x0040080001187983 */ /* 0x001f280000300a00 */
[----:B------:R0:W-:Y:S04]  /*660b0*/  STL.64 [R1+0x3fc8], R8 ;  /* 0x003fc80801007387 */ /* 0x0001e80000100a00 */
[----:B0-----:R-:W2:Y:S04]  /*660c0*/  LDL.LU R8, [R1+0x740] ;  /* 0x0007400001087983 */ /* 0x001ea80000300800 */
[----:B------:R-:W2:Y:S04]  /*660d0*/  LDL.LU R9, [R1+0x744] ;  /* 0x0007440001097983 */ /* 0x000ea80000300800 */
[----:B------:R-:W3:Y:S04]  /*660e0*/  LDL.LU R10, [R1+0x748] ;  /* 0x00074800010a7983 */ /* 0x000ee80000300800 */
[----:B------:R-:W3:Y:S01]  /*660f0*/  LDL.LU R11, [R1+0x74c] ;  /* 0x00074c00010b7983 */ /* 0x000ee20000300800 */
[C---:B----4-:R-:W-:Y:S03]  /*66100*/  HMMA.16816.F32 R4, R16.reuse, R24, R4 ;  /* 0x000000181004723c */ /* 0x050fe60000001804 */
[----:B---3--:R-:W-:Y:S04]  /*66110*/  STL.64 [R1+0x3fe8], R10 ;  /* 0x003fe80a01007387 */ /* 0x008fe80000100a00 */
[----:B--2---:R0:W-:Y:S04]  /*66120*/  STL.64 [R1+0x3fe0], R8 ;  /* 0x003fe00801007387 */ /* 0x0041e80000100a00 */
[----:B0-----:R-:W2:Y:S04]  /*66130*/  LDL.LU R8, [R1+0x2d0] ;  /* 0x0002d00001087983 */ /* 0x001ea80000300800 */
[----:B------:R-:W2:Y:S04]  /*66140*/  LDL.LU R9, [R1+0x2d4] ;  /* 0x0002d40001097983 */ /* 0x000ea80000300800 */
[----:B------:R-:W2:Y:S04]  /*66150*/  LDL.LU R10, [R1+0x2d8] ;  /* 0x0002d800010a7983 */ /* 0x000ea80000300800 */
[----:B------:R-:W2:Y:S04]  /*66160*/  LDL.LU R11, [R1+0x2dc] ;  /* 0x0002dc00010b7983 */ /* 0x000ea80000300800 */
[----:B------:R0:W-:Y:S04]  /*66170*/  STL.64 [R1+0x490], R4 ;  /* 0x0004900401007387 */ /* 0x0001e80000100a00 */
[----:B------:R-:W-:Y:S04]  /*66180*/  STL.64 [R1+0x498], R6 ;  /* 0x0004980601007387 */ /* 0x000fe80000100a00 */
[----:B0-----:R-:W3:Y:S04]  /*66190*/  LDL.LU.64 R4, [R1+0x4000] ;  /* 0x0040000001047983 */ /* 0x001ee80000300a00 */
[----:B------:R0:W-:Y:S04]  /*661a0*/  STL.64 [R1+0x3fb0], R24 ;  /* 0x003fb01801007387 */ /* 0x0001e80000100a00 */
[----:B0-----:R-:W4:Y:S04]  /*661b0*/  LDL.LU R24, [R1+0x720] ;  /* 0x0007200001187983 */ /* 0x001f280000300800 */
[----:B------:R-:W4:Y:S04]  /*661c0*/  LDL.LU R25, [R1+0x724] ;  /* 0x0007240001197983 */ /* 0x000f280000300800 */
[----:B------:R-:W4:Y:S04]  /*661d0*/  LDL.LU R26, [R1+0x728] ;  /* 0x00072800011a7983 */ /* 0x000f280000300800 */
[----:B------:R-:W4:Y:S01]  /*661e0*/  LDL.LU R27, [R1+0x72c] ;  /* 0x00072c00011b7983 */ /* 0x000f220000300800 */
[C---:B---3--:R-:W-:Y:S11]  /*661f0*/  HMMA.16816.F32 R20, R16.reuse, R4, R20 ;  /* 0x000000041014723c */ /* 0x048ff60000001814 */
[----:B------:R-:W-:Y:S11]  /*66200*/  @!UPT UIADD3 URZ, URZ, URZ, URZ ;  /* 0x0000003f3f3ff290 */ /* 0x000ff6000fffe03f */
[----:B------:R-:W-:Y:S01]  /*66210*/  @!UPT UIADD3 URZ, URZ, URZ, URZ ;  /* 0x0000003f3f3ff290 */ /* 0x000fe2000fffe03f */
[----:B------:R-:W-:Y:S04]  /*66220*/  STL.64 [R1+0x480], R20 ;  /* 0x0004801401007387 */ /* 0x000fe80000100a00 */
[----:B------:R0:W-:Y:S04]  /*66230*/  STL.64 [R1+0x488], R22 ;  /* 0x0004881601007387 */ /* 0x0001e80000100a00 */
[----:B0-----:R-:W3:Y:S04]  /*66240*/  LDL.LU.64 R22, [R1+0x3ff8] ;  /* 0x003ff80001167983 */ /* 0x001ee80000300a00 */
[----:B------:R-:W2:Y:S01]  /*66250*/  LDL.LU.64 R20, [R1+0x3ff0] ;  /* 0x003ff00001147983 */ /* 0x000ea20000300a00 */
[C---:B----4-:R-:W-:Y:S03]  /*66260*/  HMMA.16816.F32 R24, R16.reuse, R12, R24 ;  /* 0x0000000c1018723c */ /* 0x050fe60000001818 */
[----:B------:R0:W-:Y:S04]  /*66270*/  STL.64 [R1+0x3fa8], R4 ;  /* 0x003fa80401007387 */ /* 0x0001e80000100a00 */
[----:B0-----:R-:W4:Y:S04]  /*66280*/  LDL.LU R4, [R1+0x730] ;  /* 0x0007300001047983 */ /* 0x001f280000300800 */
[----:B------:R-:W4:Y:S04]  /*66290*/  LDL.LU R5, [R1+0x734] ;  /* 0x0007340001057983 */ /* 0x000f280000300800 */
[----:B------:R-:W4:Y:S04]  /*662a0*/  LDL.LU R6, [R1+0x738] ;  /* 0x0007380001067983 */ /* 0x000f280000300800 */
[----:B------:R-:W4:Y:S04]  /*662b0*/  LDL.LU R7, [R1+0x73c] ;  /* 0x00073c0001077983 */ /* 0x000f280000300800 */
[----:B------:R0:W-:Y:S04]  /*662c0*/  STL.64 [R1+0x420], R24 ;  /* 0x0004201801007387 */ /* 0x0001e80000100a00 */
[----:B------:R1:W-:Y:S04]  /*662d0*/  STL.64 [R1+0x428], R26 ;  /* 0x0004281a01007387 */ /* 0x0003e80000100a00 */
[----:B0-----:R-:W4:Y:S04]  /*662e0*/  LDL.LU R24, [R1+0x760] ;  /* 0x0007600001187983 */ /* 0x001f280000300800 */
[----:B------:R-:W4:Y:S04]  /*662f0*/  LDL.LU R25, [R1+0x764] ;  /* 0x0007640001197983 */ /* 0x000f280000300800 */
[----:B-1----:R-:W4:Y:S04]  /*66300*/  LDL.LU R26, [R1+0x768] ;  /* 0x00076800011a7983 */ /* 0x002f280000300800 */
[----:B------:R-:W4:Y:S04]  /*66310*/  LDL.LU R27, [R1+0x76c] ;  /* 0x00076c00011b7983 */ /* 0x000f280000300800 */
[----:B------:R-:W-:Y:S04]  /*66320*/  STL [R1+0x3fa0], R15 ;  /* 0x003fa00f01007387 */ /* 0x000fe80000100800 */
[----:B------:R0:W-:Y:S04]  /*66330*/  STL.64 [R1+0x3f98], R12 ;  /* 0x003f980c01007387 */ /* 0x0001e80000100a00 */
[----:B0-----:R-:W4:Y:S04]  /*66340*/  LDL.LU.64 R12, [R1+0x410] ;  /* 0x00041000010c7983 */ /* 0x001f280000300a00 */
[----:B------:R-:W4:Y:S01]  /*66350*/  LDL.LU.64 R14, [R1+0x418] ;  /* 0x00041800010e7983 */ /* 0x000f220000300a00 */
[----:B--2---:R-:W-:Y:S03]  /*66360*/  HMMA.16816.F32 R16, R16, R20, R8 ;  /* 0x000000141010723c */ /* 0x004fe60000001808 */
[----:B------:R-:W2:Y:S04]  /*66370*/  LDL.LU.64 R10, [R1+0x3fe8] ;  /* 0x003fe800010a7983 */ /* 0x000ea80000300a00 */
[----:B------:R-:W2:Y:S11]  /*66380*/  LDL.LU.64 R8, [R1+0x3fe0] ;  /* 0x003fe00001087983 */ /* 0x000eb60000300a00 */
[----:B------:R-:W-:Y:S05]  /*66390*/  @!UPT UIADD3 URZ, URZ, URZ, URZ ;  /* 0x0000003f3f3ff290 */ /* 0x000fea000fffe03f */
[----:B------:R0:W-:Y:S04]  /*663a0*/  STL.64 [R1+0x3b0], R16 ;  /* 0x0003b01001007387 */ /* 0x0001e80000100a00 */
[----:B------:R-:W-:Y:S04]  /*663b0*/  STL.64 [R1+0x3b8], R18 ;  /* 0x0003b81201007387 */ /* 0x000fe80000100a00 */
[----:B0-----:R-:W4:Y:S04]  /*663c0*/  LDL.LU.64 R16, [R1+0x3fd8] ;  /* 0x003fd80001107983 */ /* 0x001f280000300a00 */
[----:B---3--:R-:W-:Y:S04]  /*663d0*/  STL.64 [R1+0x3f90], R22 ;  /* 0x003f901601007387 */ /* 0x008fe80000100a00 */
[----:B------:R0:W-:Y:S04]  /*663e0*/  STL.64 [R1+0x3f88], R20 ;  /* 0x003f881401007387 */ /* 0x0001e80000100a00 */
[----:B0-----:R-:W3:Y:S04]  /*663f0*/  LDL.LU R20, [R1+0x750] ;  /* 0x0007500001147983 */ /* 0x001ee80000300800 */
[----:B------:R-:W3:Y:S04]  /*66400*/  LDL.LU R21, [R1+0x754] ;  /* 0x0007540001157983 */ /* 0x000ee80000300800 */
[----:B------:R-:W3:Y:S04]  /*66410*/  LDL.LU R22, [R1+0x758] ;  /* 0x0007580001167983 */ /* 0x000ee80000300800 */
[----:B------:R-:W3:Y:S01]  /*66420*/  LDL.LU R23, [R1+0x75c] ;  /* 0x00075c0001177983 */ /* 0x000ee20000300800 */
        /* <DEDUP_REMOVED lines=12> */
[----:B------:R0:W-:Y:S04]  /*664f0*/  STL.64 [R1+0x2d0], R8 ;  /* 0x0002d00801007387 */ /* 0x0001e80000100a00 */
[----:B------:R1:W-:Y:S04]  /*66500*/  STL.64 [R1+0x2d8], R10 ;  /* 0x0002d80a01007387 */ /* 0x0003e80000100a00 */
[----:B0-----:R-:W2:Y:S04]  /*66510*/  LDL.LU.64 R8, [R1+0x3fc8] ;  /* 0x003fc80001087983 */ /* 0x001ea80000300a00 */
[----:B------:R-:W4:Y:S04]  /*66520*/  LDL.LU.64 R18, [R1+0x3fc0] ;  /* 0x003fc00001127983 */ /* 0x000f280000300a00 */
[----:B------:R-:W3:Y:S01]  /*66530*/  LDL.LU.64 R16, [R1+0x3fb8] ;  /* 0x003fb80001107983 */ /* 0x000ee20000300a00 */
[----:B-1----:R-:W-:-:S02]  /*66540*/  IMAD.MOV.U32 R11, RZ, RZ, R12 ;  /* 0x000000ffff0b7224 */ /* 0x002fc400078e000c */
[----:B------:R-:W-:Y:S02]  /*66550*/  IMAD.MOV.U32 R10, RZ, RZ, R13 ;  /* 0x000000ffff0a7224 */ /* 0x000fe400078e000d */
[----:B------:R-:W-:Y:S02]  /*66560*/  IMAD.MOV.U32 R3, RZ, RZ, R14 ;  /* 0x000000ffff037224 */ /* 0x000fe400078e000e */
[----:B------:R-:W-:Y:S01]  /*66570*/  IMAD.MOV.U32 R2, RZ, RZ, R15 ;  /* 0x000000ffff027224 */ /* 0x000fe200078e000f */
[----:B---3--:R-:W-:Y:S11]  /*66580*/  HMMA.16816.F32 R20, R12, R16, R20 ;  /* 0x000000100c14723c */ /* 0x008ff60000001814 */
[----:B------:R-:W-:Y:S11]  /*66590*/  @!UPT UIADD3 URZ, URZ, URZ, URZ ;  /* 0x0000003f3f3ff290 */ /* 0x000ff6000fffe03f */
[----:B------:R-:W-:Y:S01]  /*665a0*/  @!UPT UIADD3 URZ, URZ, URZ, URZ ;  /* 0x0000003f3f3ff290 */ /* 0x000fe2000fffe03f */
[----:B------:R-:W-:Y:S04]  /*665b0*/  STL.64 [R1+0x2c0], R20 ;  /* 0x0002c01401007387 */ /* 0x000fe80000100a00 */
[----:B------:R-:W-:Y:S04]  /*665c0*/  STL.64 [R1+0x2c8], R22 ;  /* 0x0002c81601007387 */ /* 0x000fe80000100a00 */
[----:B----4-:R-:W-:Y:S04]  /*665d0*/  STL.64 [R1+0x3f48], R18 ;  /* 0x003f481201007387 */ /* 0x010fe80000100a00 */
[----:B------:R0:W-:Y:S02]  /*665e0*/  STL.64 [R1+0x3f40], R16 ;  /* 0x003f401001007387 */ /* 0x0001e40000100a00 */
[----:B0-----:R-:W-:-:S02]  /*665f0*/  IMAD.MOV.U32 R16, RZ, RZ, R7 ;  /* 0x000000ffff107224 */ /* 0x001fc400078e0007 */
[----:B------:R-:W-:-:S05]  /*66600*/  IMAD.MOV.U32 R17, RZ, RZ, R6 ;  /* 0x000000ffff117224 */ /* 0x000fca00078e0006 */
[----:B------:R0:W-:Y:S02]  /*66610*/  STL.64 [R1+0x3f58], R16 ;  /* 0x003f581001007387 */ /* 0x0001e40000100a00 */
[----:B0-----:R-:W-:Y:S02]  /*66620*/  IMAD.MOV.U32 R17, RZ, RZ, R4 ;  /* 0x000000ffff117224 */ /* 0x001fe400078e0004 */
[----:B------:R-:W-:Y:S01]  /*66630*/  IMAD.MOV.U32 R16, RZ, RZ, R5 ;  /* 0x000000ffff107224 */ /* 0x000fe200078e0005 */
[----:B------:R-:W3:Y:S04]  /*66640*/  LDL.LU R4, [R1+0x770] ;  /* 0x0007700001047983 */ /* 0x000ee80000300800 */
[----:B------:R-:W3:Y:S04]  /*66650*/  LDL.LU R5, [R1+0x774] ;  /* 0x0007740001057983 */ /* 0x000ee80000300800 */
[----:B------:R-:W3:Y:S04]  /*66660*/  LDL.LU R6, [R1+0x778] ;  /* 0x0007780001067983 */ /* 0x000ee80000300800 */
[----:B------:R-:W3:Y:S04]  /*66670*/  LDL.LU R7, [R1+0x77c] ;  /* 0x00077c0001077983 */ /* 0x000ee80000300800 */
[----:B------:R-:W4:Y:S04]  /*66680*/  LDL.LU R12, [R1+0x780] ;  /* 0x00078000010c7983 */ /* 0x000f280000300800 */
[----:B------:R-:W4:Y:S04]  /*66690*/  LDL.LU R13, [R1+0x784] ;  /* 0x00078400010d7983 */ /* 0x000f280000300800 */
[----:B------:R-:W4:Y:S04]  /*666a0*/  LDL.LU R14, [R1+0x788] ;  /* 0x00078800010e7983 */ /* 0x000f280000300800 */
[----:B------:R-:W4:Y:S04]  /*666b0*/  LDL.LU R15, [R1+0x78c] ;  /* 0x00078c00010f7983 */ /* 0x000f280000300800 */
[----:B------:R-:W3:Y:S04]  /*666c0*/  LDL.LU R20, [R1+0x800] ;  /* 0x0008000001147983 */ /* 0x000ee80000300800 */
[----:B------:R-:W3:Y:S01]  /*666d0*/  LDL.LU R21, [R1+0x804] ;  /* 0x0008040001157983 */ /* 0x000ee20000300800 */
[----:B------:R-:W-:-:S03]  /*666e0*/  IMAD.MOV.U32 R18, RZ, RZ, R3 ;  /* 0x000000ffff127224 */ /* 0x000fc600078e0003 */
[----:B------:R-:W3:Y:S01]  /*666f0*/  LDL.LU R22, [R1+0x808] ;  /* 0x0008080001167983 */ /* 0x000ee20000300800 */
[----:B------:R-:W-:-:S03]  /*66700*/  IMAD.MOV.U32 R19, RZ, RZ, R2 ;  /* 0x000000ffff137224 */ /* 0x000fc600078e0002 */
[----:B------:R-:W3:Y:S04]  /*66710*/  LDL.LU R23, [R1+0x80c] ;  /* 0x00080c0001177983 */ /* 0x000ee80000300800 */
[----:B------:R0:W-:Y:S02]  /*66720*/  STL.64 [R1+0x3f70], R16 ;  /* 0x003f701001007387 */ /* 0x0001e40000100a00 */
[----:B0-----:R-:W-:Y:S02]  /*66730*/  IMAD.MOV.U32 R16, RZ, RZ, R11 ;  /* 0x000000ffff107224 */ /* 0x001fe400078e000b */
[----:B------:R-:W-:-:S07]  /*66740*/  IMAD.MOV.U32 R17, RZ, RZ, R10 ;  /* 0x000000ffff117224 */ /* 0x000fce00078e000a */
[C---:B--2---:R-:W-:Y:S11]  /*66750*/  HMMA.16816.F32 R24, R16.reuse, R8, R24 ;  /* 0x000000081018723c */ /* 0x044ff60000001818 */
[----:B------:R-:W-:Y:S11]  /*66760*/  @!UPT UIADD3 URZ, URZ, URZ, URZ ;  /* 0x0000003f3f3ff290 */ /* 0x000ff6000fffe03f */
[----:B------:R-:W-:Y:S01]  /*66770*/  @!UPT UIADD3 URZ, URZ, URZ, URZ ;  /* 0x0000003f3f3ff290 */ /* 0x000fe2000fffe03f */
[----:B------:R0:W-:Y:S04]  /*66780*/  STL.64 [R1+0x260], R24 ;  /* 0x0002601801007387 */ /* 0x0001e80000100a00 */
[----:B------:R-:W-:Y:S04]  /*66790*/  STL.64 [R1+0x268], R26 ;  /* 0x0002681a01007387 */ /* 0x000fe80000100a00 */
[----:B0-----:R-:W3:Y:S04]  /*667a0*/  LDL.LU.64 R24, [R1+0x3fb0] ;  /* 0x003fb00001187983 */ /* 0x001ee80000300a00 */
[----:B------:R0:W-:Y:S04]  /*667b0*/  STL.64 [R1+0x3f50], R8 ;  /* 0x003f500801007387 */ /* 0x0001e80000100a00 */
[----:B0-----:R-:W2:Y:S04]  /*667c0*/  LDL.LU R8, [R1+0x7d0] ;  /* 0x0007d00001087983 */ /* 0x001ea80000300800 */
        /* <DEDUP_REMOVED lines=8> */
[----:B------:R-:W2:Y:S01]  /*66850*/  LDL.LU R11, [R1+0x7ec] ;  /* 0x0007ec00010b7983 */ /* 0x000ea20000300800 */
[C---:B---3--:R-:W-:Y:S03]  /*66860*/  HMMA.16816.F32 R4, R16.reuse, R24, R4 ;  /* 0x000000181004723c */ /* 0x048fe60000001804 */
[----:B--2---:R-:W-:Y:S04]  /*66870*/  STL.64 [R1+0x3f80], R10 ;  /* 0x003f800a01007387 */ /* 0x004fe80000100a00 */
[----:B------:R0:W-:Y:S04]  /*66880*/  STL.64 [R1+0x3f78], R8 ;  /* 0x003f780801007387 */ /* 0x0001e80000100a00 */
[----:B0-----:R-:W2:Y:S04]  /*66890*/  LDL.LU R8, [R1+0x7f0] ;  /* 0x0007f00001087983 */ /* 0x001ea80000300800 */
[----:B------:R-:W2:Y:S04]  /*668a0*/  LDL.LU R9, [R1+0x7f4] ;  /* 0x0007f40001097983 */ /* 0x000ea80000300800 */
[----:B------:R-:W2:Y:S04]  /*668b0*/  LDL.LU R10, [R1+0x7f8] ;  /* 0x0007f800010a7983 */ /* 0x000ea80000300800 */
[----:B------:R-:W2:Y:S04]  /*668c0*/  LDL.LU R11, [R1+0x7fc] ;  /* 0x0007fc00010b7983 */ /* 0x000ea80000300800 */
[----:B------:R0:W-:Y:S04]  /*668d0*/  STL.64 [R1+0x1f0], R4 ;  /* 0x0001f00401007387 */ /* 0x0001e80000100a00 */
[----:B------:R-:W-:Y:S04]  /*668e0*/  STL.64 [R1+0x1f8], R6 ;  /* 0x0001f80601007387 */ /* 0x000fe80000100a00 */
[----:B0-----:R-:W4:Y:S04]  /*668f0*/  LDL.LU.64 R4, [R1+0x3fa8] ;  /* 0x003fa80001047983 */ /* 0x001f280000300a00 */
        /* <DEDUP_REMOVED lines=8> */
[----:B------:R-:W-:Y:S04]  /*66980*/  STL.64 [R1+0x180], R12 ;  /* 0x0001800c01007387 */ /* 0x000fe80000100a00 */
[----:B------:R0:W-:Y:S04]  /*66990*/  STL.64 [R1+0x188], R14 ;  /* 0x0001880e01007387 */ /* 0x0001e80000100a00 */
[----:B0-----:R-:W4:Y:S04]  /*669a0*/  LDL.LU R15, [R1+0x3fa0] ;  /* 0x003fa000010f7983 */ /* 0x001f280000300800 */
        /* <DEDUP_REMOVED lines=8> */
[----:B----4-:R-:W-:Y:S04]  /*66a30*/  STL [R1+0x3f20], R15 ;  /* 0x003f200f01007387 */ /* 0x010fe80000100800 */
[----:B------:R0:W-:Y:S04]  /*66a40*/  STL.64 [R1+0x3f18], R12 ;  /* 0x003f180c01007387 */ /* 0x0001e80000100a00 */
[----:B0-----:R-:W4:Y:S04]  /*66a50*/  LDL.LU R12, [R1+0x7c0] ;  /* 0x0007c000010c7983 */ /* 0x001f280000300800 */
[----:B------:R-:W4:Y:S04]  /*66a60*/  LDL.LU R13, [R1+0x7c4] ;  /* 0x0007c400010d7983 */ /* 0x000f280000300800 */
[----:B------:R-:W4:Y:S04]  /*66a70*/  LDL.LU R14, [R1+0x7c8] ;  /* 0x0007c800010e7983 */ /* 0x000f280000300800 */
[----:B------:R-:W4:Y:S01]  /*66a80*/  LDL.LU R15, [R1+0x7cc] ;  /* 0x0007cc00010f7983 */ /* 0x000f220000300800 */
[----:B--2---:R-:W-:Y:S03]  /*66a90*/  HMMA.16816.F32 R16, R16, R20, R8 ;  /* 0x000000141010723c */ /* 0x004fe60000001808 */
[----:B------:R-:W2:Y:S04]  /*66aa0*/  LDL.LU.64 R10, [R1+0x3f80] ;  /* 0x003f8000010a7983 */ /* 0x000ea80000300a00 */
[----:B------:R-:W2:Y:S11]  /*66ab0*/  LDL.LU.64 R8, [R1+0x3f78] ;  /* 0x003f780001087983 */ /* 0x000eb60000300a00 */
[----:B------:R-:W-:Y:S05]  /*66ac0*/  @!UPT UIADD3 URZ, URZ, URZ, URZ ;  /* 0x0000003f3f3ff290 */ /* 0x000fea000fffe03f */
[----:B------:R0:W-:Y:S04]  /*66ad0*/  STL.64 [R1+0x410], R16 ;  /* 0x0004101001007387 */ /* 0x0001e80000100a00 */
[----:B------:R-:W-:Y:S04]  /*66ae0*/  STL.64 [R1+0x418], R18 ;  /* 0x0004181201007387 */ /* 0x000fe80000100a00 */
[----:B0-----:R-:W2:Y:S04]  /*66af0*/  LDL.LU.64 R16, [R1+0x3f70] ;  /* 0x003f700001107983 */ /* 0x001ea80000300a00 */
[----:B------:R-:W-:Y:S04]  /*66b00*/  STL.64 [R1+0x3f30], R22 ;  /* 0x003f301601007387 */ /* 0x000fe80000100a00 */
[----:B------:R0:W-:Y:S04]  /*66b10*/  STL.64 [R1+0x3f28], R20 ;  /* 0x003f281401007387 */ /* 0x0001e80000100a00 */
[----:B0-----:R-:W2:Y:S04]  /*66b20*/  LDL.LU.64 R20, [R1+0x250] ;  /* 0x0002500001147983 */ /* 0x001ea80000300a00 */
[----:B------:R-:W2:Y:S02]  /*66b30*/  LDL.LU.64 R22, [R1+0x258] ;  /* 0x0002580001167983 */ /* 0x000ea40000300a00 */
[C---:B--2---:R-:W-:Y:S02]  /*66b40*/  HMMA.16816.F32 R16, R20.reuse, R16, R8 ;  /* 0x000000101410723c */ /* 0x044fe40000001808 */
[----:B------:R-:W2:Y:S04]  /*66b50*/  LDL.LU.64 R10, [R1+0x3f68] ;  /* 0x003f6800010a7983 */ /* 0x000ea80000300a00 */
[----:B------:R-:W2:Y:S11]  /*66b60*/  LDL.LU.64 R8, [R1+0x3f60] ;  /* 0x003f600001087983 */ /* 0x000eb60000300a00 */
[----:B------:R-:W-:Y:S06]  /*66b70*/  @!UPT UIADD3 URZ, URZ, URZ, URZ ;  /* 0x0000003f3f3ff290 */ /* 0x000fec000fffe03f */
[----:B------:R0:W-:Y:S04]  /*66b80*/  STL.64 [R1+0x580], R16 ;  /* 0x0005801001007387 */ /* 0x0001e80000100a00 */
[----:B------:R2:W-:Y:S04]  /*66b90*/  STL.64 [R1+0x588], R18 ;  /* 0x0005881201007387 */ /* 0x0005e80000100a00 */
[----:B0-----:R-:W2:Y:S02]  /*66ba0*/  LDL.LU.64 R16, [R1+0x3f58] ;  /* 0x003f580001107983 */ /* 0x001ea40000300a00 */
[C---:B--2---:R-:W-:Y:S02]  /*66bb0*/  HMMA.16816.F32 R16, R20.reuse, R16, R8 ;  /* 0x000000101410723c */ /* 0x044fe40000001808 */
[----:B------:R-:W3:Y:S11]  /*66bc0*/  LDL.LU.64 R8, [R1+0x3f50] ;  /* 0x003f500001087983 */ /* 0x000ef60000300a00 */
[----:B------:R-:W-:Y:S10]  /*66bd0*/  @!UPT UIADD3 URZ, URZ, URZ, URZ ;  /* 0x0000003f3f3ff290 */ /* 0x000ff4000fffe03f */
[----:B------:R-:W-:Y:S04]  /*66be0*/  STL.64 [R1+0x590], R16 ;  /* 0x0005901001007387 */ /* 0x000fe80000100a00 */
[----:B------:R0:W-:Y:S04]  /*66bf0*/  STL.64 [R1+0x598], R18 ;  /* 0x0005981201007387 */ /* 0x0001e80000100a00 */
[----:B0-----:R-:W2:Y:S04]  /*66c00*/  LDL.LU.64 R18, [R1+0x3f48] ;  /* 0x003f480001127983 */ /* 0x001ea80000300a00 */
[----:B------:R-:W4:Y:S01]  /*66c10*/  LDL.LU.64 R16, [R1+0x3f40] ;  /* 0x003f400001107983 */ /* 0x000f220000300a00 */
[C---:B---3--:R-:W-:Y:S08]  /*66c20*/  HMMA.16816.F32 R8, R20.reuse, R8, R24 ;  /* 0x000000081408723c */ /* 0x048ff00000001818 */
[----:B----4-:R-:W-:Y:S11]  /*66c30*/  HMMA.16816.F32 R12, R20, R16, R12 ;  /* 0x00000010140c723c */ /* 0x010ff6000000180c */
[----:B------:R-:W-:Y:S11]  /*66c40*/  @!UPT UIADD3 URZ, URZ, URZ, URZ ;  /* 0x0000003f3f3ff290 */ /* 0x000ff6000fffe03f */
[----:B------:R-:W-:Y:S01]  /*66c50*/  @!UPT UIADD3 URZ, URZ, URZ, URZ ;  /* 0x0000003f3f3ff290 */ /* 0x000fe2000fffe03f */
[----:B------:R0:W-:Y:S04]  /*66c60*/  STL.64 [R1+0x5a0], R12 ;  /* 0x0005a00c01007387 */ /* 0x0001e80000100a00 */
[----:B------:R1:W-:Y:S04]  /*66c70*/  STL.64 [R1+0x5a8], R14 ;  /* 0x0005a80e01007387 */ /* 0x0003e80000100a00 */
[----:B0-----:R-:W3:Y:S04]  /*66c80*/  LDL.LU R12, [R1+0x790] ;  /* 0x00079000010c7983 */ /* 0x001ee80000300800 */
[----:B------:R-:W3:Y:S04]  /*66c90*/  LDL.LU R13, [R1+0x794] ;  /* 0x00079400010d7983 */ /* 0x000ee80000300800 */
[----:B-1----:R-:W3:Y:S04]  /*66ca0*/  LDL.LU R14, [R1+0x798] ;  /* 0x00079800010e7983 */ /* 0x002ee80000300800 */
[----:B------:R-:W3:Y:S04]  /*66cb0*/  LDL.LU R15, [R1+0x79c] ;  /* 0x00079c00010f7983 */ /* 0x000ee80000300800 */
[----:B--2---:R-:W-:Y:S04]  /*66cc0*/  STL.64 [R1+0x3ef8], R18 ;  /* 0x003ef81201007387 */ /* 0x004fe80000100a00 */
[----:B------:R0:W-:Y:S04]  /*66cd0*/  STL.64 [R1+0x3ef0], R16 ;  /* 0x003ef01001007387 */ /* 0x0001e80000100a00 */
[----:B0-----:R-:W2:Y:S04]  /*66ce0*/  LDL.LU R16, [R1+0x7a0] ;  /* 0x0007a00001107983 */ /* 0x001ea80000300800 */
[----:B------:R-:W2:Y:S04]  /*66cf0*/  LDL.LU R17, [R1+0x7a4] ;  /* 0x0007a40001117983 */ /* 0x000ea80000300800 */
[----:B------:R-:W2:Y:S04]  /*66d00*/  LDL.LU R18, [R1+0x7a8] ;  /* 0x0007a80001127983 */ /* 0x000ea80000300800 */
[----:B------:R-:W2:Y:S04]  /*66d10*/  LDL.LU R19, [R1+0x7ac] ;  /* 0x0007ac0001137983 */ /* 0x000ea80000300800 */
[----:B------:R-:W2:Y:S04]  /*66d20*/  LDL.LU.64 R24, [R1+0x3f38] ;  /* 0x003f380001187983 */ /* 0x000ea80000300a00 */
[----:B------:R0:W-:Y:S04]  /*66d30*/  STL.64 [R1+0x5b0], R8 ;  /* 0x0005b00801007387 */ /* 0x0001e80000100a00 */
[----:B------:R1:W-:Y:S01]  /*66d40*/  STL.64 [R1+0x5b8], R10 ;  /* 0x0005b80a01007387 */ /* 0x0003e20000100a00 */
[----:B------:R-:W-:-:S02]  /*66d50*/  IMAD.MOV.U32 R7, RZ, RZ, R22 ;  /* 0x000000ffff077224 */ /* 0x000fc400078e0016 */
[----:B------:R-:W-:Y:S01]  /*66d60*/  IMAD.MOV.U32 R6, RZ, RZ, R23 ;  /* 0x000000ffff067224 */ /* 0x000fe200078e0017 */
[----:B0-----:R-:W4:Y:S04]  /*66d70*/  LDL.LU R8, [R1+0x710] ;  /* 0x0007100001087983 */ /* 0x001f280000300800 */
[----:B------:R-:W4:Y:S04]  /*66d80*/  LDL.LU R9, [R1+0x714] ;  /* 0x0007140001097983 */ /* 0x000f280000300800 */
[----:B-1----:R-:W4:Y:S04]  /*66d90*/  LDL.LU R10, [R1+0x718] ;  /* 0x00071800010a7983 */ /* 0x002f280000300800 */
[----:B------:R-:W4:Y:S01]  /*66da0*/  LDL.LU R11, [R1+0x71c] ;  /* 0x00071c00010b7983 */ /* 0x000f220000300800 */
[----:B--2---:R-:W-:Y:S01]  /*66db0*/  HMMA.16816.F32 R16, R20, R24, R16 ;  /* 0x000000181410723c */ /* 0x004fe20000001810 */
[----:B------:R-:W-:-:S02]  /*66dc0*/  IMAD.MOV.U32 R3, RZ, RZ, R24 ;  /* 0x000000ffff037224 */ /* 0x000fc400078e0018 */
[----:B------:R-:W-:Y:S11]  /*66dd0*/  IMAD.MOV.U32 R2, RZ, RZ, R25 ;  /* 0x000000ffff027224 */ /* 0x000ff600078e0019 */
[----:B------:R-:W-:Y:S09]  /*66de0*/  @!UPT UIADD3 URZ, URZ, URZ, URZ ;  /* 0x0000003f3f3ff290 */ /* 0x000ff2000fffe03f */
[----:B------:R-:W-:Y:S04]  /*66df0*/  STL.64 [R1+0x5c0], R16 ;  /* 0x0005c01001007387 */ /* 0x000fe80000100a00 */
[----:B------:R0:W-:Y:S04]  /*66e00*/  STL.64 [R1+0x5c8], R18 ;  /* 0x0005c81201007387 */ /* 0x0001e80000100a00 */
[----:B------:R-:W2:Y:S01]  /*66e10*/  LDL.LU.64 R22, [R1+0x3f30] ;  /* 0x003f300001167983 */ /* 0x000ea20000300a00 */
[----:B0-----:R-:W-:Y:S02]  /*66e20*/  IMAD.MOV.U32 R19, RZ, RZ, R20 ;  /* 0x000000ffff137224 */ /* 0x001fe400078e0014 */
[----:B------:R-:W-:-:S02]  /*66e30*/  IMAD.MOV.U32 R18, RZ, RZ, R21 ;  /* 0x000000ffff127224 */ /* 0x000fc400078e0015 */
[----:B------:R-:W2:Y:S04]  /*66e40*/  LDL.LU.64 R20, [R1+0x3f28] ;  /* 0x003f280001147983 */ /* 0x000ea80000300a00 */
[----:B------:R-:W2:Y:S04]  /*66e50*/  LDL.LU R24, [R1+0x890] ;  /* 0x0008900001187983 */ /* 0x000ea80000300800 */
[----:B------:R-:W2:Y:S04]  /*66e60*/  LDL.LU R25, [R1+0x894] ;  /* 0x0008940001197983 */ /* 0x000ea80000300800 */
[----:B------:R-:W2:Y:S04]  /*66e70*/  LDL.LU R26, [R1+0x898] ;  /* 0x00089800011a7983 */ /* 0x000ea80000300800 */
[----:B------:R-:W2:Y:S04]  /*66e80*/  LDL.LU R27, [R1+0x89c] ;  /* 0x00089c00011b7983 */ /* 0x000ea80000300800 */
[----:B------:R-:W2:Y:S04]  /*66e90*/  LDL.64 R16, [R1+0x90] ;  /* 0x0000900001107983 */ /* 0x000ea80000100a00 */
[----:B--2---:R-:W-:Y:S04]  /*66ea0*/  STL.64 [R1+0x3f00], R16 ;  /* 0x003f001001007387 */ /* 0x004fe80000100a00 */
[----:B------:R-:W-:Y:S04]  /*66eb0*/  STL.64 [R1+0x3e30], R26 ;  /* 0x003e301a01007387 */ /* 0x000fe80000100a00 */
[----:B------:R0:W-:Y:S02]  /*66ec0*/  STL.64 [R1+0x3e28], R24 ;  /* 0x003e281801007387 */ /* 0x0001e40000100a00 */
[----:B0-----:R-:W-:-:S02]  /*66ed0*/  IMAD.MOV.U32 R24, RZ, RZ, R3 ;  /* 0x000000ffff187224 */ /* 0x001fc400078e0003 */
[----:B------:R-:W-:-:S05]  /*66ee0*/  IMAD.MOV.U32 R25, RZ, RZ, R2 ;  /* 0x000000ffff197224 */ /* 0x000fca00078e0002 */
[----:B------:R0:W-:Y:S04]  /*66ef0*/  STL.64 [R1+0x3ed8], R24 ;  /* 0x003ed81801007387 */ /* 0x0001e80000100a00 */
[----:B0-----:R-:W2:Y:S04]  /*66f00*/  LDL.LU.64 R24, [R1+0x3a0] ;  /* 0x0003a00001187983 */ /* 0x001ea80000300a00 */
[----:B------:R-:W2:Y:S01]  /*66f10*/  LDL.LU.64 R26, [R1+0x3a8] ;  /* 0x0003a800011a7983 */ /* 0x000ea20000300a00 */
[----:B------:R-:W-:Y:S02]  /*66f20*/  IMAD.MOV.U32 R16, RZ, RZ, R19 ;  /* 0x000000ffff107224 */ /* 0x000fe400078e0013 */
[----:B------:R-:W-:-:S02]  /*66f30*/  IMAD.MOV.U32 R17, RZ, RZ, R18 ;  /* 0x000000ffff117224 */ /* 0x000fc400078e0012 */
[----:B------:R-:W-:Y:S02]  /*66f40*/  IMAD.MOV.U32 R18, RZ, RZ, R7 ;  /* 0x000000ffff127224 */ /* 0x000fe400078e0007 */
[----:B------:R-:W-:-:S07]  /*66f50*/  IMAD.MOV.U32 R19, RZ, RZ, R6 ;  /* 0x000000ffff137224 */ /* 0x000fce00078e0006 */
[C---:B---3--:R-:W-:Y:S01]  /*66f60*/  HMMA.16816.F32 R12, R16.reuse, R4, R12 ;  /* 0x00000004100c723c */ /* 0x048fe2000000180c */
        /* <DEDUP_REMOVED lines=8> */
[----:B0-----:R-:W3:Y:S04]  /*66ff0*/  LDL.LU R15, [R1+0x3f20] ;  /* 0x003f2000010f7983 */ /* 0x001ee80000300800 */
[----:B------:R-:W4:Y:S04]  /*67000*/  LDL.LU.64 R12, [R1+0x3f18] ;  /* 0x003f1800010c7983 */ /* 0x000f280000300a00 */
[----:B------:R0:W-:Y:S04]  /*67010*/  STL.64 [R1+0x3ed0], R4 ;  /* 0x003ed00401007387 */ /* 0x0001e80000100a00 */
[----:B0-----:R-:W2:Y:S04]  /*67020*/  LDL.LU R4, [R1+0x6f0] ;  /* 0x0006f00001047983 */ /* 0x001ea80000300800 */
[----:B------:R-:W2:Y:S04]  /*67030*/  LDL.LU R5, [R1+0x6f4] ;  /* 0x0006f40001057983 */ /* 0x000ea80000300800 */
[----:B------:R-:W2:Y:S04]  /*67040*/  LDL.LU R6, [R1+0x6f8] ;  /* 0x0006f80001067983 */ /* 0x000ea80000300800 */
[----:B------:R-:W2:Y:S01]  /*67050*/  LDL.LU R7, [R1+0x6fc] ;  /* 0x0006fc0001077983 */ /* 0x000ea20000300800 */
[C---:B----4-:R-:W-:Y:S03]  /*67060*/  HMMA.16816.F32 R8, R16.reuse, R12, R8 ;  /* 0x0000000c1008723c */ /* 0x050fe60000001808 */
[----:B---3--:R-:W-:Y:S04]  /*67070*/  STL [R1+0x3ec8], R15 ;  /* 0x003ec80f01007387 */ /* 0x008fe80000100800 */
[----:B------:R0:W-:Y:S11]  /*67080*/  STL.64 [R1+0x3ec0], R12 ;  /* 0x003ec00c01007387 */ /* 0x0001f60000100a00 */
[----:B------:R-:W-:Y:S05]  /*67090*/  @!UPT UIADD3 URZ, URZ, URZ, URZ ;  /* 0x0000003f3f3ff290 */ /* 0x000fea000fffe03f */
[----:B------:R1:W-:Y:S04]  /*670a0*/  STL.64 [R1+0x5e0], R8 ;  /* 0x0005e00801007387 */ /* 0x0003e80000100a00 */
[----:B------:R3:W-:Y:S04]  /*670b0*/  STL.64 [R1+0x5e8], R10 ;  /* 0x0005e80a01007387 */ /* 0x0007e80000100a00 */
[----:B0-----:R-:W4:Y:S04]  /*670c0*/  LDL.LU R12, [R1+0x820] ;  /* 0x00082000010c7983 */ /* 0x001f280000300800 */
[----:B------:R-:W4:Y:S04]  /*670d0*/  LDL.LU R13, [R1+0x824] ;  /* 0x00082400010d7983 */ /* 0x000f280000300800 */
[----:B------:R-:W4:Y:S04]  /*670e0*/  LDL.LU R14, [R1+0x828] ;  /* 0x00082800010e7983 */ /* 0x000f280000300800 */
[----:B------:R-:W4:Y:S04]  /*670f0*/  LDL.LU R15, [R1+0x82c] ;  /* 0x00082c00010f7983 */ /* 0x000f280000300800 */
[----:B-1----:R-:W4:Y:S04]  /*67100*/  LDL.LU R8, [R1+0x6a0] ;  /* 0x0006a00001087983 */ /* 0x002f280000300800 */
[----:B------:R-:W4:Y:S04]  /*67110*/  LDL.LU R9, [R1+0x6a4] ;  /* 0x0006a40001097983 */ /* 0x000f280000300800 */
[----:B---3--:R-:W3:Y:S04]  /*67120*/  LDL.LU R10, [R1+0x6a8] ;  /* 0x0006a800010a7983 */ /* 0x008ee80000300800 */
[----:B------:R-:W3:Y:S01]  /*67130*/  LDL.LU R11, [R1+0x6ac] ;  /* 0x0006ac00010b7983 */ /* 0x000ee20000300800 */
[----:B--2---:R-:W-:Y:S03]  /*67140*/  HMMA.16816.F32 R16, R16, R20, R24 ;  /* 0x000000141010723c */ /* 0x004fe60000001818 */
[----:B---3--:R-:W-:Y:S04]  /*67150*/  STL.64 [R1+0x3e68], R10 ;  /* 0x003e680a01007387 */ /* 0x008fe80000100a00 */
[----:B----4-:R0:W-:Y:S04]  /*67160*/  STL.64 [R1+0x3e60], R8 ;  /* 0x003e600801007387 */ /* 0x0101e80000100a00 */
[----:B0-----:R-:W2:Y:S04]  /*67170*/  LDL.LU.64 R8, [R1+0x70] ;  /* 0x0000700001087983 */ /* 0x001ea80000300a00 */
[----:B------:R-:W3:Y:S04]  /*67180*/  LDL.LU.64 R26, [R1+0x3f10] ;  /* 0x003f1000011a7983 */ /* 0x000ee80000300a00 */
[----:B------:R-:W3:Y:S04]  /*67190*/  LDL.LU.64 R24, [R1+0x3f08] ;  /* 0x003f080001187983 */ /* 0x000ee80000300a00 */
[----:B------:R0:W-:Y:S04]  /*671a0*/  STL.64 [R1+0x250], R16 ;  /* 0x0002501001007387 */ /* 0x0001e80000100a00 */
[----:B------:R-:W-:Y:S04]  /*671b0*/  STL.64 [R1+0x258], R18 ;  /* 0x0002581201007387 */ /* 0x000fe80000100a00 */
[----:B0-----:R-:W3:Y:S04]  /*671c0*/  LDL.LU.64 R16, [R1+0x3f00] ;  /* 0x003f000001107983 */ /* 0x001ee80000300a00 */
[----:B------:R-:W-:Y:S04]  /*671d0*/  STL.64 [R1+0x3eb8], R22 ;  /* 0x003eb81601007387 */ /* 0x000fe80000100a00 */
[----:B------:R0:W-:Y:S04]  /*671e0*/  STL.64 [R1+0x3eb0], R20 ;  /* 0x003eb01401007387 */ /* 0x0001e80000100a00 */
[----:B0-----:R-:W2:Y:S04]  /*671f0*/  LDL.LU R20, [R1+0x810] ;  /* 0x0008100001147983 */ /* 0x001ea80000300800 */
[----:B------:R-:W2:Y:S04]  /*67200*/  LDL.LU R21, [R1+0x814] ;  /* 0x0008140001157983 */ /* 0x000ea80000300800 */
[----:B------:R-:W2:Y:S04]  /*67210*/  LDL.LU R22, [R1+0x818] ;  /* 0x0008180001167983 */ /* 0x000ea80000300800 */
[----:B------:R-:W2:Y:S01]  /*67220*/  LDL.LU R23, [R1+0x81c] ;  /* 0x00081c0001177983 */ /* 0x000ea20000300800 */
[C---:B---3--:R-:W-:Y:S08]  /*67230*/  HMMA.16816.F32 R4, R24.reuse, R16, R4 ;  /* 0x000000101804723c */ /* 0x048ff00000001804 */
[----:B--2---:R-:W-:Y:S11]  /*67240*/  HMMA.16816.F32 R20, R24, R8, R20 ;  /* 0x000000081814723c */ /* 0x004ff60000001814 */
[----:B------:R-:W-:Y:S04]  /*67250*/  @!UPT UIADD3 URZ, URZ, URZ, URZ ;  /* 0x0000003f3f3ff290 */ /* 0x000fe8000fffe03f */
[----:B------:R-:W-:Y:S04]  /*67260*/  STL.64 [R1+0x5f0], R4 ;  /* 0x0005f00401007387 */ /* 0x000fe80000100a00 */
[----:B------:R0:W-:Y:S04]  /*67270*/  STL.64 [R1+0x5f8], R6 ;  /* 0x0005f80601007387 */ /* 0x0001e80000100a00 */
[----:B------:R-:W2:Y:S01]  /*67280*/  LDL.LU.64 R18, [R1+0x3ef8] ;  /* 0x003ef80001127983 */ /* 0x000ea20000300a00 */
[----:B0-----:R-:W-:Y:S02]  /*67290*/  IMAD.MOV.U32 R7, RZ, RZ, R16 ;  /* 0x000000ffff077224 */ /* 0x001fe400078e0010 */
[----:B------:R-:W-:-:S02]  /*672a0*/  IMAD.MOV.U32 R6, RZ, RZ, R17 ;  /* 0x000000ffff067224 */ /* 0x000fc400078e0011 */
[----:B------:R-:W3:Y:S04]  /*672b0*/  LDL.LU.64 R16, [R1+0x3ef0] ;  /* 0x003ef00001107983 */ /* 0x000ee80000300a00 */
[----:B------:R-:W-:Y:S01]  /*672c0*/  STL.64 [R1+0x600], R20 ;  /* 0x0006001401007387 */ /* 0x000fe20000100a00 */
[----:B------:R-:W-:-:S03]  /*672d0*/  IMAD.MOV.U32 R4, RZ, RZ, R25 ;  /* 0x000000ffff047224 */ /* 0x000fc600078e0019 */
[----:B------:R-:W-:Y:S01]  /*672e0*/  STL.64 [R1+0x608], R22 ;  /* 0x0006081601007387 */ /* 0x000fe20000100a00 */
[----:B------:R-:W-:-:S03]  /*672f0*/  IMAD.MOV.U32 R5, RZ, RZ, R24 ;  /* 0x000000ffff057224 */ /* 0x000fc600078e0018 */
[----:B------:R0:W-:Y:S02]  /*67300*/  STL.64 [R1+0x3e80], R8 ;  /* 0x003e800801007387 */ /* 0x0001e40000100a00 */
[----:B0-----:R-:W-:Y:S02]  /*67310*/  IMAD.MOV.U32 R8, RZ, RZ, R7 ;  /* 0x000000ffff087224 */ /* 0x001fe400078e0007 */
[----:B------:R-:W-:-:S05]  /*67320*/  IMAD.MOV.U32 R9, RZ, RZ, R6 ;  /* 0x000000ffff097224 */ /* 0x000fca00078e0006 */
[----:B------:R0:W-:Y:S04]  /*67330*/  STL.64 [R1+0x3e98], R8 ;  /* 0x003e980801007387 */ /* 0x0001e80000100a00 */
[----:B------:R-:W4:Y:S01]  /*67340*/  LDL.64 R24, [R1+0x30] ;  /* 0x0000300001187983 */ /* 0x000f220000100a00 */
[----:B0-----:R-:W-:Y:S02]  /*67350*/  IMAD.MOV.U32 R9, RZ, RZ, R4 ;  /* 0x000000ffff097224 */ /* 0x001fe400078e0004 */
[----:B------:R-:W-:Y:S01]  /*67360*/  IMAD.MOV.U32 R8, RZ, RZ, R5 ;  /* 0x000000ffff087224 */ /* 0x000fe200078e0005 */
[----:B------:R-:W2:Y:S04]  /*67370*/  LDL.LU R4, [R1+0x850] ;  /* 0x0008500001047983 */ /* 0x000ea80000300800 */
[----:B------:R-:W2:Y:S04]  /*67380*/  LDL.LU R5, [R1+0x854] ;  /* 0x0008540001057983 */ /* 0x000ea80000300800 */
[----:B------:R-:W2:Y:S04]  /*67390*/  LDL.LU R6, [R1+0x858] ;  /* 0x0008580001067983 */ /* 0x000ea80000300800 */
[----:B------:R-:W2:Y:S01]  /*673a0*/  LDL.LU R7, [R1+0x85c] ;  /* 0x00085c0001077983 */ /* 0x000ea20000300800 */
[----:B------:R-:W-:-:S02]  /*673b0*/  IMAD.MOV.U32 R3, RZ, RZ, R26 ;  /* 0x000000ffff037224 */ /* 0x000fc400078e001a */
[----:B------:R-:W-:Y:S02]  /*673c0*/  IMAD.MOV.U32 R2, RZ, RZ, R27 ;  /* 0x000000ffff027224 */ /* 0x000fe400078e001b */
[----:B------:R-:W-:Y:S02]  /*673d0*/  IMAD.MOV.U32 R10, RZ, RZ, R3 ;  /* 0x000000ffff0a7224 */ /* 0x000fe400078e0003 */
[----:B------:R-:W-:-:S07]  /*673e0*/  IMAD.MOV.U32 R11, RZ, RZ, R2 ;  /* 0x000000ffff0b7224 */ /* 0x000fce00078e0002 */
[C---:B---3--:R-:W-:Y:S01]  /*673f0*/  HMMA.16816.F32 R20, R8.reuse, R16, R12 ;  /* 0x000000100814723c */ /* 0x048fe2000000180c */
[----:B--2---:R-:W-:Y:S04]  /*67400*/  STL.64 [R1+0x3ee8], R6 ;  /* 0x003ee80601007387 */ /* 0x004fe80000100a00 */
[----:B------:R0:W-:Y:S04]  /*67410*/  STL.64 [R1+0x3ee0], R4 ;  /* 0x003ee00401007387 */ /* 0x0001e80000100a00 */
[----:B0-----:R-:W4:Y:S04]  /*67420*/  LDL.LU R4, [R1+0x840] ;  /* 0x0008400001047983 */ /* 0x001f280000300800 */
[----:B------:R-:W4:Y:S04]  /*67430*/  LDL.LU R5, [R1+0x844] ;  /* 0x0008440001057983 */ /* 0x000f280000300800 */
[----:B------:R-:W4:Y:S04]  /*67440*/  LDL.LU R6, [R1+0x848] ;  /* 0x0008480001067983 */ /* 0x000f280000300800 */
[----:B------:R-:W4:Y:S04]  /*67450*/  LDL.LU R7, [R1+0x84c] ;  /* 0x00084c0001077983 */ /* 0x000f280000300800 */
[----:B------:R-:W2:Y:S04]  /*67460*/  LDL.LU R12, [R1+0x870] ;  /* 0x00087000010c7983 */ /* 0x000ea80000300800 */
[----:B------:R-:W-:Y:S04]  /*67470*/  STL.64 [R1+0x610], R20 ;  /* 0x0006101401007387 */ /* 0x000fe80000100a00 */
[----:B------:R-:W-:Y:S04]  /*67480*/  STL.64 [R1+0x618], R22 ;  /* 0x0006181601007387 */ /* 0x000fe80000100a00 */
[----:B------:R-:W2:Y:S04]  /*67490*/  LDL.LU R13, [R1+0x874] ;  /* 0x00087400010d7983 */ /* 0x000ea80000300800 */
[----:B------:R-:W2:Y:S04]  /*674a0*/  LDL.LU R14, [R1+0x878] ;  /* 0x00087800010e7983 */ /* 0x000ea80000300800 */
[----:B------:R-:W2:Y:S04]  /*674b0*/  LDL.LU R15, [R1+0x87c] ;  /* 0x00087c00010f7983 */ /* 0x000ea80000300800 */
[----:B------:R-:W-:Y:S04]  /*674c0*/  STL.64 [R1+0x3e78], R18 ;  /* 0x003e781201007387 */ /* 0x000fe80000100a00 */
[----:B------:R0:W-:Y:S04]  /*674d0*/  STL.64 [R1+0x3e70], R16 ;  /* 0x003e701001007387 */ /* 0x0001e80000100a00 */
[----:B0-----:R-:W3:Y:S04]  /*674e0*/  LDL.LU R16, [R1+0x690] ;  /* 0x0006900001107983 */ /* 0x001ee80000300800 */
[----:B------:R-:W3:Y:S04]  /*674f0*/  LDL.LU R17, [R1+0x694] ;  /* 0x0006940001117983 */ /* 0x000ee80000300800 */
[----:B------:R-:W2:Y:S04]  /*67500*/  LDL.LU R18, [R1+0x698] ;  /* 0x0006980001127983 */ /* 0x000ea80000300800 */
[----:B------:R-:W2:Y:S04]  /*67510*/  LDL.LU R19, [R1+0x69c] ;  /* 0x00069c0001137983 */ /* 0x000ea80000300800 */
[----:B------:R-:W3:Y:S04]  /*67520*/  LDL.LU R20, [R1+0x8f0] ;  /* 0x0008f00001147983 */ /* 0x000ee80000300800 */
[----:B------:R-:W4:Y:S04]  /*67530*/  LDL.LU R21, [R1+0x8f4] ;  /* 0x0008f40001157983 */ /* 0x000f280000300800 */
[----:B------:R-:W4:Y:S04]  /*67540*/  LDL.LU R22, [R1+0x8f8] ;  /* 0x0008f80001167983 */ /* 0x000f280000300800 */
[----:B------:R-:W4:Y:S04]  /*67550*/  LDL.LU R23, [R1+0x8fc] ;  /* 0x0008fc0001177983 */ /* 0x000f280000300800 */
[----:B--2---:R-:W-:Y:S04]  /*67560*/  STL.64 [R1+0x3e90], R18 ;  /* 0x003e901201007387 */ /* 0x004fe80000100a00 */
[----:B---3--:R0:W-:Y:S04]  /*67570*/  STL.64 [R1+0x3e88], R16 ;  /* 0x003e881001007387 */ /* 0x0081e80000100a00 */
[----:B0-----:R-:W2:Y:S04]  /*67580*/  LDL.LU R16, [R1+0x8d0] ;  /* 0x0008d00001107983 */ /* 0x001ea80000300800 */
[----:B------:R-:W2:Y:S04]  /*67590*/  LDL.LU R17, [R1+0x8d4] ;  /* 0x0008d40001117983 */ /* 0x000ea80000300800 */
[----:B------:R-:W3:Y:S04]  /*675a0*/  LDL.LU R18, [R1+0x8d8] ;  /* 0x0008d80001127983 */ /* 0x000ee80000300800 */
[----:B------:R-:W3:Y:S01]  /*675b0*/  LDL.LU R19, [R1+0x8dc] ;  /* 0x0008dc0001137983 */ /* 0x000ee20000300800 */
[----:B----4-:R-:W-:Y:S01]  /*675c0*/  HMMA.16816.F32 R4, R8, R24, R4 ;  /* 0x000000180804723c */ /* 0x010fe20000001804 */
[----:B------:R-:W-:-:S02]  /*675d0*/  IMAD.MOV.U32 R3, RZ, RZ, R24 ;  /* 0x000000ffff037224 */ /* 0x000fc400078e0018 */
[----:B------:R-:W-:Y:S01]  /*675e0*/  IMAD.MOV.U32 R2, RZ, RZ, R25 ;  /* 0x000000ffff027224 */ /* 0x000fe200078e0019 */
[----:B---3--:R-:W-:Y:S04]  /*675f0*/  STL.64 [R1+0x3ea8], R18 ;  /* 0x003ea81201007387 */ /* 0x008fe80000100a00 */
[----:B--2---:R0:W-:Y:S04]  /*67600*/  STL.64 [R1+0x3ea0], R16 ;  /* 0x003ea01001007387 */ /* 0x0041e80000100a00 */
[----:B0-----:R-:W2:Y:S04]  /*67610*/  LDL.LU R16, [R1+0x8e0] ;  /* 0x0008e00001107983 */ /* 0x001ea80000300800 */
[----:B------:R-:W2:Y:S04]  /*67620*/  LDL.LU R17, [R1+0x8e4] ;  /* 0x0008e40001117983 */ /* 0x000ea80000300800 */
[----:B------:R-:W2:Y:S04]  /*67630*/  LDL.LU R18, [R1+0x8e8] ;  /* 0x0008e80001127983 */ /* 0x000ea80000300800 */
[----:B------:R-:W2:Y:S04]  /*67640*/  LDL.LU R19, [R1+0x8ec] ;  /* 0x0008ec0001137983 */ /* 0x000ea80000300800 */
[----:B------:R-:W-:Y:S04]  /*67650*/  STL.64 [R1+0x620], R4 ;  /* 0x0006200401007387 */ /* 0x000fe80000100a00 */
[----:B------:R0:W-:Y:S04]  /*67660*/  STL.64 [R1+0x628], R6 ;  /* 0x0006280601007387 */ /* 0x0001e80000100a00 */
[----:B0-----:R-:W3:Y:S04]  /*67670*/  LDL.LU.64 R6, [R1+0x3ee8] ;  /* 0x003ee80001067983 */ /* 0x001ee80000300a00 */
[----:B------:R-:W3:Y:S04]  /*67680*/  LDL.LU.64 R4, [R1+0x3ee0] ;  /* 0x003ee00001047983 */ /* 0x000ee80000300a00 */
[----:B------:R-:W3:Y:S02]  /*67690*/  LDL.LU.64 R24, [R1+0x3ed8] ;  /* 0x003ed80001187983 */ /* 0x000ee40000300a00 */
[----:B---3--:R-:W-:Y:S11]  /*676a0*/  HMMA.16816.F32 R4, R8, R24, R4 ;  /* 0x000000180804723c */ /* 0x008ff60000001804 */
[----:B------:R-:W-:Y:S11]  /*676b0*/  @!UPT UIADD3 URZ, URZ, URZ, URZ ;  /* 0x0000003f3f3ff290 */ /* 0x000ff6000fffe03f */
[----:B------:R-:W-:Y:S01]  /*676c0*/  @!UPT UIADD3 URZ, URZ, URZ, URZ ;  /* 0x0000003f3f3ff290 */ /* 0x000fe2000fffe03f */
[----:B------:R0:W-:Y:S04]  /*676d0*/  STL.64 [R1+0x630], R4 ;  /* 0x0006300401007387 */ /* 0x0001e80000100a00 */
[----:B------:R-:W-:Y:S04]  /*676e0*/  STL.64 [R1+0x638], R6 ;  /* 0x0006380601007387 */ /* 0x000fe80000100a00 */
[----:B0-----:R-:W3:Y:S04]  /*676f0*/  LDL.LU.64 R4, [R1+0x3ed0] ;  /* 0x003ed00001047983 */ /* 0x001ee80000300a00 */
[----:B------:R0:W-:Y:S02]  /*67700*/  STL.64 [R1+0x3e40], R24 ;  /* 0x003e401801007387 */ /* 0x0001e40000100a00 */
[----:B0-----:R-:W-:-:S02]  /*67710*/  IMAD.MOV.U32 R24, RZ, RZ, R3 ;  /* 0x000000ffff187224 */ /* 0x001fc400078e0003 */
[----:B------:R-:W-:-:S05]  /*67720*/  IMAD.MOV.U32 R25, RZ, RZ, R2 ;  /* 0x000000ffff197224 */ /* 0x000fca00078e0002 */
[----:B------:R0:W-:Y:S04]  /*67730*/  STL.64 [R1+0x3e58], R24 ;  /* 0x003e581801007387 */ /* 0x0001e80000100a00 */
[----:B0-----:R-:W4:Y:S04]  /*67740*/  LDL.LU.64 R24, [R1+0x1e0] ;  /* 0x0001e00001187983 */ /* 0x001f280000300a00 */
[----:B------:R-:W4:Y:S01]  /*67750*/  LDL.LU.64 R26, [R1+0x1e8] ;  /* 0x0001e800011a7983 */ /* 0x000f220000300a00 */
[C---:B---3--:R-:W-:Y:S11]  /*67760*/  HMMA.16816.F32 R12, R8.reuse, R4, R12 ;  /* 0x00000004080c723c */ /* 0x048ff6000000180c */
[----:B------:R-:W-:Y:S11]  /*67770*/  @!UPT UIADD3 URZ, URZ, URZ, URZ ;  /* 0x0000003f3f3ff290 */ /* 0x000ff6000fffe03f */
[----:B------:R-:W-:Y:S01]  /*67780*/  @!UPT UIADD3 URZ, URZ, URZ, URZ ;  /* 0x0000003f3f3ff290 */ /* 0x000fe2000fffe03f */
[----:B------:R-:W-:Y:S04]  /*67790*/  STL.64 [R1+0x640], R12 ;  /* 0x0006400c01007387 */ /* 0x000fe80000100a00 */
[----:B------:R0:W-:Y:S04]  /*677a0*/  STL.64 [R1+0x648], R14 ;  /* 0x0006480e01007387 */ /* 0x0001e80000100a00 */
[----:B0-----:R-:W3:Y:S04]  /*677b0*/  LDL.LU R15, [R1+0x3ec8] ;  /* 0x003ec800010f7983 */ /* 0x001ee80000300800 */
[----:B------:R-:W2:Y:S04]  /*677c0*/  LDL.LU.64 R12, [R1+0x3ec0] ;  /* 0x003ec000010c7983 */ /* 0x000ea80000300a00 */
[----:B------:R0:W-:Y:S04]  /*677d0*/  STL.64 [R1+0x3e38], R4 ;  /* 0x003e380401007387 */ /* 0x0001e80000100a00 */
[----:B0-----:R-:W3:Y:S04]  /*677e0*/  LDL.LU R4, [R1+0x8b0] ;  /* 0x0008b00001047983 */ /* 0x001ee80000300800 */
[----:B------:R-:W3:Y:S04]  /*677f0*/  LDL.LU R5, [R1+0x8b4] ;  /* 0x0008b40001057983 */ /* 0x000ee80000300800 */
[----:B------:R-:W3:Y:S04]  /*67800*/  LDL.LU R6, [R1+0x8b8] ;  /* 0x0008b80001067983 */ /* 0x000ee80000300800 */
[----:B------:R-:W3:Y:S01]  /*67810*/  LDL.LU R7, [R1+0x8bc] ;  /* 0x0008bc0001077983 */ /* 0x000ee20000300800 */
[C---:B--2---:R-:W-:Y:S03]  /*67820*/  HMMA.16816.F32 R20, R8.reuse, R12, R20 ;  /* 0x0000000c0814723c */ /* 0x044fe60000001814 */
[----:B---3--:R-:W-:Y:S04]  /*67830*/  STL.64 [R1+0x3e50], R6 ;  /* 0x003e500601007387 */ /* 0x008fe80000100a00 */
        /* <DEDUP_REMOVED lines=8> */
[----:B------:R-:W2:Y:S02]  /*678c0*/  LDL.LU.64 R20, [R1+0x3eb0] ;  /* 0x003eb00001147983 */ /* 0x000ea40000300a00 */
[----:B--2---:R-:W-:Y:S02]  /*678d0*/  HMMA.16816.F32 R8, R8, R20, R16 ;  /* 0x000000140808723c */ /* 0x004fe40000001810 */
[----:B------:R-:W4:Y:S04]  /*678e0*/  LDL.LU.64 R18, [R1+0x3ea8] ;  /* 0x003ea80001127983 */ /* 0x000f280000300a00 */
[----:B------:R-:W4:Y:S11]  /*678f0*/  LDL.LU.64 R16, [R1+0x3ea0] ;  /* 0x003ea00001107983 */ /* 0x000f360000300a00 */
[----:B------:R-:W-:Y:S06]  /*67900*/  @!UPT UIADD3 URZ, URZ, URZ, URZ ;  /* 0x0000003f3f3ff290 */ /* 0x000fec000fffe03f */
[----:B------:R0:W-:Y:S04]  /*67910*/  STL.64 [R1+0x660], R8 ;  /* 0x0006600801007387 */ /* 0x0001e80000100a00 */
[----:B------:R4:W-:Y:S04]  /*67920*/  STL.64 [R1+0x668], R10 ;  /* 0x0006680a01007387 */ /* 0x0009e80000100a00 */
[----:B0-----:R-:W4:Y:S02]  /*67930*/  LDL.LU.64 R8, [R1+0x3e98] ;  /* 0x003e980001087983 */ /* 0x001f240000300a00 */
[C---:B----4-:R-:W-:Y:S02]  /*67940*/  HMMA.16816.F32 R8, R24.reuse, R8, R16 ;  /* 0x000000081808723c */ /* 0x050fe40000001810 */
[----:B------:R-:W2:Y:S04]  /*67950*/  LDL.LU.64 R18, [R1+0x3e90] ;  /* 0x003e900001127983 */ /* 0x000ea80000300a00 */
[----:B------:R-:W2:Y:S11]  /*67960*/  LDL.LU.64 R16, [R1+0x3e88] ;  /* 0x003e880001107983 */ /* 0x000eb60000300a00 */
[----:B------:R-:W-:Y:S06]  /*67970*/  @!UPT UIADD3 URZ, URZ, URZ, URZ ;  /* 0x0000003f3f3ff290 */ /* 0x000fec000fffe03f */
[----:B------:R0:W-:Y:S04]  /*67980*/  STL.64 [R1+0x680], R8 ;  /* 0x0006800801007387 */ /* 0x0001e80000100a00 */
[----:B------:R-:W-:Y:S04]  /*67990*/  STL.64 [R1+0x688], R10 ;  /* 0x0006880a01007387 */ /* 0x000fe80000100a00 */
[----:B0-----:R-:W2:Y:S02]  /*679a0*/  LDL.LU.64 R8, [R1+0x3e80] ;  /* 0x003e800001087983 */ /* 0x001ea40000300a00 */
[----:B--2---:R-:W-:Y:S01]  /*679b0*/  HMMA.16816.F32 R16, R24, R8, R16 ;  /* 0x000000081810723c */ /* 0x004fe20000001810 */
[----:B------:R-:W-:-:S02]  /*679c0*/  IMAD.MOV.U32 R2, RZ, RZ, R8 ;  /* 0x000000ffff027224 */ /* 0x000fc400078e0008 */
[----:B------:R-:W-:Y:S11]  /*679d0*/  IMAD.MOV.U32 R3, RZ, RZ, R9 ;  /* 0x000000ffff037224 */ /* 0x000ff600078e0009 */
[----:B------:R-:W-:Y:S09]  /*679e0*/  @!UPT UIADD3 URZ, URZ, URZ, URZ ;  /* 0x0000003f3f3ff290 */ /* 0x000ff2000fffe03f */
[----:B------:R-:W-:Y:S04]  /*679f0*/  STL.64 [R1+0x690], R16 ;  /* 0x0006901001007387 */ /* 0x000fe80000100a00 */
[----:B------:R0:W-:Y:S04]  /*67a00*/  STL.64 [R1+0x698], R18 ;  /* 0x0006981201007387 */ /* 0x0001e80000100a00 */
[----:B0-----:R-:W2:Y:S04]  /*67a10*/  LDL.LU.64 R18, [R1+0x3e78] ;  /* 0x003e780001127983 */ /* 0x001ea80000300a00 */
[----:B------:R-:W4:Y:S04]  /*67a20*/  LDL.LU.64 R16, [R1+0x3e70] ;  /* 0x003e700001107983 */ /* 0x000f280000300a00 */
[----:B------:R-:W4:Y:S04]  /*67a30*/  LDL.LU.64 R10, [R1+0x3e68] ;  /* 0x003e6800010a7983 */ /* 0x000f280000300a00 */
[----:B------:R-:W4:Y:S02]  /*67a40*/  LDL.LU.64 R8, [R1+0x3e60] ;  /* 0x003e600001087983 */ /* 0x000f240000300a00 */
[----:B----4-:R-:W-:Y:S11]  /*67a50*/  HMMA.16816.F32 R8, R24, R16, R8 ;  /* 0x000000101808723c */ /* 0x010ff60000001808 */
[----:B------:R-:W-:Y:S11]  /*67a60*/  @!UPT UIADD3 URZ, URZ, URZ, URZ ;  /* 0x0000003f3f3ff290 */ /* 0x000ff6000fffe03f */
[----:B------:R-:W-:Y:S01]  /*67a70*/  @!UPT UIADD3 URZ, URZ, URZ, URZ ;  /* 0x0000003f3f3ff290 */ /* 0x000fe2000fffe03f */
[----:B------:R-:W-:Y:S04]  /*67a80*/  STL.64 [R1+0x6a0], R8 ;  /* 0x0006a00801007387 */ /* 0x000fe80000100a00 */
[----:B------:R0:W-:Y:S02]  /*67a90*/  STL.64 [R1+0x6a8], R10 ;  /* 0x0006a80a01007387 */ /* 0x0001e40000100a00 */
[----:B0-----:R-:W-:Y:S02]  /*67aa0*/  IMAD.MOV.U32 R11, RZ, RZ, R24 ;  /* 0x000000ffff0b7224 */ /* 0x001fe400078e0018 */
[----:B------:R-:W-:Y:S02]  /*67ab0*/  IMAD.MOV.U32 R10, RZ, RZ, R25 ;  /* 0x000000ffff0a7224 */ /* 0x000fe400078e0019 */
[----:B------:R-:W4:Y:S01]  /*67ac0*/  LDL.LU.64 R24, [R1+0x3e58] ;  /* 0x003e580001187983 */ /* 0x000f220000300a00 */
[----:B------:R-:W-:-:S02]  /*67ad0*/  IMAD.MOV.U32 R9, RZ, RZ, R26 ;  /* 0x000000ffff097224 */ /* 0x000fc400078e001a */
[----:B------:R-:W-:Y:S01]  /*67ae0*/  IMAD.MOV.U32 R8, RZ, RZ, R27 ;  /* 0x000000ffff087224 */ /* 0x000fe200078e001b */
[----:B--2---:R0:W-:Y:S04]  /*67af0*/  STL.64 [R1+0x3e08], R18 ;  /* 0x003e081201007387 */ /* 0x0041e80000100a00 */
[----:B------:R1:W-:Y:S01]  /*67b00*/  STL.64 [R1+0x3e00], R16 ;  /* 0x003e001001007387 */ /* 0x0003e20000100a00 */
[----:B0-----:R-:W-:Y:S02]  /*67b10*/  IMAD.MOV.U32 R18, RZ, RZ, R9 ;  /* 0x000000ffff127224 */ /* 0x001fe400078e0009 */
[----:B------:R-:W-:Y:S02]  /*67b20*/  IMAD.MOV.U32 R19, RZ, RZ, R8 ;  /* 0x000000ffff137224 */ /* 0x000fe400078e0008 */
[----:B-1----:R-:W-:Y:S01]  /*67b30*/  IMAD.MOV.U32 R16, RZ, RZ, R11 ;  /* 0x000000ffff107224 */ /* 0x002fe200078e000b */
[----:B------:R-:W2:Y:S01]  /*67b40*/  LDL.LU.64 R8, [R1+0x330] ;  /* 0x0003300001087983 */ /* 0x000ea20000300a00 */
[----:B------:R-:W-:-:S03]  /*67b50*/  IMAD.MOV.U32 R17, RZ, RZ, R10 ;  /* 0x000000ffff117224 */ /* 0x000fc600078e000a */
[----:B------:R-:W2:Y:S04]  /*67b60*/  LDL.LU.64 R10, [R1+0x338] ;  /* 0x00033800010a7983 */ /* 0x000ea80000300a00 */
[C---:B----4-:R-:W-:Y:S01]  /*67b70*/  HMMA.16816.F32 R24, R16.reuse, R24, R4 ;  /* 0x000000181018723c */ /* 0x050fe20000001804 */
[----:B--2---:R-:W-:Y:S04]  /*67b80*/  STL.64 [R1+0x3e18], R10 ;  /* 0x003e180a01007387 */ /* 0x004fe80000100a00 */
[----:B------:R0:W-:Y:S04]  /*67b90*/  STL.64 [R1+0x3e10], R8 ;  /* 0x003e100801007387 */ /* 0x0001e80000100a00 */
[----:B0-----:R-:W2:Y:S04]  /*67ba0*/  LDL.LU R8, [R1+0x8a0] ;  /* 0x0008a00001087983 */ /* 0x001ea80000300800 */
[----:B------:R-:W2:Y:S04]  /*67bb0*/  LDL.LU R9, [R1+0x8a4] ;  /* 0x0008a40001097983 */ /* 0x000ea80000300800 */
[----:B------:R-:W2:Y:S04]  /*67bc0*/  LDL.LU R10, [R1+0x8a8] ;  /* 0x0008a800010a7983 */ /* 0x000ea80000300800 */
[----:B------:R-:W2:Y:S04]  /*67bd0*/  LDL.LU R11, [R1+0x8ac] ;  /* 0x0008ac00010b7983 */ /* 0x000ea80000300800 */
[----:B------:R-:W4:Y:S04]  /*67be0*/  LDL.LU.64 R6, [R1+0x3e50] ;  /* 0x003e500001067983 */ /* 0x000f280000300a00 */
[----:B------:R-:W4:Y:S04]  /*67bf0*/  LDL.LU.64 R4, [R1+0x3e48] ;  /* 0x003e480001047983 */ /* 0x000f280000300a00 */
[----:B------:R0:W-:Y:S04]  /*67c00*/  STL.64 [R1+0x6b0], R24 ;  /* 0x0006b01801007387 */ /* 0x0001e80000100a00 */
[----:B------:R4:W-:Y:S04]  /*67c10*/  STL.64 [R1+0x6b8], R26 ;  /* 0x0006b81a01007387 */ /* 0x0009e80000100a00 */
[----:B0-----:R-:W4:Y:S02]  /*67c20*/  LDL.LU.64 R24, [R1+0x3e40] ;  /* 0x003e400001187983 */ /* 0x001f240000300a00 */
[C---:B----4-:R-:W-:Y:S02]  /*67c30*/  HMMA.16816.F32 R24, R16.reuse, R24, R4 ;  /* 0x000000181018723c */ /* 0x050fe40000001804 */
[----:B------:R-:W2:Y:S11]  /*67c40*/  LDL.LU.64 R4, [R1+0x3e38] ;  /* 0x003e380001047983 */ /* 0x000eb60000300a00 */
[----:B------:R-:W-:Y:S10]  /*67c50*/  @!UPT UIADD3 URZ, URZ, URZ, URZ ;  /* 0x0000003f3f3ff290 */ /* 0x000ff4000fffe03f */
[----:B------:R-:W-:Y:S04]  /*67c60*/  STL.64 [R1+0x6c0], R24 ;  /* 0x0006c01801007387 */ /* 0x000fe80000100a00 */
[----:B------:R0:W-:Y:S04]  /*67c70*/  STL.64 [R1+0x6c8], R26 ;  /* 0x0006c81a01007387 */ /* 0x0001e80000100a00 */
[----:B0-----:R-:W4:Y:S04]  /*67c80*/  LDL.LU.64 R26, [R1+0x3e30] ;  /* 0x003e3000011a7983 */ /* 0x001f280000300a00 */
[----:B------:R-:W4:Y:S01]  /*67c90*/  LDL.LU.64 R24, [R1+0x3e28] ;  /* 0x003e280001187983 */ /* 0x000f220000300a00 */
[C---:B--2---:R-:W-:Y:S03]  /*67ca0*/  HMMA.16816.F32 R8, R16.reuse, R4, R8 ;  /* 0x000000041008723c */ /* 0x044fe60000001808 */
[----:B------:R4:W-:Y:S05]  /*67cb0*/  STL.64 [R1+0x3dc8], R4 ;  /* 0x003dc80401007387 */ /* 0x0009ea0000100a00 */
[C---:B----4-:R-:W-:Y:S11]  /*67cc0*/  HMMA.16816.F32 R4, R16.reuse, R12, R24 ;  /* 0x0000000c1004723c */ /* 0x050ff60000001818 */
[----:B------:R-:W-:Y:S04]  /*67cd0*/  @!UPT UIADD3 URZ, URZ, URZ, URZ ;  /* 0x0000003f3f3ff290 */ /* 0x000fe8000fffe03f */
[----:B------:R0:W-:Y:S04]  /*67ce0*/  STL.64 [R1+0x6d0], R8 ;  /* 0x0006d00801007387 */ /* 0x0001e80000100a00 */
[----:B------:R1:W-:Y:S04]  /*67cf0*/  STL.64 [R1+0x6d8], R10 ;  /* 0x0006d80a01007387 */ /* 0x0003e80000100a00 */
[----:B0-----:R-:W2:Y:S04]  /*67d00*/  LDL.LU R8, [R1+0x860] ;  /* 0x0008600001087983 */ /* 0x001ea80000300800 */
[----:B------:R0:W-:Y:S04]  /*67d10*/  STL.64 [R1+0x6f0], R4 ;  /* 0x0006f00401007387 */ /* 0x0001e80000100a00 */
[----:B------:R4:W-:Y:S04]  /*67d20*/  STL.64 [R1+0x6f8], R6 ;  /* 0x0006f80601007387 */ /* 0x0009e80000100a00 */
[----:B------:R-:W2:Y:S04]  /*67d30*/  LDL.LU R9, [R1+0x864] ;  /* 0x0008640001097983 */ /* 0x000ea80000300800 */
[----:B-1----:R-:W2:Y:S04]  /*67d40*/  LDL.LU R10, [R1+0x868] ;  /* 0x00086800010a7983 */ /* 0x002ea80000300800 */
[----:B------:R-:W2:Y:S04]  /*67d50*/  LDL.LU R11, [R1+0x86c] ;  /* 0x00086c00010b7983 */ /* 0x000ea80000300800 */
[----:B0-----:R-:W2:Y:S04]  /*67d60*/  LDL.LU R4, [R1+0x880] ;  /* 0x0008800001047983 */ /* 0x001ea80000300800 */
[----:B------:R-:W2:Y:S04]  /*67d70*/  LDL.LU R5, [R1+0x884] ;  /* 0x0008840001057983 */ /* 0x000ea80000300800 */
[----:B----4-:R-:W4:Y:S04]  /*67d80*/  LDL.LU R6, [R1+0x888] ;  /* 0x0008880001067983 */ /* 0x010f280000300800 */
[----:B------:R-:W4:Y:S04]  /*67d90*/  LDL.LU R7, [R1+0x88c] ;  /* 0x00088c0001077983 */ /* 0x000f280000300800 */
[----:B------:R-:W-:Y:S04]  /*67da0*/  STL [R1+0x3db0], R15 ;  /* 0x003db00f01007387 */ /* 0x000fe80000100800 */
[----:B------:R0:W-:Y:S04]  /*67db0*/  STL.64 [R1+0x3da8], R12 ;  /* 0x003da80c01007387 */ /* 0x0001e80000100a00 */
        /* <DEDUP_REMOVED lines=18> */
[----:B------:R-:W2:Y:S04]  /*67ee0*/  LDL.LU R25, [R1+0x954] ;  /* 0x0009540001197983 */ /* 0x000ea80000300800 */
[----:B------:R-:W2:Y:S04]  /*67ef0*/  LDL.LU R26, [R1+0x958] ;  /* 0x00095800011a7983 */ /* 0x000ea80000300800 */
[----:B------:R-:W2:Y:S04]  /*67f00*/  LDL.LU R27, [R1+0x95c] ;  /* 0x00095c00011b7983 */ /* 0x000ea80000300800 */
[----:B--2---:R-:W-:Y:S04]  /*67f10*/  STL.64 [R1+0x3d50], R26 ;  /* 0x003d501a01007387 */ /* 0x004fe80000100a00 */
[----:B------:R0:W-:Y:S02]  /*67f20*/  STL.64 [R1+0x3d48], R24 ;  /* 0x003d481801007387 */ /* 0x0001e40000100a00 */
[----:B0-----:R-:W-:-:S02]  /*67f30*/  IMAD.MOV.U32 R24, RZ, RZ, R2 ;  /* 0x000000ffff187224 */ /* 0x001fc400078e0002 */
[----:B------:R-:W2:Y:S01]  /*67f40*/  LDL.LU R2, [R1+0x3e24] ;  /* 0x003e240001027983 */ /* 0x000ea20000300800 */
[----:B------:R-:W-:-:S03]  /*67f50*/  IMAD.MOV.U32 R25, RZ, RZ, R3 ;  /* 0x000000ffff197224 */ /* 0x000fc600078e0003 */
[----:B------:R-:W2:Y:S04]  /*67f60*/  LDL.LU R3, [R1+0x3e20] ;  /* 0x003e200001037983 */ /* 0x000ea80000300800 */
[----:B------:R-:W2:Y:S04]  /*67f70*/  LDL.LU.64 R10, [R1+0x3e18] ;  /* 0x003e1800010a7983 */ /* 0x000ea80000300a00 */
[----:B------:R-:W2:Y:S04]  /*67f80*/  LDL.LU.64 R8, [R1+0x3e10] ;  /* 0x003e100001087983 */ /* 0x000ea80000300a00 */
[----:B------:R-:W-:Y:S04]  /*67f90*/  STL.64 [R1+0x6e0], R16 ;  /* 0x0006e01001007387 */ /* 0x000fe80000100a00 */
[----:B------:R0:W-:Y:S04]  /*67fa0*/  STL.64 [R1+0x6e8], R18 ;  /* 0x0006e81201007387 */ /* 0x0001e80000100a00 */
[----:B0-----:R-:W4:Y:S04]  /*67fb0*/  LDL.LU.64 R18, [R1+0x3e08] ;  /* 0x003e080001127983 */ /* 0x001f280000300a00 */
[----:B------:R-:W4:Y:S04]  /*67fc0*/  LDL.LU.64 R16, [R1+0x3e00] ;  /* 0x003e000001107983 */ /* 0x000f280000300a00 */
[----:B---3--:R-:W-:Y:S04]  /*67fd0*/  STL.64 [R1+0x3da0], R22 ;  /* 0x003da01601007387 */ /* 0x008fe80000100a00 */
[----:B------:R0:W-:Y:S04]  /*67fe0*/  STL.64 [R1+0x3d98], R20 ;  /* 0x003d981401007387 */ /* 0x0001e80000100a00 */
[----:B0-----:R-:W4:Y:S01]  /*67ff0*/  LDL.LU.64 R20, [R1+0x90] ;  /* 0x0000900001147983 */ /* 0x001f220000300a00 */
[C---:B--2---:R-:W-:Y:S08]  /*68000*/  HMMA.16816.F32 R12, R8.reuse, R24, R12 ;  /* 0x00000018080c723c */ /* 0x044ff0000000180c */
[----:B----4-:R-:W-:Y:S11]  /*68010*/  HMMA.16816.F32 R4, R8, R20, R4 ;  /* 0x000000140804723c */ /* 0x010ff60000001804 */
[----:B------:R-:W-:Y:S11]  /*68020*/  @!UPT UIADD3 URZ, URZ, URZ, URZ ;  /* 0x0000003f3f3ff290 */ /* 0x000ff6000fffe03f */
[----:B------:R-:W-:Y:S01]  /*68030*/  @!UPT UIADD3 URZ, URZ, URZ, URZ ;  /* 0x0000003f3f3ff290 */ /* 0x000fe2000fffe03f */
[----:B------:R0:W-:Y:S04]  /*68040*/  STL.64 [R1+0x700], R4 ;  /* 0x0007000401007387 */ /* 0x0001e80000100a00 */
[----:B------:R-:W-:Y:S04]  /*68050*/  STL.64 [R1+0x708], R6 ;  /* 0x0007080601007387 */ /* 0x000fe80000100a00 */
[----:B------:R1:W-:Y:S01]  /*68060*/  STL.64 [R1+0x3d68], R24 ;  /* 0x003d681801007387 */ /* 0x0003e20000100a00 */
[----:B0-----:R-:W-:Y:S02]  /*68070*/  IMAD.MOV.U32 R5, RZ, RZ, R20 ;  /* 0x000000ffff057224 */ /* 0x001fe400078e0014 */
[----:B------:R-:W-:Y:S01]  /*68080*/  IMAD.MOV.U32 R4, RZ, RZ, R21 ;  /* 0x000000ffff047224 */ /* 0x000fe200078e0015 */
[----:B------:R0:W-:Y:S01]  /*68090*/  STL.64 [R1+0x720], R12 ;  /* 0x0007200c01007387 */ /* 0x0001e20000100a00 */
[----:B-1----:R-:W-:-:S02]  /*680a0*/  IMAD.MOV.U32 R24, RZ, RZ, R5 ;  /* 0x000000ffff187224 */ /* 0x002fc400078e0005 */
[----:B------:R-:W-:Y:S01]  /*680b0*/  IMAD.MOV.U32 R25, RZ, RZ, R4 ;  /* 0x000000ffff197224 */ /* 0x000fe200078e0004 */
[----:B------:R1:W-:Y:S04]  /*680c0*/  STL.64 [R1+0x728], R14 ;  /* 0x0007280e01007387 */ /* 0x0003e80000100a00 */
[----:B------:R2:W-:Y:S04]  /*680d0*/  STL.64 [R1+0x3de0], R24 ;  /* 0x003de01801007387 */ /* 0x0005e80000100a00 */
[----:B0-----:R-:W3:Y:S04]  /*680e0*/  LDL.LU R12, [R1+0x9a0] ;  /* 0x0009a000010c7983 */ /* 0x001ee80000300800 */
[----:B------:R-:W3:Y:S04]  /*680f0*/  LDL.LU R13, [R1+0x9a4] ;  /* 0x0009a400010d7983 */ /* 0x000ee80000300800 */
[----:B-1----:R-:W4:Y:S04]  /*68100*/  LDL.LU R14, [R1+0x9a8] ;  /* 0x0009a800010e7983 */ /* 0x002f280000300800 */
[----:B------:R-:W4:Y:S04]  /*68110*/  LDL.LU R15, [R1+0x9ac] ;  /* 0x0009ac00010f7983 */ /* 0x000f280000300800 */
[----:B------:R-:W3:Y:S04]  /*68120*/  LDL.LU R4, [R1+0x980] ;  /* 0x0009800001047983 */ /* 0x000ee80000300800 */
[----:B------:R-:W3:Y:S04]  /*68130*/  LDL.LU R5, [R1+0x984] ;  /* 0x0009840001057983 */ /* 0x000ee80000300800 */
[----:B------:R-:W3:Y:S04]  /*68140*/  LDL.LU R6, [R1+0x988] ;  /* 0x0009880001067983 */ /* 0x000ee80000300800 */
[----:B------:R-:W3:Y:S04]  /*68150*/  LDL.LU R7, [R1+0x98c] ;  /* 0x00098c0001077983 */ /* 0x000ee80000300800 */
[----:B--2---:R-:W2:Y:S04]  /*68160*/  LDL.LU R24, [R1+0x960] ;  /* 0x0009600001187983 */ /* 0x004ea80000300800 */
        /* <DEDUP_REMOVED lines=9> */
[----:B---3--:R-:W-:Y:S04]  /*68200*/  STL.64 [R1+0x3dd8], R6 ;  /* 0x003dd80601007387 */ /* 0x008fe80000100a00 */
[----:B------:R0:W-:Y:S04]  /*68210*/  STL.64 [R1+0x3dd0], R4 ;  /* 0x003dd00401007387 */ /* 0x0001e80000100a00 */
[----:B0-----:R-:W3:Y:S04]  /*68220*/  LDL.LU.64 R4, [R1+0x30] ;  /* 0x0000300001047983 */ /* 0x001ee80000300a00 */
[----:B----4-:R-:W-:Y:S04]  /*68230*/  STL.64 [R1+0x3dc0], R14 ;  /* 0x003dc00e01007387 */ /* 0x010fe80000100a00 */
[----:B------:R0:W-:Y:S01]  /*68240*/  STL.64 [R1+0x3db8], R12 ;  /* 0x003db80c01007387 */ /* 0x0001e20000100a00 */
[----:B------:R-:W-:-:S02]  /*68250*/  IMAD.MOV.U32 R7, RZ, RZ, R10 ;  /* 0x000000ffff077224 */ /* 0x000fc400078e000a */
[----:B------:R-:W-:Y:S01]  /*68260*/  IMAD.MOV.U32 R6, RZ, RZ, R11 ;  /* 0x000000ffff067224 */ /* 0x000fe200078e000b */
[----:B0-----:R-:W4:Y:S04]  /*68270*/  LDL.LU.64 R12, [R1+0x10] ;  /* 0x00001000010c7983 */ /* 0x001f280000300a00 */
[----:B------:R-:W3:Y:S04]  /*68280*/  LDL.LU R20, [R1+0x9c0] ;  /* 0x0009c00001147983 */ /* 0x000ee80000300800 */
[----:B------:R-:W3:Y:S04]  /*68290*/  LDL.LU R21, [R1+0x9c4] ;  /* 0x0009c40001157983 */ /* 0x000ee80000300800 */
[----:B------:R-:W3:Y:S04]  /*682a0*/  LDL.LU R22, [R1+0x9c8] ;  /* 0x0009c80001167983 */ /* 0x000ee80000300800 */
[----:B------:R-:W3:Y:S01]  /*682b0*/  LDL.LU R23, [R1+0x9cc] ;  /* 0x0009cc0001177983 */ /* 0x000ee20000300800 */
[----:B------:R-:W-:-:S02]  /*682c0*/  IMAD.MOV.U32 R15, RZ, RZ, R8 ;  /* 0x000000ffff0f7224 */ /* 0x000fc400078e0008 */
[----:B------:R-:W-:Y:S01]  /*682d0*/  IMAD.MOV.U32 R14, RZ, RZ, R9 ;  /* 0x000000ffff0e7224 */ /* 0x000fe200078e0009 */
[----:B--2---:R-:W-:Y:S11]  /*682e0*/  HMMA.16816.F32 R24, R8, R16, R24 ;  /* 0x000000100818723c */ /* 0x004ff60000001818 */
[----:B------:R-:W-:Y:S11]  /*682f0*/  @!UPT UIADD3 URZ, URZ, URZ, URZ ;  /* 0x0000003f3f3ff290 */ /* 0x000ff6000fffe03f */
[----:B------:R-:W-:Y:S01]  /*68300*/  @!UPT UIADD3 URZ, URZ, URZ, URZ ;  /* 0x0000003f3f3ff290 */ /* 0x000fe2000fffe03f */
[----:B------:R-:W-:Y:S04]  /*68310*/  STL.64 [R1+0x730], R24 ;  /* 0x0007301801007387 */ /* 0x000fe80000100a00 */
[----:B------:R0:W-:Y:S04]  /*68320*/  STL.64 [R1+0x738], R26 ;  /* 0x0007381a01007387 */ /* 0x0001e80000100a00 */
[----:B0-----:R-:W3:Y:S04]  /*68330*/  LDL.LU.64 R26, [R1+0x3df8] ;  /* 0x003df800011a7983 */ /* 0x001ee80000300a00 */
[----:B------:R-:W3:Y:S04]  /*68340*/  LDL.LU.64 R24, [R1+0x3df0] ;  /* 0x003df00001187983 */ /* 0x000ee80000300a00 */
[----:B------:R-:W2:Y:S04]  /*68350*/  LDL.LU.64 R10, [R1+0x3de8] ;  /* 0x003de800010a7983 */ /* 0x000ea80000300a00 */
[----:B------:R-:W2:Y:S04]  /*68360*/  LDL.LU R8, [R1+0x9b0] ;  /* 0x0009b00001087983 */ /* 0x000ea80000300800 */
[----:B------:R-:W2:Y:S04]  /*68370*/  LDL.LU R9, [R1+0x9b4] ;  /* 0x0009b40001097983 */ /* 0x000ea80000300800 */
[----:B------:R-:W-:Y:S04]  /*68380*/  STL.64 [R1+0x3d60], R18 ;  /* 0x003d601201007387 */ /* 0x000fe80000100a00 */
        /* <DEDUP_REMOVED lines=11> */
[----:B--2---:R0:W-:Y:S04]  /*68440*/  STL.64 [R1+0x3d88], R18 ;  /* 0x003d881201007387 */ /* 0x0041e80000100a00 */
[----:B------:R1:W-:Y:S01]  /*68450*/  STL.64 [R1+0x3d80], R16 ;  /* 0x003d801001007387 */ /* 0x0003e20000100a00 */
[----:B0-----:R-:W-:-:S02]  /*68460*/  IMAD.MOV.U32 R18, RZ, RZ, R7 ;  /* 0x000000ffff127224 */ /* 0x001fc400078e0007 */
[----:B------:R-:W-:Y:S02]  /*68470*/  IMAD.MOV.U32 R19, RZ, RZ, R6 ;  /* 0x000000ffff137224 */ /* 0x000fe400078e0006 */
[----:B-1----:R-:W-:Y:S02]  /*68480*/  IMAD.MOV.U32 R16, RZ, RZ, R15 ;  /* 0x000000ffff107224 */ /* 0x002fe400078e000f */
[----:B------:R-:W-:-:S07]  /*68490*/  IMAD.MOV.U32 R17, RZ, RZ, R14 ;  /* 0x000000ffff117224 */ /* 0x000fce00078e000e */
[----:B---3--:R-:W-:Y:S11]  /*684a0*/  HMMA.16816.F32 R24, R16, R4, R24 ;  /* 0x000000041018723c */ /* 0x008ff60000001818 */
[----:B------:R-:W-:Y:S11]  /*684b0*/  @!UPT UIADD3 URZ, URZ, URZ, URZ ;  /* 0x0000003f3f3ff290 */ /* 0x000ff6000fffe03f */
[----:B------:R-:W-:Y:S01]  /*684c0*/  @!UPT UIADD3 URZ, URZ, URZ, URZ ;  /* 0x0000003f3f3ff290 */ /* 0x000fe2000fffe03f */
[----:B------:R0:W-:Y:S04]  /*684d0*/  STL.64 [R1+0x740], R24 ;  /* 0x0007401801007387 */ /* 0x0001e80000100a00 */
[----:B------:R1:W-:Y:S04]  /*684e0*/  STL.64 [R1+0x748], R26 ;  /* 0x0007481a01007387 */ /* 0x0003e80000100a00 */
[----:B0-----:R-:W2:Y:S01]  /*684f0*/  LDL.LU.64 R24, [R1+0x3de0] ;  /* 0x003de00001187983 */ /* 0x001ea20000300a00 */
[----:B-1----:R-:W-:-:S03]  /*68500*/  IMAD.MOV.U32 R27, RZ, RZ, R4 ;  /* 0x000000ffff1b7224 */ /* 0x002fc600078e0004 */
[----:B------:R-:W4:Y:S01]  /*68510*/  LDL.LU.64 R6, [R1+0x3dd8] ;  /* 0x003dd80001067983 */ /* 0x000f220000300a00 */
[----:B------:R-:W-:-:S03]  /*68520*/  IMAD.MOV.U32 R26, RZ, RZ, R5 ;  /* 0x000000ffff1a7224 */ /* 0x000fc600078e0005 */
[----:B------:R-:W4:Y:S02]  /*68530*/  LDL.LU.64 R4, [R1+0x3dd0] ;  /* 0x003dd00001047983 */ /* 0x000f240000300a00 */
[----:B----4-:R-:W-:Y:S11]  /*68540*/  HMMA.16816.F32 R4, R16, R12, R4 ;  /* 0x0000000c1004723c */ /* 0x010ff60000001804 */
[----:B------:R-:W-:Y:S11]  /*68550*/  @!UPT UIADD3 URZ, URZ, URZ, URZ ;  /* 0x0000003f3f3ff290 */ /* 0x000ff6000fffe03f */
[----:B------:R-:W-:Y:S01]  /*68560*/  @!UPT UIADD3 URZ, URZ, URZ, URZ ;  /* 0x0000003f3f3ff290 */ /* 0x000fe2000fffe03f */
[----:B------:R0:W-:Y:S04]  /*68570*/  STL.64 [R1+0x760], R4 ;  /* 0x0007600401007387 */ /* 0x0001e80000100a00 */
[----:B------:R1:W-:Y:S04]  /*68580*/  STL.64 [R1+0x768], R6 ;  /* 0x0007680601007387 */ /* 0x0003e80000100a00 */
[----:B0-----:R-:W3:Y:S01]  /*68590*/  LDL.LU.64 R4, [R1+0x3dc8] ;  /* 0x003dc80001047983 */ /* 0x001ee20000300a00 */
[----:B-1----:R-:W-:-:S03]  /*685a0*/  IMAD.MOV.U32 R7, RZ, RZ, R12 ;  /* 0x000000ffff077224 */ /* 0x002fc600078e000c */
[----:B------:R-:W3:Y:S01]  /*685b0*/  LDL.LU.64 R14, [R1+0x3dc0] ;  /* 0x003dc000010e7983 */ /* 0x000ee20000300a00 */
[----:B------:R-:W-:-:S03]  /*685c0*/  IMAD.MOV.U32 R6, RZ, RZ, R13 ;  /* 0x000000ffff067224 */ /* 0x000fc600078e000d */
[----:B------:R-:W3:Y:S02]  /*685d0*/  LDL.LU.64 R12, [R1+0x3db8] ;  /* 0x003db800010c7983 */ /* 0x000ee40000300a00 */
[C---:B---3--:R-:W-:Y:S11]  /*685e0*/  HMMA.16816.F32 R12, R16.reuse, R4, R12 ;  /* 0x00000004100c723c */ /* 0x048ff6000000180c */
[----:B------:R-:W-:Y:S11]  /*685f0*/  @!UPT UIADD3 URZ, URZ, URZ, URZ ;  /* 0x0000003f3f3ff290 */ /* 0x000ff6000fffe03f */
[----:B------:R-:W-:Y:S01]  /*68600*/  @!UPT UIADD3 URZ, URZ, URZ, URZ ;  /* 0x0000003f3f3ff290 */ /* 0x000fe2000fffe03f */
[----:B------:R-:W-:Y:S04]  /*68610*/  STL.64 [R1+0x770], R12 ;  /* 0x0007700c01007387 */ /* 0x000fe80000100a00 */
[----:B------:R0:W-:Y:S04]  /*68620*/  STL.64 [R1+0x778], R14 ;  /* 0x0007780e01007387 */ /* 0x0001e80000100a00 */
[----:B0-----:R-:W3:Y:S04]  /*68630*/  LDL.LU R15, [R1+0x3db0] ;  /* 0x003db000010f7983 */ /* 0x001ee80000300800 */
[----:B------:R-:W4:Y:S02]  /*68640*/  LDL.LU.64 R12, [R1+0x3da8] ;  /* 0x003da800010c7983 */ /* 0x000f240000300a00 */
[C---:B----4-:R-:W-:Y:S11]  /*68650*/  HMMA.16816.F32 R20, R16.reuse, R12, R20 ;  /* 0x0000000c1014723c */ /* 0x050ff60000001814 */
[----:B------:R-:W-:Y:S11]  /*68660*/  @!UPT UIADD3 URZ, URZ, URZ, URZ ;  /* 0x0000003f3f3ff290 */ /* 0x000ff6000fffe03f */
[----:B------:R-:W-:Y:S01]  /*68670*/  @!UPT UIADD3 URZ, URZ, URZ, URZ ;  /* 0x0000003f3f3ff290 */ /* 0x000fe2000fffe03f */
[----:B------:R-:W-:Y:S04]  /*68680*/  STL.64 [R1+0x7a0], R20 ;  /* 0x0007a01401007387 */ /* 0x000fe80000100a00 */
[----:B------:R0:W-:Y:S04]  /*68690*/  STL.64 [R1+0x7a8], R22 ;  /* 0x0007a81601007387 */ /* 0x0001e80000100a00 */
[----:B0-----:R-:W4:Y:S04]  /*686a0*/  LDL.LU.64 R22, [R1+0x3da0] ;  /* 0x003da00001167983 */ /* 0x001f280000300a00 */
[----:B------:R-:W2:Y:S04]  /*686b0*/  LDL.LU.64 R20, [R1+0x3d98] ;  /* 0x003d980001147983 */ /* 0x000ea80000300a00 */
[----:B---3--:R-:W-:Y:S04]  /*686c0*/  STL [R1+0x3d08], R15 ;  /* 0x003d080f01007387 */ /* 0x008fe80000100800 */
[----:B------:R0:W-:Y:S04]  /*686d0*/  STL.64 [R1+0x3d00], R12 ;  /* 0x003d000c01007387 */ /* 0x0001e80000100a00 */
[----:B0-----:R-:W3:Y:S04]  /*686e0*/  LDL.LU.64 R12, [R1+0x170] ;  /* 0x00017000010c7983 */ /* 0x001ee80000300a00 */
[----:B------:R-:W3:Y:S01]  /*686f0*/  LDL.LU.64 R14, [R1+0x178] ;  /* 0x00017800010e7983 */ /* 0x000ee20000300a00 */
[----:B--2---:R-:W-:Y:S03]  /*68700*/  HMMA.16816.F32 R16, R16, R20, R8 ;  /* 0x000000141010723c */ /* 0x004fe60000001808 */
[----:B------:R-:W2:Y:S11]  /*68710*/  LDL.LU.64 R8, [R1+0x3d90] ;  /* 0x003d900001087983 */ /* 0x000eb60000300a00 */
[----:B------:R-:W-:Y:S09]  /*68720*/  @!UPT UIADD3 URZ, URZ, URZ, URZ ;  /* 0x0000003f3f3ff290 */ /* 0x000ff2000fffe03f */
[----:B------:R0:W-:Y:S01]  /*68730*/  STL.64 [R1+0x790], R16 ;  /* 0x0007901001007387 */ /* 0x0001e20000100a00 */
[----:B------:R-:W-:Y:S02]  /*68740*/  IMAD.MOV.U32 R10, RZ, RZ, R18 ;  /* 0x000000ffff0a7224 */ /* 0x000fe400078e0012 */
[----:B------:R-:W-:Y:S02]  /*68750*/  IMAD.MOV.U32 R11, RZ, RZ, R19 ;  /* 0x000000ffff0b7224 */ /* 0x000fe400078e0013 */
[----:B------:R-:W3:Y:S04]  /*68760*/  LDL.LU.64 R18, [R1+0x3d88] ;  /* 0x003d880001127983 */ /* 0x000ee80000300a00 */
[----:B0-----:R-:W3:Y:S04]  /*68770*/  LDL.LU.64 R16, [R1+0x3d80] ;  /* 0x003d800001107983 */ /* 0x001ee80000300a00 */
[----:B----4-:R-:W-:Y:S04]  /*68780*/  STL.64 [R1+0x3ce0], R22 ;  /* 0x003ce01601007387 */ /* 0x010fe80000100a00 */
[----:B------:R0:W-:Y:S02]  /*68790*/  STL.64 [R1+0x3cd8], R20 ;  /* 0x003cd81401007387 */ /* 0x0001e40000100a00 */
[----:B0-----:R-:W-:-:S02]  /*687a0*/  IMAD.MOV.U32 R20, RZ, RZ, R27 ;  /* 0x000000ffff147224 */ /* 0x001fc400078e001b */
[----:B------:R-:W-:Y:S01]  /*687b0*/  IMAD.MOV.U32 R21, RZ, RZ, R26 ;  /* 0x000000ffff157224 */ /* 0x000fe200078e001a */
[----:B------:R-:W-:Y:S04]  /*687c0*/  STL [R1+0x393c], R11 ;  /* 0x00393c0b01007387 */ /* 0x000fe80000100800 */
[----:B------:R-:W-:Y:S01]  /*687d0*/  STL [R1+0x3938], R10 ;  /* 0x0039380a01007387 */ /* 0x000fe20000100800 */
[C---:B---3--:R-:W-:Y:S03]  /*687e0*/  HMMA.16816.F32 R24, R12.reuse, R24, R16 ;  /* 0x000000180c18723c */ /* 0x048fe60000001810 */
[----:B------:R-:W3:Y:S04]  /*687f0*/  LDL.LU.64 R18, [R1+0x3d78] ;  /* 0x003d780001127983 */ /* 0x000ee80000300a00 */
[----:B------:R-:W3:Y:S11]  /*68800*/  LDL.LU.64 R16, [R1+0x3d70] ;  /* 0x003d700001107983 */ /* 0x000ef60000300a00 */
[----:B------:R-:W-:Y:S05]  /*68810*/  @!UPT UIADD3 URZ, URZ, URZ, URZ ;  /* 0x0000003f3f3ff290 */ /* 0x000fea000fffe03f */
[----:B------:R0:W-:Y:S04]  /*68820*/  STL.64 [R1+0x7c0], R24 ;  /* 0x0007c01801007387 */ /* 0x0001e80000100a00 */
[----:B------:R3:W-:Y:S04]  /*68830*/  STL.64 [R1+0x7c8], R26 ;  /* 0x0007c81a01007387 */ /* 0x0007e80000100a00 */
[----:B0-----:R-:W3:Y:S02]  /*68840*/  LDL.LU.64 R24, [R1+0x3d68] ;  /* 0x003d680001187983 */ /* 0x001ee40000300a00 */
[C---:B---3--:R-:W-:Y:S02]  /*68850*/  HMMA.16816.F32 R24, R12.reuse, R24, R16 ;  /* 0x000000180c18723c */ /* 0x048fe40000001810 */
[----:B------:R-:W3:Y:S04]  /*68860*/  LDL.LU.64 R18, [R1+0x3d60] ;  /* 0x003d600001127983 */ /* 0x000ee80000300a00 */
[----:B------:R-:W4:Y:S11]  /*68870*/  LDL.LU.64 R16, [R1+0x3d58] ;  /* 0x003d580001107983 */ /* 0x000f360000300a00 */
[----:B------:R-:W-:Y:S06]  /*68880*/  @!UPT UIADD3 URZ, URZ, URZ, URZ ;  /* 0x0000003f3f3ff290 */ /* 0x000fec000fffe03f */
[----:B------:R-:W-:Y:S04]  /*68890*/  STL.64 [R1+0x7e0], R24 ;  /* 0x0007e01801007387 */ /* 0x000fe80000100a00 */
[----:B------:R0:W-:Y:S04]  /*688a0*/  STL.64 [R1+0x7e8], R26 ;  /* 0x0007e81a01007387 */ /* 0x0001e80000100a00 */
[----:B0-----:R-:W4:Y:S04]  /*688b0*/  LDL.LU.64 R26, [R1+0x3d50] ;  /* 0x003d5000011a7983 */ /* 0x001f280000300a00 */
[----:B------:R-:W4:Y:S02]  /*688c0*/  LDL.LU.64 R24, [R1+0x3d48] ;  /* 0x003d480001187983 */ /* 0x000f240000300a00 */
[----:B----4-:R-:W-:Y:S11]  /*688d0*/  HMMA.16816.F32 R24, R12, R16, R24 ;  /* 0x000000100c18723c */ /* 0x010ff60000001818 */
        /* <DEDUP_REMOVED lines=8> */
[----:B---3--:R-:W-:Y:S04]  /*68960*/  STL.64 [R1+0x3c98], R18 ;  /* 0x003c981201007387 */ /* 0x008fe80000100a00 */
[----:B------:R-:W3:Y:S04]  /*68970*/  LDL.LU R7, [R1+0x3d34] ;  /* 0x003d340001077983 */ /* 0x000ee80000300800 */
[----:B------:R-:W2:Y:S01]  /*68980*/  LDL.LU R6, [R1+0x3d30] ;  /* 0x003d300001067983 */ /* 0x000ea20000300800 */
[----:B----4-:R-:W-:Y:S03]  /*68990*/  HMMA.16816.F32 R20, R12, R20, R24 ;  /* 0x000000140c14723c */ /* 0x010fe60000001818 */
[----:B------:R-:W4:Y:S04]  /*689a0*/  LDL.LU.64 R26, [R1+0x3d28] ;  /* 0x003d2800011a7983 */ /* 0x000f280000300a00 */
[----:B------:R-:W4:Y:S11]  /*689b0*/  LDL.LU.64 R24, [R1+0x3d20] ;  /* 0x003d200001187983 */ /* 0x000f360000300a00 */
[----:B------:R-:W-:Y:S05]  /*689c0*/  @!UPT UIADD3 URZ, URZ, URZ, URZ ;  /* 0x0000003f3f3ff290 */ /* 0x000fea000fffe03f */
[----:B------:R0:W-:Y:S04]  /*689d0*/  STL.64 [R1+0x8c0], R20 ;  /* 0x0008c01401007387 */ /* 0x0001e80000100a00 */
[----:B------:R3:W-:Y:S04]  /*689e0*/  STL.64 [R1+0x8c8], R22 ;  /* 0x0008c81601007387 */ /* 0x0007e80000100a00 */
[----:B0-----:R-:W4:Y:S04]  /*689f0*/  LDL.LU R20, [R1+0x650] ;  /* 0x0006500001147983 */ /* 0x001f280000300800 */
[----:B------:R-:W4:Y:S01]  /*68a00*/  LDL.LU R21, [R1+0x654] ;  /* 0x0006540001157983 */ /* 0x000f220000300800 */
[----:B---3--:R-:W-:-:S02]  /*68a10*/  IMAD.MOV.U32 R22, RZ, RZ, R7 ;  /* 0x000000ffff167224 */ /* 0x008fc400078e0007 */
[----:B------:R-:W-:Y:S02]  /*68a20*/  IMAD.MOV.U32 R7, RZ, RZ, R14 ;  /* 0x000000ffff077224 */ /* 0x000fe400078e000e */
[----:B--2---:R-:W-:Y:S02]  /*68a30*/  IMAD.MOV.U32 R23, RZ, RZ, R6 ;  /* 0x000000ffff177224 */ /* 0x004fe400078e0006 */
[----:B------:R-:W-:Y:S01]  /*68a40*/  IMAD.MOV.U32 R6, RZ, RZ, R13 ;  /* 0x000000ffff067224 */ /* 0x000fe200078e000d */
[----:B----4-:R-:W-:Y:S01]  /*68a50*/  HMMA.16816.F32 R16, R12, R16, R24 ;  /* 0x000000100c10723c */ /* 0x010fe20000001818 */
[----:B------:R-:W2:Y:S04]  /*68a60*/  LDL.LU R26, [R1+0x3d18] ;  /* 0x003d1800011a7983 */ /* 0x000ea80000300800 */
[----:B------:R-:W3:Y:S02]  /*68a70*/  LDL.LU.64 R24, [R1+0x3d10] ;  /* 0x003d100001187983 */ /* 0x000ee40000300a00 */
[----:B------:R-:W-:-:S02]  /*68a80*/  IMAD.MOV.U32 R14, RZ, RZ, R15 ;  /* 0x000000ffff0e7224 */ /* 0x000fc400078e000f */
[----:B------:R-:W-:Y:S01]  /*68a90*/  IMAD.MOV.U32 R27, RZ, RZ, R12 ;  /* 0x000000ffff1b7224 */ /* 0x000fe200078e000c */
[----:B------:R-:W4:Y:S04]  /*68aa0*/  LDL.LU R15, [R1+0x3d08] ;  /* 0x003d0800010f7983 */ /* 0x000f280000300800 */
[----:B------:R-:W2:Y:S09]  /*68ab0*/  LDL.LU.64 R12, [R1+0x3d00] ;  /* 0x003d0000010c7983 */ /* 0x000eb20000300a00 */
[----:B------:R0:W-:Y:S04]  /*68ac0*/  STL.64 [R1+0x8f8], R18 ;  /* 0x0008f81201007387 */ /* 0x0001e80000100a00 */
[----:B0-----:R-:W2:Y:S01]  /*68ad0*/  LDL.64 R18, [R1+0x78] ;  /* 0x0000780001127983 */ /* 0x001ea20000100a00 */
[----:B------:R-:W-:-:S02]  /*68ae0*/  IMAD.MOV.U32 R11, RZ, RZ, R16 ;  /* 0x000000ffff0b7224 */ /* 0x000fc400078e0010 */
[----:B------:R-:W-:Y:S01]  /*68af0*/  IMAD.MOV.U32 R10, RZ, RZ, R17 ;  /* 0x000000ffff0a7224 */ /* 0x000fe200078e0011 */
[----:B--2---:R0:W-:Y:S04]  /*68b00*/  STL.64 [R1+0x3ca8], R18 ;  /* 0x003ca81201007387 */ /* 0x0041e80000100a00 */
[----:B------:R-:W2:Y:S01]  /*68b10*/  LDL.LU R16, [R1+0x550] ;  /* 0x0005500001107983 */ /* 0x000ea20000300800 */
[----:B---3--:R-:W-:-:S03]  /*68b20*/  IMAD.MOV.U32 R17, RZ, RZ, R24 ;  /* 0x000000ffff117224 */ /* 0x008fc600078e0018 */
[----:B------:R-:W3:Y:S01]  /*68b30*/  LDL.LU R24, [R1+0x3cfc] ;  /* 0x003cfc0001187983 */ /* 0x000ee20000300800 */
[----:B0-----:R-:W-:Y:S02]  /*68b40*/  IMAD.MOV.U32 R18, RZ, RZ, R25 ;  /* 0x000000ffff127224 */ /* 0x001fe400078e0019 */
[----:B------:R-:W-:Y:S01]  /*68b50*/  IMAD.MOV.U32 R19, RZ, RZ, R26 ;  /* 0x000000ffff137224 */ /* 0x000fe200078e001a */
[----:B------:R-:W3:Y:S04]  /*68b60*/  LDL.LU R25, [R1+0x3cf8] ;  /* 0x003cf80001197983 */ /* 0x000ee80000300800 */
[----:B------:R-:W3:Y:S04]  /*68b70*/  LDL.LU R26, [R1+0x3cf4] ;  /* 0x003cf400011a7983 */ /* 0x000ee80000300800 */
[----:B------:R0:W-:Y:S02]  /*68b80*/  STL.64 [R1+0x3cc0], R18 ;  /* 0x003cc01201007387 */ /* 0x0001e40000100a00 */
[----:B0-----:R-:W-:-:S02]  /*68b90*/  IMAD.MOV.U32 R18, RZ, RZ, R7 ;  /* 0x000000ffff127224 */ /* 0x001fc400078e0007 */
[----:B--2---:R0:W-:Y:S02]  /*68ba0*/  STL.64 [R1+0x3cb8], R16 ;  /* 0x003cb81001007387 */ /* 0x0041e40000100a00 */
[----:B0-----:R-:W-:Y:S02]  /*68bb0*/  IMAD.MOV.U32 R16, RZ, RZ, R27 ;  /* 0x000000ffff107224 */ /* 0x001fe400078e001b */
[----:B------:R-:W3:Y:S01]  /*68bc0*/  LDL.LU R27, [R1+0x3cf0] ;  /* 0x003cf000011b7983 */ /* 0x000ee20000300800 */
[----:B------:R-:W-:-:S03]  /*68bd0*/  IMAD.MOV.U32 R17, RZ, RZ, R6 ;  /* 0x000000ffff117224 */ /* 0x000fc600078e0006 */
[----:B------:R-:W2:Y:S04]  /*68be0*/  LDL.LU R6, [R1+0x3cec] ;  /* 0x003cec0001067983 */ /* 0x000ea80000300800 */
[----:B------:R-:W2:Y:S04]  /*68bf0*/  LDL.LU R7, [R1+0x3ce8] ;  /* 0x003ce80001077983 */ /* 0x000ea80000300800 */
[----:B------:R-:W-:Y:S04]  /*68c00*/  STL [R1+0x394c], R10 ;  /* 0x00394c0a01007387 */ /* 0x000fe80000100800 */
[----:B------:R-:W-:Y:S04]  /*68c10*/  STL [R1+0x3c28], R11 ;  /* 0x003c280b01007387 */ /* 0x000fe80000100800 */
[----:B------:R0:W-:Y:S04]  /*68c20*/  STL.64 [R1+0x3c88], R8 ;  /* 0x003c880801007387 */ /* 0x0001e80000100a00 */
[----:B0-----:R-:W2:Y:S04]  /*68c30*/  LDL.LU.64 R8, [R1+0x470] ;  /* 0x0004700001087983 */ /* 0x001ea80000300a00 */
[----:B------:R-:W2:Y:S01]  /*68c40*/  LDL.LU.64 R10, [R1+0x478] ;  /* 0x00047800010a7983 */ /* 0x000ea20000300a00 */
[----:B------:R-:W-:-:S07]  /*68c50*/  IMAD.MOV.U32 R19, RZ, RZ, R14 ;  /* 0x000000ffff137224 */ /* 0x000fce00078e000e */
[C---:B------:R-:W-:Y:S08]  /*68c60*/  HMMA.16816.F32 R20, R16.reuse, R12, R20 ;  /* 0x0000000c1014723c */ /* 0x040ff00000001814 */
[----:B---3--:R-:W-:Y:S01]  /*68c70*/  HMMA.16816.F32 R24, R16, R4, R24 ;  /* 0x000000041018723c */ /* 0x008fe20000001818 */
[----:B--2---:R-:W-:Y:S04]  /*68c80*/  STL.64 [R1+0x3cd0], R10 ;  /* 0x003cd00a01007387 */ /* 0x004fe80000100a00 */
[----:B------:R0:W-:Y:S04]  /*68c90*/  STL.64 [R1+0x3cc8], R8 ;  /* 0x003cc80801007387 */ /* 0x0001e80000100a00 */
[----:B0-----:R-:W2:Y:S11]  /*68ca0*/  LDL.LU R8, [R1+0x570] ;  /* 0x0005700001087983 */ /* 0x001eb60000300800 */
[----:B------:R-:W-:Y:S03]  /*68cb0*/  @!UPT UIADD3 URZ, URZ, URZ, URZ ;  /* 0x0000003f3f3ff290 */ /* 0x000fe6000fffe03f */
[----:B------:R0:W-:Y:S01]  /*68cc0*/  STL.64 [R1+0x8e0], R24 ;  /* 0x0008e01801007387 */ /* 0x0001e20000100a00 */
[----:B------:R-:W-:-:S03]  /*68cd0*/  IMAD.MOV.U32 R10, RZ, RZ, R2 ;  /* 0x000000ffff0a7224 */ /* 0x000fc600078e0002 */
[----:B------:R-:W-:Y:S01]  /*68ce0*/  STL [R1+0x8e8], R26 ;  /* 0x0008e81a01007387 */ /* 0x000fe20000100800 */
[----:B------:R-:W-:-:S03]  /*68cf0*/  IMAD.MOV.U32 R11, RZ, RZ, R0 ;  /* 0x000000ffff0b7224 */ /* 0x000fc600078e0000 */
[----:B------:R1:W-:Y:S01]  /*68d00*/  STL.64 [R1+0x3cb0], R6 ;  /* 0x003cb00601007387 */ /* 0x0003e20000100a00 */
[----:B0-----:R-:W-:Y:S02]  /*68d10*/  IMAD.MOV.U32 R25, RZ, RZ, R27 ;  /* 0x000000ffff197224 */ /* 0x001fe400078e001b */
[----:B------:R-:W-:Y:S02]  /*68d20*/  IMAD.MOV.U32 R9, RZ, RZ, R3 ;  /* 0x000000ffff097224 */ /* 0x000fe400078e0003 */
[----:B------:R-:W-:Y:S02]  /*68d30*/  IMAD.MOV.U32 R2, RZ, RZ, R22 ;  /* 0x000000ffff027224 */ /* 0x000fe400078e0016 */
[----:B------:R-:W-:Y:S01]  /*68d40*/  IMAD.MOV.U32 R0, RZ, RZ, R23 ;  /* 0x000000ffff007224 */ /* 0x000fe200078e0017 */
[----:B-1----:R-:W3:Y:S01]  /*68d50*/  LDL.64 R6, [R1+0x98] ;  /* 0x0000980001067983 */ /* 0x002ee20000100a00 */
[----:B------:R-:W-:Y:S02]  /*68d60*/  IMAD.MOV.U32 R24, RZ, RZ, R20 ;  /* 0x000000ffff187224 */ /* 0x000fe400078e0014 */
[----:B------:R-:W-:Y:S01]  /*68d70*/  IMAD.MOV.U32 R3, RZ, RZ, R21 ;  /* 0x000000ffff037224 */ /* 0x000fe200078e0015 */
[----:B------:R-:W-:Y:S04]  /*68d80*/  STL [R1+0x3940], R25 ;  /* 0x0039401901007387 */ /* 0x000fe80000100800 */
[----:B------:R-:W2:Y:S04]  /*68d90*/  LDL.LU.64 R22, [R1+0x3ce0] ;  /* 0x003ce00001167983 */ /* 0x000ea80000300a00 */
[----:B------:R-:W2:Y:S04]  /*68da0*/  LDL.LU.64 R20, [R1+0x3cd8] ;  /* 0x003cd80001147983 */ /* 0x000ea80000300a00 */
[----:B------:R-:W-:Y:S04]  /*68db0*/  STL [R1+0x3a5c], R0 ;  /* 0x003a5c0001007387 */ /* 0x000fe80000100800 */
[----:B------:R-:W-:Y:S04]  /*68dc0*/  STL [R1+0x3a58], R2 ;  /* 0x003a580201007387 */ /* 0x000fe80000100800 */
[----:B------:R-:W-:Y:S04]  /*68dd0*/  STL [R1+0x3948], R3 ;  /* 0x0039480301007387 */ /* 0x000fe80000100800 */
[----:B------:R0:W-:Y:S04]  /*68de0*/  STL [R1+0x3944], R24 ;  /* 0x0039441801007387 */ /* 0x0001e80000100800 */
[----:B------:R-:W3:Y:S04]  /*68df0*/  LDL R26, [R1+0x38] ;  /* 0x00003800011a7983 */ /* 0x000ee80000100800 */
[----:B------:R-:W3:Y:S01]  /*68e00*/  LDL R27, [R1+0x3c] ;  /* 0x00003c00011b7983 */ /* 0x000ee20000100800 */
[----:B--2---:R-:W-:Y:S03]  /*68e10*/  HMMA.16816.F32 R16, R16, R20, R8 ;  /* 0x000000141010723c */ /* 0x004fe60000001808 */
[----:B---3--:R1:W-:Y:S04]  /*68e20*/  STL.64 [R1+0x3c90], R26 ;  /* 0x003c901a01007387 */ /* 0x0083e80000100a00 */
[----:B0-----:R-:W2:Y:S04]  /*68e30*/  LDL.LU R24, [R1+0x530] ;  /* 0x0005300001187983 */ /* 0x001ea80000300800 */
[----:B------:R-:W2:Y:S04]  /*68e40*/  LDL.LU R25, [R1+0x534] ;  /* 0x0005340001197983 */ /* 0x000ea80000300800 */
[----:B-1----:R-:W2:Y:S04]  /*68e50*/  LDL.LU R26, [R1+0x538] ;  /* 0x00053800011a7983 */ /* 0x002ea80000300800 */
[----:B------:R-:W2:Y:S04]  /*68e60*/  LDL.LU R27, [R1+0x53c] ;  /* 0x00053c00011b7983 */ /* 0x000ea80000300800 */
[----:B------:R-:W3:Y:S04]  /*68e70*/  LDL.LU.64 R10, [R1+0x3cd0] ;  /* 0x003cd000010a7983 */ /* 0x000ee80000300a00 */
[----:B------:R-:W3:Y:S04]  /*68e80*/  LDL.LU.64 R8, [R1+0x3cc8] ;  /* 0x003cc80001087983 */ /* 0x000ee80000300a00 */
[----:B------:R-:W-:Y:S04]  /*68e90*/  STL.64 [R1+0x8b0], R16 ;  /* 0x0008b01001007387 */ /* 0x000fe80000100a00 */
[----:B------:R0:W-:Y:S04]  /*68ea0*/  STL.64 [R1+0x8b8], R18 ;  /* 0x0008b81201007387 */ /* 0x0001e80000100a00 */
[----:B0-----:R-:W3:Y:S04]  /*68eb0*/  LDL.LU.64 R18, [R1+0x3cc0] ;  /* 0x003cc00001127983 */ /* 0x001ee80000300a00 */
[----:B------:R-:W3:Y:S01]  /*68ec0*/  LDL.LU.64 R16, [R1+0x3cb8] ;  /* 0x003cb80001107983 */ /* 0x000ee20000300a00 */
[----:B------:R-:W-:-:S02]  /*68ed0*/  IMAD.MOV.U32 R2, RZ, RZ, R6 ;  /* 0x000000ffff027224 */ /* 0x000fc400078e0006 */
[----:B------:R-:W-:Y:S01]  /*68ee0*/  IMAD.MOV.U32 R0, RZ, RZ, R7 ;  /* 0x000000ffff007224 */ /* 0x000fe200078e0007 */
[----:B---3--:R-:W-:Y:S01]  /*68ef0*/  HMMA.16816.F32 R16, R8, R6, R16 ;  /* 0x000000060810723c */ /* 0x008fe20000001810 */
[----:B------:R-:W3:Y:S11]  /*68f00*/  LDL.LU.64 R6, [R1+0x3cb0] ;  /* 0x003cb00001067983 */ /* 0x000ef60000300a00 */
[----:B------:R-:W-:Y:S11]  /*68f10*/  @!UPT UIADD3 URZ, URZ, URZ, URZ ;  /* 0x0000003f3f3ff290 */ /* 0x000ff6000fffe03f */
[----:B------:R-:W-:Y:S01]  /*68f20*/  @!UPT UIADD3 URZ, URZ, URZ, URZ ;  /* 0x0000003f3f3ff290 */ /* 0x000fe2000fffe03f */
[----:B------:R-:W-:Y:S02]  /*68f30*/  IMAD.MOV.U32 R4, RZ, RZ, R16 ;  /* 0x000000ffff047224 */ /* 0x000fe400078e0010 */
[----:B------:R-:W-:Y:S01]  /*68f40*/  IMAD.MOV.U32 R5, RZ, RZ, R17 ;  /* 0x000000ffff057224 */ /* 0x000fe200078e0011 */
[----:B------:R0:W-:Y:S04]  /*68f50*/  STL.64 [R1+0x8a8], R18 ;  /* 0x0008a81201007387 */ /* 0x0001e80000100a00 */
[----:B0-----:R-:W2:Y:S04]  /*68f60*/  LDL.LU.64 R18, [R1+0x3ca8] ;  /* 0x003ca80001127983 */ /* 0x001ea80000300a00 */
[----:B---3--:R-:W-:Y:S04]  /*68f70*/  STL.64 [R1+0x3c78], R6 ;  /* 0x003c780601007387 */ /* 0x008fe80000100a00 */
[----:B------:R0:W-:Y:S04]  /*68f80*/  STL.64 [R1+0x3c70], R4 ;  /* 0x003c700401007387 */ /* 0x0001e80000100a00 */
[----:B0-----:R-:W3:Y:S04]  /*68f90*/  LDL.LU R4, [R1+0x540] ;  /* 0x0005400001047983 */ /* 0x001ee80000300800 */
[----:B------:R-:W3:Y:S01]  /*68fa0*/  LDL.LU R5, [R1+0x544] ;  /* 0x0005440001057983 */ /* 0x000ee20000300800 */
[----:B------:R-:W-:-:S02]  /*68fb0*/  IMAD.MOV.U32 R6, RZ, RZ, R22 ;  /* 0x000000ffff067224 */ /* 0x000fc400078e0016 */
[----:B------:R-:W-:Y:S01]  /*68fc0*/  IMAD.MOV.U32 R7, RZ, RZ, R23 ;  /* 0x000000ffff077224 */ /* 0x000fe200078e0017 */
[----:B------:R-:W4:Y:S04]  /*68fd0*/  LDL.LU R22, [R1+0x3ca4] ;  /* 0x003ca40001167983 */ /* 0x000f280000300800 */
[----:B------:R-:W4:Y:S01]  /*68fe0*/  LDL.LU R23, [R1+0x3ca0] ;  /* 0x003ca00001177983 */ /* 0x000f220000300800 */
[----:B--2---:R-:W-:Y:S02]  /*68ff0*/  IMAD.MOV.U32 R12, RZ, RZ, R18 ;  /* 0x000000ffff0c7224 */ /* 0x004fe400078e0012 */
[----:B------:R-:W-:Y:S01]  /*69000*/  IMAD.MOV.U32 R3, RZ, RZ, R19 ;  /* 0x000000ffff037224 */ /* 0x000fe200078e0013 */
[C---:B---3--:R-:W-:Y:S01]  /*69010*/  HMMA.16816.F32 R4, R8.reuse, R18, R4 ;  /* 0x000000120804723c */ /* 0x048fe20000001804 */
[----:B------:R-:W2:Y:S11]  /*69020*/  LDL.LU.64 R18, [R1+0x3c98] ;  /* 0x003c980001127983 */ /* 0x000eb60000300a00 */
[----:B------:R-:W-:Y:S11]  /*69030*/  @!UPT UIADD3 URZ, URZ, URZ, URZ ;  /* 0x0000003f3f3ff290 */ /* 0x000ff6000fffe03f */
[----:B------:R0:W-:Y:S01]  /*69040*/  STL.64 [R1+0x890], R4 ;  /* 0x0008900401007387 */ /* 0x0001e20000100a00 */
[----:B------:R-:W-:Y:S02]  /*69050*/  IMAD.MOV.U32 R21, RZ, RZ, R6 ;  /* 0x000000ffff157224 */ /* 0x000fe400078e0006 */
[----:B------:R-:W-:Y:S01]  /*69060*/  IMAD.MOV.U32 R20, RZ, RZ, R7 ;  /* 0x000000ffff147224 */ /* 0x000fe200078e0007 */
[----:B0-----:R-:W3:Y:S04]  /*69070*/  LDL.LU R4, [R1+0x510] ;  /* 0x0005100001047983 */ /* 0x001ee80000300800 */
[----:B------:R-:W3:Y:S04]  /*69080*/  LDL.LU R5, [R1+0x514] ;  /* 0x0005140001057983 */ /* 0x000ee80000300800 */
[----:B------:R-:W3:Y:S04]  /*69090*/  LDL.LU R6, [R1+0x518] ;  /* 0x0005180001067983 */ /* 0x000ee80000300800 */
[----:B------:R-:W3:Y:S04]  /*690a0*/  LDL.LU R7, [R1+0x51c] ;  /* 0x00051c0001077983 */ /* 0x000ee80000300800 */
[----:B------:R-:W-:Y:S04]  /*690b0*/  STL [R1+0x3a60], R21 ;  /* 0x003a601501007387 */ /* 0x000fe80000100800 */
[----:B----4-:R-:W-:Y:S04]  /*690c0*/  STL.64 [R1+0x3c50], R22 ;  /* 0x003c501601007387 */ /* 0x010fe80000100a00 */
[----:B------:R0:W-:Y:S04]  /*690d0*/  STL [R1+0x3c48], R20 ;  /* 0x003c481401007387 */ /* 0x0001e80000100800 */
[----:B0-----:R-:W4:Y:S04]  /*690e0*/  LDL.LU R20, [R1+0x520] ;  /* 0x0005200001147983 */ /* 0x001f280000300800 */
[----:B------:R-:W4:Y:S04]  /*690f0*/  LDL.LU R21, [R1+0x524] ;  /* 0x0005240001157983 */ /* 0x000f280000300800 */
[----:B------:R-:W4:Y:S04]  /*69100*/  LDL.LU R22, [R1+0x528] ;  /* 0x0005280001167983 */ /* 0x000f280000300800 */
[----:B------:R-:W4:Y:S01]  /*69110*/  LDL.LU R23, [R1+0x52c] ;  /* 0x00052c0001177983 */ /* 0x000f220000300800 */
[----:B--2---:R-:W-:Y:S03]  /*69120*/  HMMA.16816.F32 R16, R8, R18, R24 ;  /* 0x000000120810723c */ /* 0x004fe60000001818 */
[----:B------:R-:W4:Y:S01]  /*69130*/  LDL.LU.64 R26, [R1+0x3c90] ;  /* 0x003c9000011a7983 */ /* 0x000f220000300a00 */
[----:B------:R-:W-:-:S03]  /*69140*/  IMAD.MOV.U32 R14, RZ, RZ, R8 ;  /* 0x000000ffff0e7224 */ /* 0x000fc600078e0008 */
[----:B------:R-:W-:Y:S02]  /*69150*/  IMAD.MOV.U32 R25, RZ, RZ, R9 ;  /* 0x000000ffff197224 */ /* 0x000fe400078e0009 */
[----:B------:R-:W-:Y:S02]  /*69160*/  IMAD.MOV.U32 R24, RZ, RZ, R10 ;  /* 0x000000ffff187224 */ /* 0x000fe400078e000a */
[----:B------:R-:W-:Y:S11]  /*69170*/  IMAD.MOV.U32 R13, RZ, RZ, R11 ;  /* 0x000000ffff0d7224 */ /* 0x000ff600078e000b */
[----:B------:R-:W-:Y:S01]  /*69180*/  @!UPT UIADD3 URZ, URZ, URZ, URZ ;  /* 0x0000003f3f3ff290 */ /* 0x000fe2000fffe03f */
[----:B------:R0:W-:Y:S04]  /*69190*/  STL.64 [R1+0x880], R16 ;  /* 0x0008801001007387 */ /* 0x0001e80000100a00 */
[----:B------:R-:W-:Y:S04]  /*691a0*/  STL.64 [R1+0x888], R18 ;  /* 0x0008881201007387 */ /* 0x000fe80000100a00 */
[----:B0-----:R-:W2:Y:S04]  /*691b0*/  LDL.LU R16, [R1+0x500] ;  /* 0x0005000001107983 */ /* 0x001ea80000300800 */
[----:B------:R-:W2:Y:S01]  /*691c0*/  LDL.LU R17, [R1+0x504] ;  /* 0x0005040001117983 */ /* 0x000ea20000300800 */
[----:B----4-:R-:W-:Y:S03]  /*691d0*/  HMMA.16816.F32 R20, R8, R26, R20 ;  /* 0x0000001a0814723c */ /* 0x010fe60000001814 */
[----:B------:R-:W4:Y:S11]  /*691e0*/  LDL.LU.64 R8, [R1+0x3c88] ;  /* 0x003c880001087983 */ /* 0x000f360000300a00 */
[----:B------:R-:W-:Y:S10]  /*691f0*/  @!UPT UIADD3 URZ, URZ, URZ, URZ ;  /* 0x0000003f3f3ff290 */ /* 0x000ff4000fffe03f */
[----:B------:R-:W-:Y:S02]  /*69200*/  IMAD.MOV.U32 R27, RZ, RZ, R22 ;  /* 0x000000ffff1b7224 */ /* 0x000fe400078e0016 */
[----:B------:R-:W-:-:S05]  /*69210*/  IMAD.MOV.U32 R26, RZ, RZ, R23 ;  /* 0x000000ffff1a7224 */ /* 0x000fca00078e0017 */
[----:B------:R0:W-:Y:S04]  /*69220*/  STL.64 [R1+0x38a8], R26 ;  /* 0x0038a81a01007387 */ /* 0x0001e80000100a00 */
[----:B0-----:R-:W3:Y:S04]  /*69230*/  LDL.LU R26, [R1+0x18] ;  /* 0x00001800011a7983 */ /* 0x001ee80000300800 */
[----:B------:R-:W3:Y:S04]  /*69240*/  LDL.LU R27, [R1+0x1c] ;  /* 0x00001c00011b7983 */ /* 0x000ee80000300800 */
[----:B------:R-:W2:Y:S04]  /*69250*/  LDL.LU R10, [R1+0x4d8] ;  /* 0x0004d800010a7983 */ /* 0x000ea80000300800 */
[----:B------:R-:W2:Y:S01]  /*69260*/  LDL.LU R11, [R1+0x4dc] ;  /* 0x0004dc00010b7983 */ /* 0x000ea20000300800 */
[----:B------:R-:W-:-:S02]  /*69270*/  IMAD.MOV.U32 R18, RZ, RZ, R29 ;  /* 0x000000ffff127224 */ /* 0x000fc400078e001d */
[----:B------:R-:W-:Y:S02]  /*69280*/  IMAD.MOV.U32 R19, RZ, RZ, R28 ;  /* 0x000000ffff137224 */ /* 0x000fe400078e001c */
[----:B------:R-:W-:Y:S02]  /*69290*/  IMAD.MOV.U32 R29, RZ, RZ, R20 ;  /* 0x000000ffff1d7224 */ /* 0x000fe400078e0014 */
[----:B------:R-:W-:Y:S01]  /*692a0*/  IMAD.MOV.U32 R28, RZ, RZ, R21 ;  /* 0x000000ffff1c7224 */ /* 0x000fe200078e0015 */
[----:B------:R-:W3:Y:S04]  /*692b0*/  LDL.LU R20, [R1+0x4f0] ;  /* 0x0004f00001147983 */ /* 0x000ee80000300800 */
[----:B------:R-:W3:Y:S04]  /*692c0*/  LDL.LU R21, [R1+0x4f4] ;  /* 0x0004f40001157983 */ /* 0x000ee80000300800 */
[----:B------:R-:W3:Y:S04]  /*692d0*/  LDL.LU R22, [R1+0x4f8] ;  /* 0x0004f80001167983 */ /* 0x000ee80000300800 */
[----:B------:R-:W3:Y:S04]  /*692e0*/  LDL.LU R23, [R1+0x4fc] ;  /* 0x0004fc0001177983 */ /* 0x000ee80000300800 */
[----:B--2---:R0:W-:Y:S04]  /*692f0*/  STL.64 [R1+0x3c38], R10 ;  /* 0x003c380a01007387 */ /* 0x0041e80000100a00 */
[----:B----4-:R1:W-:Y:S01]  /*69300*/  STL.64 [R1+0x3c30], R8 ;  /* 0x003c300801007387 */ /* 0x0103e20000100a00 */
[----:B0-----:R-:W-:-:S02]  /*69310*/  IMAD.MOV.U32 R10, RZ, RZ, R24 ;  /* 0x000000ffff0a7224 */ /* 0x001fc400078e0018 */
[----:B------:R-:W-:Y:S02]  /*69320*/  IMAD.MOV.U32 R11, RZ, RZ, R13 ;  /* 0x000000ffff0b7224 */ /* 0x000fe400078e000d */
[----:B-1----:R-:W-:Y:S02]  /*69330*/  IMAD.MOV.U32 R8, RZ, RZ, R14 ;  /* 0x000000ffff087224 */ /* 0x002fe400078e000e */
[----:B------:R-:W-:Y:S01]  /*69340*/  IMAD.MOV.U32 R9, RZ, RZ, R25 ;  /* 0x000000ffff097224 */ /* 0x000fe200078e0019 */
[----:B------:R-:W2:Y:S06]  /*69350*/  LDL.LU R14, [R1+0x3c80] ;  /* 0x003c8000010e7983 */ /* 0x000eac0000300800 */
[----:B---3--:R-:W-:Y:S11]  /*69360*/  HMMA.16816.F32 R4, R8, R26, R4 ;  /* 0x0000001a0804723c */ /* 0x008ff60000001804 */
[----:B------:R-:W-:Y:S11]  /*69370*/  @!UPT UIADD3 URZ, URZ, URZ, URZ ;  /* 0x0000003f3f3ff290 */ /* 0x000ff6000fffe03f */
[----:B------:R-:W-:Y:S01]  /*69380*/  @!UPT UIADD3 URZ, URZ, URZ, URZ ;  /* 0x0000003f3f3ff290 */ /* 0x000fe2000fffe03f */
[----:B------:R-:W-:Y:S04]  /*69390*/  STL.64 [R1+0x860], R4 ;  /* 0x0008600401007387 */ /* 0x000fe80000100a00 */
[----:B------:R0:W-:Y:S04]  /*693a0*/  STL.64 [R1+0x868], R6 ;  /* 0x0008680601007387 */ /* 0x0001e80000100a00 */
[----:B0-----:R-:W3:Y:S04]  /*693b0*/  LDL.LU.64 R6, [R1+0x3c78] ;  /* 0x003c780001067983 */ /* 0x001ee80000300a00 */
[----:B------:R-:W4:Y:S04]  /*693c0*/  LDL.LU.64 R4, [R1+0x3c70] ;  /* 0x003c700001047983 */ /* 0x000f280000300a00 */
[----:B------:R0:W-:Y:S02]  /*693d0*/  STL.64 [R1+0x3c10], R26 ;  /* 0x003c101a01007387 */ /* 0x0001e40000100a00 */
[----:B0-----:R-:W-:-:S02]  /*693e0*/  IMAD.MOV.U32 R26, RZ, RZ, R12 ;  /* 0x000000ffff1a7224 */ /* 0x001fc400078e000c */
[----:B------:R-:W-:-:S05]  /*693f0*/  IMAD.MOV.U32 R27, RZ, RZ, R3 ;  /* 0x000000ffff1b7224 */ /* 0x000fca00078e0003 */
[----:B------:R0:W-:Y:S04]  /*69400*/  STL.64 [R1+0x3c40], R26 ;  /* 0x003c401a01007387 */ /* 0x0001e80000100a00 */
[----:B------:R-:W4:Y:S04]  /*69410*/  LDL.LU R24, [R1+0x4e0] ;  /* 0x0004e00001187983 */ /* 0x000f280000300800 */
[----:B------:R-:W4:Y:S01]  /*69420*/  LDL.LU R25, [R1+0x4e4] ;  /* 0x0004e40001197983 */ /* 0x000f220000300800 */
[----:B0-----:R-:W-:Y:S02]  /*69430*/  IMAD.MOV.U32 R27, RZ, RZ, R15 ;  /* 0x000000ffff1b7224 */ /* 0x001fe400078e000f */
[----:B--2---:R-:W-:-:S02]  /*69440*/  IMAD.MOV.U32 R26, RZ, RZ, R14 ;  /* 0x000000ffff1a7224 */ /* 0x004fc400078e000e */
[----:B------:R-:W2:Y:S04]  /*69450*/  LDL.LU R14, [R1+0x3c6c] ;  /* 0x003c6c00010e7983 */ /* 0x000ea80000300800 */
[----:B------:R-:W2:Y:S01]  /*69460*/  LDL.LU R15, [R1+0x3c68] ;  /* 0x003c6800010f7983 */ /* 0x000ea20000300800 */
[----:B---3--:R-:W-:Y:S11]  /*69470*/  HMMA.16816.F32 R16, R8, R6, R16 ;  /* 0x000000060810723c */ /* 0x008ff60000001810 */
[----:B------:R-:W-:Y:S11]  /*69480*/  @!UPT UIADD3 URZ, URZ, URZ, URZ ;  /* 0x0000003f3f3ff290 */ /* 0x000ff6000fffe03f */
[----:B------:R-:W-:Y:S01]  /*69490*/  @!UPT UIADD3 URZ, URZ, URZ, URZ ;  /* 0x0000003f3f3ff290 */ /* 0x000fe2000fffe03f */
[----:B------:R-:W-:Y:S04]  /*694a0*/  STL.64 [R1+0x650], R16 ;  /* 0x0006501001007387 */ /* 0x000fe80000100a00 */
[----:B------:R0:W-:Y:S04]  /*694b0*/  STL.64 [R1+0x658], R18 ;  /* 0x0006581201007387 */ /* 0x0001e80000100a00 */
[----:B0-----:R-:W3:Y:S04]  /*694c0*/  LDL.LU.64 R18, [R1+0x3c60] ;  /* 0x003c600001127983 */ /* 0x001ee80000300a00 */
[----:B------:R-:W2:Y:S04]  /*694d0*/  LDL.LU.64 R16, [R1+0x3c58] ;  /* 0x003c580001107983 */ /* 0x000ea80000300a00 */
[----:B------:R-:W-:Y:S04]  /*694e0*/  STL.64 [R1+0x3c20], R6 ;  /* 0x003c200601007387 */ /* 0x000fe80000100a00 */
[----:B----4-:R3:W-:Y:S02]  /*694f0*/  STL.64 [R1+0x3c18], R4 ;  /* 0x003c180401007387 */ /* 0x0107e40000100a00 */
[----:B---3--:R-:W-:-:S02]  /*69500*/  IMAD.MOV.U32 R5, RZ, RZ, R18 ;  /* 0x000000ffff057224 */ /* 0x008fc400078e0012 */
[----:B--2---:R-:W-:Y:S02]  /*69510*/  IMAD.MOV.U32 R7, RZ, RZ, R16 ;  /* 0x000000ffff077224 */ /* 0x004fe400078e0010 */
[----:B------:R-:W-:Y:S01]  /*69520*/  IMAD.MOV.U32 R6, RZ, RZ, R17 ;  /* 0x000000ffff067224 */ /* 0x000fe200078e0011 */
[----:B------:R-:W2:Y:S01]  /*69530*/  LDL.LU R16, [R1+0x390] ;  /* 0x0003900001107983 */ /* 0x000ea20000300800 */
[----:B------:R-:W-:-:S03]  /*69540*/  IMAD.MOV.U32 R4, RZ, RZ, R19 ;  /* 0x000000ffff047224 */ /* 0x000fc600078e0013 */
[----:B------:R-:W2:Y:S04]  /*69550*/  LDL.LU R17, [R1+0x394] ;  /* 0x0003940001117983 */ /* 0x000ea80000300800 */
[----:B------:R-:W3:Y:S04]  /*69560*/  LDL.LU R18, [R1+0x398] ;  /* 0x0003980001127983 */ /* 0x000ee80000300800 */
[----:B------:R-:W3:Y:S01]  /*69570*/  LDL.LU R19, [R1+0x39c] ;  /* 0x00039c0001137983 */ /* 0x000ee20000300800 */
[C---:B------:R-:W-:Y:S03]  /*69580*/  HMMA.16816.F32 R20, R8.reuse, R14, R20 ;  /* 0x0000000e0814723c */ /* 0x040fe60000001814 */
[----:B---3--:R-:W-:Y:S04]  /*69590*/  STL.64 [R1+0x3af0], R18 ;  /* 0x003af01201007387 */ /* 0x008fe80000100a00 */
[----:B--2---:R-:W-:Y:S11]  /*695a0*/  STL.64 [R1+0x3ae8], R16 ;  /* 0x003ae81001007387 */ /* 0x004ff60000100a00 */
[----:B------:R-:W-:Y:S05]  /*695b0*/  @!UPT UIADD3 URZ, URZ, URZ, URZ ;  /* 0x0000003f3f3ff290 */ /* 0x000fea000fffe03f */
[----:B------:R-:W-:Y:S04]  /*695c0*/  STL.64 [R1+0x850], R20 ;  /* 0x0008501401007387 */ /* 0x000fe80000100a00 */
[----:B------:R0:W-:Y:S04]  /*695d0*/  STL.64 [R1+0x858], R22 ;  /* 0x0008581601007387 */ /* 0x0001e80000100a00 */
[----:B0-----:R-:W2:Y:S04]  /*695e0*/  LDL.LU.64 R22, [R1+0x3c50] ;  /* 0x003c500001167983 */ /* 0x001ea80000300a00 */
[----:B------:R-:W3:Y:S04]  /*695f0*/  LDL.LU R20, [R1+0x3c48] ;  /* 0x003c480001147983 */ /* 0x000ee80000300800 */
[----:B------:R0:W-:Y:S04]  /*69600*/  STL.64 [R1+0x3c08], R14 ;  /* 0x003c080e01007387 */ /* 0x0001e80000100a00 */
[----:B------:R-:W4:Y:S04]  /*69610*/  LDL.LU.64 R12, [R1+0x2b0] ;  /* 0x0002b000010c7983 */ /* 0x000f280000300a00 */
[----:B0-----:R-:W4:Y:S01]  /*69620*/  LDL.LU.64 R14, [R1+0x2b8] ;  /* 0x0002b800010e7983 */ /* 0x001f220000300a00 */
[----:B--2---:R-:W-:Y:S03]  /*69630*/  HMMA.16816.F32 R8, R8, R22, R24 ;  /* 0x000000160808723c */ /* 0x004fe60000001818 */
[----:B------:R-:W2:Y:S11]  /*69640*/  LDL.LU.64 R26, [R1+0x3c40] ;  /* 0x003c4000011a7983 */ /* 0x000eb60000300a00 */
[----:B------:R-:W-:Y:S09]  /*69650*/  @!UPT UIADD3 URZ, URZ, URZ, URZ ;  /* 0x0000003f3f3ff290 */ /* 0x000ff2000fffe03f */
[----:B------:R-:W-:Y:S04]  /*69660*/  STL.64 [R1+0x830], R8 ;  /* 0x0008300801007387 */ /* 0x000fe80000100a00 */
[----:B------:R0:W-:Y:S04]  /*69670*/  STL.64 [R1+0x838], R10 ;  /* 0x0008380a01007387 */ /* 0x0001e80000100a00 */
[----:B0-----:R-:W4:Y:S04]  /*69680*/  LDL.LU.64 R10, [R1+0x3c38] ;  /* 0x003c3800010a7983 */ /* 0x001f280000300a00 */
[----:B------:R-:W4:Y:S01]  /*69690*/  LDL.LU.64 R8, [R1+0x3c30] ;  /* 0x003c300001087983 */ /* 0x000f220000300a00 */
[----:B------:R-:W-:-:S02]  /*696a0*/  IMAD.MOV.U32 R18, RZ, RZ, R2 ;  /* 0x000000ffff127224 */ /* 0x000fc400078e0002 */
[----:B------:R-:W-:Y:S01]  /*696b0*/  IMAD.MOV.U32 R19, RZ, RZ, R0 ;  /* 0x000000ffff137224 */ /* 0x000fe200078e0000 */
[----:B------:R-:W-:Y:S04]  /*696c0*/  STL.64 [R1+0x3c00], R22 ;  /* 0x003c001601007387 */ /* 0x000fe80000100a00 */
[----:B---3--:R0:W-:Y:S04]  /*696d0*/  STL [R1+0x3bf8], R20 ;  /* 0x003bf81401007387 */ /* 0x0081e80000100800 */
[----:B0-----:R-:W3:Y:S04]  /*696e0*/  LDL.LU R20, [R1+0x4b0] ;  /* 0x0004b00001147983 */ /* 0x001ee80000300800 */
[----:B------:R-:W3:Y:S04]  /*696f0*/  LDL.LU R21, [R1+0x4b4] ;  /* 0x0004b40001157983 */ /* 0x000ee80000300800 */
[----:B------:R-:W3:Y:S04]  /*69700*/  LDL.LU R22, [R1+0x4b8] ;  /* 0x0004b80001167983 */ /* 0x000ee80000300800 */
[----:B------:R-:W3:Y:S01]  /*69710*/  LDL.LU R23, [R1+0x4bc] ;  /* 0x0004bc0001177983 */ /* 0x000ee20000300800 */
[C---:B----4-:R-:W-:Y:S03]  /*69720*/  HMMA.16816.F32 R16, R12.reuse, R18, R8 ;  /* 0x000000120c10723c */ /* 0x050fe60000001808 */
[----:B------:R-:W4:Y:S05]  /*69730*/  LDL.LU R11, [R1+0x3c28] ;  /* 0x003c2800010b7983 */ /* 0x000f2a0000300800 */
[C---:B--2---:R-:W-:Y:S11]  /*69740*/  HMMA.16816.F32 R4, R12.reuse, R26, R4 ;  /* 0x0000001a0c04723c */ /* 0x044ff60000001804 */
[----:B------:R-:W-:Y:S04]  /*69750*/  @!UPT UIADD3 URZ, URZ, URZ, URZ ;  /* 0x0000003f3f3ff290 */ /* 0x000fe8000fffe03f */
[----:B------:R-:W-:Y:S04]  /*69760*/  STL.64 [R1+0x820], R16 ;  /* 0x0008201001007387 */ /* 0x000fe80000100a00 */
[----:B------:R-:W-:Y:S05]  /*69770*/  STL.64 [R1+0x828], R18 ;  /* 0x0008281201007387 */ /* 0x000fea0000100a00 */
[----:B------:R-:W-:Y:S02]  /*69780*/  IMAD.MOV.U32 R8, RZ, RZ, R4 ;  /* 0x000000ffff087224 */ /* 0x000fe400078e0004 */
[----:B------:R-:W-:Y:S01]  /*69790*/  IMAD.MOV.U32 R9, RZ, RZ, R5 ;  /* 0x000000ffff097224 */ /* 0x000fe200078e0005 */
[----:B------:R-:W-:Y:S04]  /*697a0*/  STL.64 [R1+0x818], R6 ;  /* 0x0008180601007387 */ /* 0x000fe80000100a00 */
[----:B------:R0:W-:Y:S04]  /*697b0*/  STL.64 [R1+0x3930], R8 ;  /* 0x0039300801007387 */ /* 0x0001e80000100a00 */
[----:B----4-:R1:W-:Y:S04]  /*697c0*/  STL [R1+0x39b0], R11 ;  /* 0x0039b00b01007387 */ /* 0x0103e80000100800 */
[----:B0-----:R-:W2:Y:S04]  /*697d0*/  LDL.LU R8, [R1+0x1f0] ;  /* 0x0001f00001087983 */ /* 0x001ea80000300800 */
[----:B------:R-:W2:Y:S04]  /*697e0*/  LDL.LU R9, [R1+0x1f4] ;  /* 0x0001f40001097983 */ /* 0x000ea80000300800 */
[----:B------:R-:W4:Y:S04]  /*697f0*/  LDL.LU R10, [R1+0x1f8] ;  /* 0x0001f800010a7983 */ /* 0x000f280000300800 */
[----:B-1----:R-:W4:Y:S04]  /*69800*/  LDL.LU R11, [R1+0x1fc] ;  /* 0x0001fc00010b7983 */ /* 0x002f280000300800 */
[----:B------:R-:W2:Y:S04]  /*69810*/  LDL.LU R4, [R1+0x4a0] ;  /* 0x0004a00001047983 */ /* 0x000ea80000300800 */
[----:B------:R-:W3:Y:S04]  /*69820*/  LDL.LU R5, [R1+0x4a4] ;  /* 0x0004a40001057983 */ /* 0x000ee80000300800 */
[----:B------:R-:W3:Y:S04]  /*69830*/  LDL.LU R6, [R1+0x4a8] ;  /* 0x0004a80001067983 */ /* 0x000ee80000300800 */
[----:B------:R-:W3:Y:S04]  /*69840*/  LDL.LU R7, [R1+0x4ac] ;  /* 0x0004ac0001077983 */ /* 0x000ee80000300800 */
[----:B------:R-:W3:Y:S04]  /*69850*/  LDL.64 R26, [R1+0x38] ;  /* 0x00003800011a7983 */ /* 0x000ee80000100a00 */
[----:B------:R-:W3:Y:S04]  /*69860*/  LDL.LU R16, [R1+0x490] ;  /* 0x0004900001107983 */ /* 0x000ee80000300800 */
[----:B------:R-:W3:Y:S04]  /*69870*/  LDL.LU R17, [R1+0x494] ;  /* 0x0004940001117983 */ /* 0x000ee80000300800 */
[----:B------:R-:W3:Y:S04]  /*69880*/  LDL.LU R18, [R1+0x498] ;  /* 0x0004980001127983 */ /* 0x000ee80000300800 */
[----:B------:R-:W3:Y:S04]  /*69890*/  LDL.LU R19, [R1+0x49c] ;  /* 0x00049c0001137983 */ /* 0x000ee80000300800 */
[----:B----4-:R-:W-:Y:S04]  /*698a0*/  STL.64 [R1+0x3ba0], R10 ;  /* 0x003ba00a01007387 */ /* 0x010fe80000100a00 */
[----:B--2---:R0:W-:Y:S04]  /*698b0*/  STL.64 [R1+0x3b98], R8 ;  /* 0x003b980801007387 */ /* 0x0041e80000100a00 */
[----:B0-----:R-:W2:Y:S04]  /*698c0*/  LDL.LU R8, [R1+0x260] ;  /* 0x0002600001087983 */ /* 0x001ea80000300800 */
[----:B------:R-:W2:Y:S04]  /*698d0*/  LDL.LU R9, [R1+0x264] ;  /* 0x0002640001097983 */ /* 0x000ea80000300800 */
[----:B------:R-:W4:Y:S04]  /*698e0*/  LDL.LU R10, [R1+0x268] ;  /* 0x00026800010a7983 */ /* 0x000f280000300800 */
[----:B------:R-:W4:Y:S04]  /*698f0*/  LDL.LU R11, [R1+0x26c] ;  /* 0x00026c00010b7983 */ /* 0x000f280000300800 */
[----:B----4-:R0:W-:Y:S04]  /*69900*/  STL.64 [R1+0x3bb0], R10 ;  /* 0x003bb00a01007387 */ /* 0x0101e80000100a00 */
[----:B--2---:R-:W-:Y:S04]  /*69910*/  STL.64 [R1+0x3ba8], R8 ;  /* 0x003ba80801007387 */ /* 0x004fe80000100a00 */
[----:B0-----:R-:W3:Y:S02]  /*69920*/  LDL.64 R10, [R1+0x58] ;  /* 0x00005800010a7983 */ /* 0x001ee40000100a00 */
[----:B---3--:R-:W-:Y:S11]  /*69930*/  HMMA.16816.F32 R20, R12, R10, R20 ;  /* 0x0000000a0c14723c */ /* 0x008ff60000001814 */
[----:B------:R-:W-:Y:S11]  /*69940*/  @!UPT UIADD3 URZ, URZ, URZ, URZ ;  /* 0x0000003f3f3ff290 */ /* 0x000ff6000fffe03f */
[----:B------:R-:W-:Y:S01]  /*69950*/  @!UPT UIADD3 URZ, URZ, URZ, URZ ;  /* 0x0000003f3f3ff290 */ /* 0x000fe2000fffe03f */
[----:B------:R-:W-:Y:S04]  /*69960*/  STL.64 [R1+0x800], R20 ;  /* 0x0008001401007387 */ /* 0x000fe80000100a00 */
[----:B------:R-:W-:Y:S04]  /*69970*/  STL.64 [R1+0x808], R22 ;  /* 0x0008081601007387 */ /* 0x000fe80000100a00 */
[----:B------:R0:W-:Y:S04]  /*69980*/  STL.64 [R1+0x3bc0], R10 ;  /* 0x003bc00a01007387 */ /* 0x0001e80000100a00 */
[----:B0-----:R-:W2:Y:S01]  /*69990*/  LDL.64 R10, [R1+0x78] ;  /* 0x00007800010a7983 */ /* 0x001ea20000100a00 */
[----:B------:R-:W-:-:S03]  /*699a0*/  IMAD.MOV.U32 R3, RZ, RZ, R13 ;  /* 0x000000ffff037224 */ /* 0x000fc600078e000d */
[----:B--2---:R0:W-:Y:S04]  /*699b0*/  STL.64 [R1+0x3bc8], R10 ;  /* 0x003bc80a01007387 */ /* 0x0041e80000100a00 */
[----:B0-----:R-:W2:Y:S01]  /*699c0*/  LDL.64 R10, [R1+0x98] ;  /* 0x00009800010a7983 */ /* 0x001ea20000100a00 */
[----:B------:R-:W-:Y:S02]  /*699d0*/  IMAD.MOV.U32 R2, RZ, RZ, R14 ;  /* 0x000000ffff027224 */ /* 0x000fe400078e000e */
[----:B------:R-:W-:Y:S02]  /*699e0*/  IMAD.MOV.U32 R0, RZ, RZ, R15 ;  /* 0x000000ffff007224 */ /* 0x000fe400078e000f */
[----:B------:R-:W-:Y:S02]  /*699f0*/  IMAD.MOV.U32 R8, RZ, RZ, R12 ;  /* 0x000000ffff087224 */ /* 0x000fe400078e000c */
[----:B------:R-:W-:Y:S01]  /*69a00*/  IMAD.MOV.U32 R9, RZ, RZ, R3 ;  /* 0x000000ffff097224 */ /* 0x000fe200078e0003 */
[----:B--2---:R0:W-:Y:S04]  /*69a10*/  STL.64 [R1+0x3be0], R10 ;  /* 0x003be00a01007387 */ /* 0x0041e80000100a00 */
[----:B------:R-:W2:Y:S04]  /*69a20*/  LDL.LU R20, [R1+0x420] ;  /* 0x0004200001147983 */ /* 0x000ea80000300800 */
[----:B------:R-:W2:Y:S01]  /*69a30*/  LDL.LU R21, [R1+0x424] ;  /* 0x0004240001157983 */ /* 0x000ea20000300800 */
[----:B0-----:R-:W-:-:S03]  /*69a40*/  IMAD.MOV.U32 R10, RZ, RZ, R2 ;  /* 0x000000ffff0a7224 */ /* 0x001fc600078e0002 */
[----:B------:R-:W2:Y:S01]  /*69a50*/  LDL.LU R22, [R1+0x428] ;  /* 0x0004280001167983 */ /* 0x000ea20000300800 */
[----:B------:R-:W-:-:S03]  /*69a60*/  IMAD.MOV.U32 R11, RZ, RZ, R0 ;  /* 0x000000ffff0b7224 */ /* 0x000fc600078e0000 */
[----:B------:R-:W2:Y:S04]  /*69a70*/  LDL.LU R23, [R1+0x42c] ;  /* 0x00042c0001177983 */ /* 0x000ea80000300800 */
[----:B------:R-:W-:Y:S01]  /*69a80*/  HMMA.16816.F32 R4, R8, R26, R4 ;  /* 0x0000001a0804723c */ /* 0x000fe20000001804 */
[----:B------:R-:W3:Y:S04]  /*69a90*/  LDL.LU R12, [R1+0x480] ;  /* 0x00048000010c7983 */ /* 0x000ee80000300800 */
[----:B------:R-:W3:Y:S04]  /*69aa0*/  LDL.LU R13, [R1+0x484] ;  /* 0x00048400010d7983 */ /* 0x000ee80000300800 */
[----:B------:R-:W3:Y:S04]  /*69ab0*/  LDL.LU R14, [R1+0x488] ;  /* 0x00048800010e7983 */ /* 0x000ee80000300800 */
[----:B------:R-:W3:Y:S01]  /*69ac0*/  LDL.LU R15, [R1+0x48c] ;  /* 0x00048c00010f7983 */ /* 0x000ee20000300800 */
[----:B------:R-:W-:-:S02]  /*69ad0*/  IMAD.MOV.U32 R2, RZ, RZ, R26 ;  /* 0x000000ffff027224 */ /* 0x000fc400078e001a */
[----:B------:R-:W-:-:S07]  /*69ae0*/  IMAD.MOV.U32 R0, RZ, RZ, R27 ;  /* 0x000000ffff007224 */ /* 0x000fce00078e001b */
[----:B------:R-:W-:Y:S04]  /*69af0*/  STL.64 [R1+0x7f0], R4 ;  /* 0x0007f00401007387 */ /* 0x000fe80000100a00 */
[----:B------:R0:W-:Y:S04]  /*69b00*/  STL.64 [R1+0x7f8], R6 ;  /* 0x0007f80601007387 */ /* 0x0001e80000100a00 */
[----:B0-----:R-:W3:Y:S04]  /*69b10*/  LDL.LU.64 R6, [R1+0x3c20] ;  /* 0x003c200001067983 */ /* 0x001ee80000300a00 */
[----:B------:R-:W4:Y:S04]  /*69b20*/  LDL.LU.64 R4, [R1+0x3c18] ;  /* 0x003c180001047983 */ /* 0x000f280000300a00 */
[----:B------:R-:W2:Y:S02]  /*69b30*/  LDL.LU.64 R26, [R1+0x3c10] ;  /* 0x003c1000011a7983 */ /* 0x000ea40000300a00 */
[C---:B--2---:R-:W-:Y:S02]  /*69b40*/  HMMA.16816.F32 R16, R8.reuse, R26, R16 ;  /* 0x0000001a0810723c */ /* 0x044fe40000001810 */
[----:B------:R0:W-:Y:S04]  /*69b50*/  STL.64 [R1+0x3bb8], R26 ;  /* 0x003bb81a01007387 */ /* 0x0001e80000100a00 */
[----:B------:R-:W2:Y:S11]  /*69b60*/  LDL.LU R24, [R1+0x2c0] ;  /* 0x0002c00001187983 */ /* 0x000eb60000300800 */
[----:B------:R-:W-:Y:S06]  /*69b70*/  @!UPT UIADD3 URZ, URZ, URZ, URZ ;  /* 0x0000003f3f3ff290 */ /* 0x000fec000fffe03f */
[----:B------:R-:W-:Y:S04]  /*69b80*/  STL.64 [R1+0x7d0], R16 ;  /* 0x0007d01001007387 */ /* 0x000fe80000100a00 */
[----:B------:R-:W-:Y:S04]  /*69b90*/  STL.64 [R1+0x7d8], R18 ;  /* 0x0007d81201007387 */ /* 0x000fe80000100a00 */
        /* <DEDUP_REMOVED lines=16> */
[----:B------:R-:W3:Y:S04]  /*69ca0*/  LDL.LU R16, [R1+0x240] ;  /* 0x0002400001107983 */ /* 0x000ee80000300800 */
[----:B------:R-:W3:Y:S04]  /*69cb0*/  LDL.LU R17, [R1+0x244] ;  /* 0x0002440001117983 */ /* 0x000ee80000300800 */
[----:B------:R-:W2:Y:S04]  /*69cc0*/  LDL.LU R18, [R1+0x248] ;  /* 0x0002480001127983 */ /* 0x000ea80000300800 */
[----:B------:R-:W2:Y:S04]  /*69cd0*/  LDL.LU R19, [R1+0x24c] ;  /* 0x00024c0001137983 */ /* 0x000ea80000300800 */
[----:B--2---:R-:W-:Y:S04]  /*69ce0*/  STL.64 [R1+0x3b70], R18 ;  /* 0x003b701201007387 */ /* 0x004fe80000100a00 */
[----:B---3--:R0:W-:Y:S04]  /*69cf0*/  STL.64 [R1+0x3b68], R16 ;  /* 0x003b681001007387 */ /* 0x0081e80000100a00 */
[----:B0-----:R-:W2:Y:S04]  /*69d00*/  LDL.LU R16, [R1+0x400] ;  /* 0x0004000001107983 */ /* 0x001ea80000300800 */
[----:B------:R-:W2:Y:S04]  /*69d10*/  LDL.LU R17, [R1+0x404] ;  /* 0x0004040001117983 */ /* 0x000ea80000300800 */
[----:B------:R-:W2:Y:S04]  /*69d20*/  LDL.LU R18, [R1+0x408] ;  /* 0x0004080001127983 */ /* 0x000ea80000300800 */
[----:B------:R-:W2:Y:S04]  /*69d30*/  LDL.LU R19, [R1+0x40c] ;  /* 0x00040c0001137983 */ /* 0x000ea80000300800 */
        /* <DEDUP_REMOVED lines=9> */
[----:B------:R-:W2:Y:S04]  /*69dd0*/  LDL.LU R20, [R1+0x3bf8] ;  /* 0x003bf80001147983 */ /* 0x000ea80000300800 */
[----:B------:R0:W-:Y:S04]  /*69de0*/  STL.64 [R1+0x3b90], R14 ;  /* 0x003b900e01007387 */ /* 0x0001e80000100a00 */
[----:B------:R-:W2:Y:S04]  /*69df0*/  LDL.LU R12, [R1+0x2d0] ;  /* 0x0002d000010c7983 */ /* 0x000ea80000300800 */
[----:B------:R-:W2:Y:S04]  /*69e00*/  LDL.LU R13, [R1+0x2d4] ;  /* 0x0002d400010d7983 */ /* 0x000ea80000300800 */
[----:B0-----:R-:W2:Y:S04]  /*69e10*/  LDL.LU R14, [R1+0x2d8] ;  /* 0x0002d800010e7983 */ /* 0x001ea80000300800 */
[----:B------:R-:W2:Y:S01]  /*69e20*/  LDL.LU R15, [R1+0x2dc] ;  /* 0x0002dc00010f7983 */ /* 0x000ea20000300800 */
[----:B---3--:R-:W-:Y:S03]  /*69e30*/  HMMA.16816.F32 R8, R8, R22, R24 ;  /* 0x000000160808723c */ /* 0x008fe60000001818 */
[----:B------:R-:W3:Y:S04]  /*69e40*/  LDL.LU.64 R26, [R1+0x3bf0] ;  /* 0x003bf000011a7983 */ /* 0x000ee80000300a00 */
[----:B------:R-:W3:Y:S11]  /*69e50*/  LDL.LU.64 R24, [R1+0x3be8] ;  /* 0x003be80001187983 */ /* 0x000ef60000300a00 */
[----:B------:R-:W-:Y:S05]  /*69e60*/  @!UPT UIADD3 URZ, URZ, URZ, URZ ;  /* 0x0000003f3f3ff290 */ /* 0x000fea000fffe03f */
[----:B------:R-:W-:Y:S04]  /*69e70*/  STL.64 [R1+0x750], R8 ;  /* 0x0007500801007387 */ /* 0x000fe80000100a00 */
[----:B------:R0:W-:Y:S04]  /*69e80*/  STL.64 [R1+0x758], R10 ;  /* 0x0007580a01007387 */ /* 0x0001e80000100a00 */
[----:B0-----:R-:W3:Y:S04]  /*69e90*/  LDL.LU.64 R10, [R1+0x3be0] ;  /* 0x003be000010a7983 */ /* 0x001ee80000300a00 */
[----:B------:R0:W-:Y:S04]  /*69ea0*/  STL.64 [R1+0x3b88], R22 ;  /* 0x003b881601007387 */ /* 0x0001e80000100a00 */
[----:B--2---:R-:W-:Y:S01]  /*69eb0*/  STL [R1+0x3b80], R20 ;  /* 0x003b801401007387 */ /* 0x004fe20000100800 */
[----:B0-----:R-:W-:-:S02]  /*69ec0*/  IMAD.MOV.U32 R22, RZ, RZ, R2 ;  /* 0x000000ffff167224 */ /* 0x001fc400078e0002 */
[----:B------:R-:W-:Y:S01]  /*69ed0*/  IMAD.MOV.U32 R23, RZ, RZ, R0 ;  /* 0x000000ffff177224 */ /* 0x000fe200078e0000 */
[C---:B---3--:R-:W-:Y:S01]  /*69ee0*/  HMMA.16816.F32 R24, R16.reuse, R10, R24 ;  /* 0x0000000a1018723c */ /* 0x048fe20000001818 */
[----:B------:R-:W-:Y:S02]  /*69ef0*/  IMAD.MOV.U32 R2, RZ, RZ, R10 ;  /* 0x000000ffff027224 */ /* 0x000fe400078e000a */
[----:B------:R-:W-:Y:S11]  /*69f00*/  IMAD.MOV.U32 R0, RZ, RZ, R11 ;  /* 0x000000ffff007224 */ /* 0x000ff600078e000b */
[----:B------:R-:W-:Y:S09]  /*69f10*/  @!UPT UIADD3 URZ, URZ, URZ, URZ ;  /* 0x0000003f3f3ff290 */ /* 0x000ff2000fffe03f */
[----:B------:R-:W-:Y:S04]  /*69f20*/  STL.64 [R1+0x710], R24 ;  /* 0x0007101801007387 */ /* 0x000fe80000100a00 */
[----:B------:R0:W-:Y:S04]  /*69f30*/  STL.64 [R1+0x718], R26 ;  /* 0x0007181a01007387 */ /* 0x0001e80000100a00 */
[----:B0-----:R-:W2:Y:S04]  /*69f40*/  LDL.LU.64 R26, [R1+0x3bd8] ;  /* 0x003bd800011a7983 */ /* 0x001ea80000300a00 */
[----:B------:R-:W2:Y:S04]  /*69f50*/  LDL.LU.64 R24, [R1+0x3bd0] ;  /* 0x003bd00001187983 */ /* 0x000ea80000300a00 */
[----:B------:R-:W3:Y:S02]  /*69f60*/  LDL.LU.64 R10, [R1+0x3bc8] ;  /* 0x003bc800010a7983 */ /* 0x000ee40000300a00 */
[----:B---3--:R-:W-:Y:S01]  /*69f70*/  HMMA.16816.F32 R12, R16, R10, R12 ;  /* 0x0000000a100c723c */ /* 0x008fe2000000180c */
[----:B------:R-:W-:Y:S11]  /*69f80*/  IMAD.MOV.U32 R3, RZ, RZ, R11 ;  /* 0x000000ffff037224 */ /* 0x000ff600078e000b */
[----:B------:R-:W-:Y:S11]  /*69f90*/  @!UPT UIADD3 URZ, URZ, URZ, URZ ;  /* 0x0000003f3f3ff290 */ /* 0x000ff6000fffe03f */
[----:B------:R0:W-:Y:S04]  /*69fa0*/  STL.64 [R1+0x570], R12 ;  /* 0x0005700c01007387 */ /* 0x0001e80000100a00 */
[----:B------:R1:W-:Y:S01]  /*69fb0*/  STL.64 [R1+0x578], R14 ;  /* 0x0005780e01007387 */ /* 0x0003e20000100a00 */
[----:B0-----:R-:W-:-:S03]  /*69fc0*/  IMAD.MOV.U32 R12, RZ, RZ, R10 ;  /* 0x000000ffff0c7224 */ /* 0x001fc600078e000a */
[----:B------:R-:W2:Y:S02]  /*69fd0*/  LDL.LU.64 R10, [R1+0x3bc0] ;  /* 0x003bc000010a7983 */ /* 0x000ea40000300a00 */
[C---:B--2---:R-:W-:Y:S01]  /*69fe0*/  HMMA.16816.F32 R24, R16.reuse, R10, R24 ;  /* 0x0000000a1018723c */ /* 0x044fe20000001818 */
[----:B-1----:R-:W-:Y:S02]  /*69ff0*/  IMAD.MOV.U32 R14, RZ, RZ, R10 ;  /* 0x000000ffff0e7224 */ /* 0x002fe400078e000a */
[----:B------:R-:W-:Y:S11]  /*6a000*/  IMAD.MOV.U32 R13, RZ, RZ, R11 ;  /* 0x000000ffff0d7224 */ /* 0x000ff600078e000b */
[----:B------:R-:W-:Y:S09]  /*6a010*/  @!UPT UIADD3 URZ, URZ, URZ, URZ ;  /* 0x0000003f3f3ff290 */ /* 0x000ff2000fffe03f */
[----:B------:R-:W-:Y:S04]  /*6a020*/  STL.64 [R1+0x550], R24 ;  /* 0x0005501801007387 */ /* 0x000fe80000100a00 */
[----:B------:R0:W-:Y:S04]  /*6a030*/  STL.64 [R1+0x558], R26 ;  /* 0x0005581a01007387 */ /* 0x0001e80000100a00 */
[----:B0-----:R-:W2:Y:S04]  /*6a040*/  LDL.LU.64 R26, [R1+0x3bb8] ;  /* 0x003bb800011a7983 */ /* 0x001ea80000300a00 */
[----:B------:R-:W3:Y:S04]  /*6a050*/  LDL.LU.64 R10, [R1+0x3bb0] ;  /* 0x003bb000010a7983 */ /* 0x000ee80000300a00 */
[----:B------:R-:W3:Y:S02]  /*6a060*/  LDL.LU.64 R8, [R1+0x3ba8] ;  /* 0x003ba80001087983 */ /* 0x000ee40000300a00 */
[C---:B---3--:R-:W-:Y:S02]  /*6a070*/  HMMA.16816.F32 R20, R16.reuse, R22, R8 ;  /* 0x000000161014723c */ /* 0x048fe40000001808 */
[----:B------:R-:W3:Y:S04]  /*6a080*/  LDL.LU.64 R10, [R1+0x3ba0] ;  /* 0x003ba000010a7983 */ /* 0x000ee80000300a00 */
[----:B------:R-:W3:Y:S11]  /*6a090*/  LDL.LU.64 R8, [R1+0x3b98] ;  /* 0x003b980001087983 */ /* 0x000ef60000300a00 */
[----:B------:R-:W-:Y:S06]  /*6a0a0*/  @!UPT UIADD3 URZ, URZ, URZ, URZ ;  /* 0x0000003f3f3ff290 */ /* 0x000fec000fffe03f */
[----:B------:R-:W-:Y:S04]  /*6a0b0*/  STL.64 [R1+0x4f0], R20 ;  /* 0x0004f01401007387 */ /* 0x000fe80000100a00 */
[----:B------:R3:W-:Y:S04]  /*6a0c0*/  STL.64 [R1+0x4f8], R22 ;  /* 0x0004f81601007387 */ /* 0x0007e80000100a00 */
[----:B--2---:R0:W-:Y:S01]  /*6a0d0*/  STL.64 [R1+0x3b28], R26 ;  /* 0x003b281a01007387 */ /* 0x0041e20000100a00 */
[----:B---3--:R-:W-:Y:S03]  /*6a0e0*/  HMMA.16816.F32 R20, R16, R26, R8 ;  /* 0x0000001a1014723c */ /* 0x008fe60000001808 */
[----:B------:R-:W2:Y:S11]  /*6a0f0*/  LDL.LU R8, [R1+0x660] ;  /* 0x0006600001087983 */ /* 0x000eb60000300800 */
[----:B------:R-:W-:Y:S09]  /*6a100*/  @!UPT UIADD3 URZ, URZ, URZ, URZ ;  /* 0x0000003f3f3ff290 */ /* 0x000ff2000fffe03f */
[----:B------:R-:W-:Y:S04]  /*6a110*/  STL.64 [R1+0x4e0], R20 ;  /* 0x0004e01401007387 */ /* 0x000fe80000100a00 */
[----:B------:R-:W-:Y:S04]  /*6a120*/  STL.64 [R1+0x4e8], R22 ;  /* 0x0004e81601007387 */ /* 0x000fe80000100a00 */
[----:B------:R-:W2:Y:S04]  /*6a130*/  LDL.LU R9, [R1+0x664] ;  /* 0x0006640001097983 */ /* 0x000ea80000300800 */
[----:B------:R-:W3:Y:S04]  /*6a140*/  LDL.LU R10, [R1+0x668] ;  /* 0x00066800010a7983 */ /* 0x000ee80000300800 */
[----:B------:R-:W3:Y:S01]  /*6a150*/  LDL.LU R11, [R1+0x66c] ;  /* 0x00066c00010b7983 */ /* 0x000ee20000300800 */
[----:B0-----:R-:W-:-:S02]  /*6a160*/  IMAD.MOV.U32 R26, RZ, RZ, R14 ;  /* 0x000000ffff1a7224 */ /* 0x001fc400078e000e */
[----:B------:R-:W-:Y:S01]  /*6a170*/  IMAD.MOV.U32 R27, RZ, RZ, R13 ;  /* 0x000000ffff1b7224 */ /* 0x000fe200078e000d */
[----:B---3--:R-:W-:Y:S04]  /*6a180*/  STL.64 [R1+0x3a70], R10 ;  /* 0x003a700a01007387 */ /* 0x008fe80000100a00 */
[----:B--2---:R0:W-:Y:S04]  /*6a190*/  STL.64 [R1+0x3a68], R8 ;  /* 0x003a680801007387 */ /* 0x0041e80000100a00 */
[----:B0-----:R-:W2:Y:S04]  /*6a1a0*/  LDL.LU R8, [R1+0x640] ;  /* 0x0006400001087983 */ /* 0x001ea80000300800 */
[----:B------:R-:W2:Y:S04]  /*6a1b0*/  LDL.LU R9, [R1+0x644] ;  /* 0x0006440001097983 */ /* 0x000ea80000300800 */
[----:B------:R-:W3:Y:S04]  /*6a1c0*/  LDL.LU R10, [R1+0x648] ;  /* 0x00064800010a7983 */ /* 0x000ee80000300800 */
[----:B------:R-:W3:Y:S04]  /*6a1d0*/  LDL.LU R11, [R1+0x64c] ;  /* 0x00064c00010b7983 */ /* 0x000ee80000300800 */
[----:B------:R0:W-:Y:S02]  /*6a1e0*/  STL.64 [R1+0x3b38], R26 ;  /* 0x003b381a01007387 */ /* 0x0001e40000100a00 */
[----:B0-----:R-:W-:-:S02]  /*6a1f0*/  IMAD.MOV.U32 R26, RZ, RZ, R12 ;  /* 0x000000ffff1a7224 */ /* 0x001fc400078e000c */
        /* <DEDUP_REMOVED lines=8> */
[----:B------:R-:W-:-:S03]  /*6a280*/  IMAD.MOV.U32 R26, RZ, RZ, R2 ;  /* 0x000000ffff1a7224 */ /* 0x000fc600078e0002 */
[----:B------:R-:W2:Y:S01]  /*6a290*/  LDL.LU R12, [R1+0x180] ;  /* 0x00018000010c7983 */ /* 0x000ea20000300800 */
[----:B------:R-:W-:-:S03]  /*6a2a0*/  IMAD.MOV.U32 R27, RZ, RZ, R0 ;  /* 0x000000ffff1b7224 */ /* 0x000fc600078e0000 */
[----:B------:R-:W4:Y:S04]  /*6a2b0*/  LDL.LU R13, [R1+0x184] ;  /* 0x00018400010d7983 */ /* 0x000f280000300800 */
[----:B------:R-:W4:Y:S04]  /*6a2c0*/  LDL.LU R14, [R1+0x188] ;  /* 0x00018800010e7983 */ /* 0x000f280000300800 */
[----:B------:R-:W4:Y:S04]  /*6a2d0*/  LDL.LU R15, [R1+0x18c] ;  /* 0x00018c00010f7983 */ /* 0x000f280000300800 */
[----:B------:R-:W4:Y:S04]  /*6a2e0*/  LDL.LU R20, [R1+0x560] ;  /* 0x0005600001147983 */ /* 0x000f280000300800 */
[----:B------:R-:W4:Y:S04]  /*6a2f0*/  LDL.LU R21, [R1+0x564] ;  /* 0x0005640001157983 */ /* 0x000f280000300800 */
[----:B------:R-:W4:Y:S04]  /*6a300*/  LDL.LU R22, [R1+0x568] ;  /* 0x0005680001167983 */ /* 0x000f280000300800 */
[----:B------:R-:W4:Y:S04]  /*6a310*/  LDL.LU R23, [R1+0x56c] ;  /* 0x00056c0001177983 */ /* 0x000f280000300800 */
[----:B------:R0:W-:Y:S04]  /*6a320*/  STL.64 [R1+0x3b78], R26 ;  /* 0x003b781a01007387 */ /* 0x0001e80000100a00 */
[----:B------:R-:W4:Y:S04]  /*6a330*/  LDL.LU R24, [R1+0x410] ;  /* 0x0004100001187983 */ /* 0x000f280000300800 */
[----:B------:R-:W4:Y:S04]  /*6a340*/  LDL.LU R25, [R1+0x414] ;  /* 0x0004140001197983 */ /* 0x000f280000300800 */
[----:B0-----:R-:W4:Y:S04]  /*6a350*/  LDL.LU R26, [R1+0x418] ;  /* 0x00041800011a7983 */ /* 0x001f280000300800 */
[----:B------:R-:W4:Y:S04]  /*6a360*/  LDL.LU R27, [R1+0x41c] ;  /* 0x00041c00011b7983 */ /* 0x000f280000300800 */
[----:B---3--:R0:W-:Y:S04]  /*6a370*/  STL.64 [R1+0x3a90], R10 ;  /* 0x003a900a01007387 */ /* 0x0081e80000100a00 */
[----:B--2---:R1:W-:Y:S04]  /*6a380*/  STL.64 [R1+0x3a88], R8 ;  /* 0x003a880801007387 */ /* 0x0043e80000100a00 */
[----:B0-----:R-:W2:Y:S04]  /*6a390*/  LDL.64 R10, [R1+0x38] ;  /* 0x00003800010a7983 */ /* 0x001ea80000100a00 */
[----:B--2---:R0:W-:Y:S04]  /*6a3a0*/  STL.64 [R1+0x3b30], R10 ;  /* 0x003b300a01007387 */ /* 0x0041e80000100a00 */
[----:B-1----:R-:W2:Y:S04]  /*6a3b0*/  LDL.LU R8, [R1+0x5a0] ;  /* 0x0005a00001087983 */ /* 0x002ea80000300800 */
[----:B------:R-:W2:Y:S04]  /*6a3c0*/  LDL.LU R9, [R1+0x5a4] ;  /* 0x0005a40001097983 */ /* 0x000ea80000300800 */
[----:B0-----:R-:W3:Y:S04]  /*6a3d0*/  LDL.LU R10, [R1+0x5a8] ;  /* 0x0005a800010a7983 */ /* 0x001ee80000300800 */
[----:B------:R-:W3:Y:S01]  /*6a3e0*/  LDL.LU R11, [R1+0x5ac] ;  /* 0x0005ac00010b7983 */ /* 0x000ee20000300800 */
[C---:B----4-:R-:W-:Y:S03]  /*6a3f0*/  HMMA.16816.F32 R12, R16.reuse, R6, R12 ;  /* 0x00000006100c723c */ /* 0x050fe6000000180c */
        /* <DEDUP_REMOVED lines=34> */
[----:B------:R-:W3:Y:S11]  /*6a620*/  LDL.LU.64 R26, [R1+0x3b78] ;  /* 0x003b7800011a7983 */ /* 0x000ef60000300a00 */
[----:B------:R-:W-:Y:S09]  /*6a630*/  @!UPT UIADD3 URZ, URZ, URZ, URZ ;  /* 0x0000003f3f3ff290 */ /* 0x000ff2000fffe03f */
[----:B------:R-:W-:Y:S04]  /*6a640*/  STL.64 [R1+0x4b0], R16 ;  /* 0x0004b01001007387 */ /* 0x000fe80000100a00 */
[----:B------:R0:W-:Y:S04]  /*6a650*/  STL.64 [R1+0x4b8], R18 ;  /* 0x0004b81201007387 */ /* 0x0001e80000100a00 */
[----:B0-----:R-:W3:Y:S04]  /*6a660*/  LDL.LU.64 R18, [R1+0x3b70] ;  /* 0x003b700001127983 */ /* 0x001ee80000300a00 */
[----:B------:R-:W3:Y:S04]  /*6a670*/  LDL.LU.64 R16, [R1+0x3b68] ;  /* 0x003b680001107983 */ /* 0x000ee80000300a00 */
[----:B------:R-:W-:Y:S04]  /*6a680*/  STL.64 [R1+0x3b08], R22 ;  /* 0x003b081601007387 */ /* 0x000fe80000100a00 */
[----:B--2---:R0:W-:Y:S04]  /*6a690*/  STL [R1+0x3b00], R20 ;  /* 0x003b001401007387 */ /* 0x0041e80000100800 */
[----:B0-----:R-:W2:Y:S04]  /*6a6a0*/  LDL.LU R20, [R1+0x5b0] ;  /* 0x0005b00001147983 */ /* 0x001ea80000300800 */
[----:B------:R-:W2:Y:S04]  /*6a6b0*/  LDL.LU R21, [R1+0x5b4] ;  /* 0x0005b40001157983 */ /* 0x000ea80000300800 */
[----:B------:R-:W2:Y:S04]  /*6a6c0*/  LDL.LU R22, [R1+0x5b8] ;  /* 0x0005b80001167983 */ /* 0x000ea80000300800 */
[----:B------:R-:W2:Y:S01]  /*6a6d0*/  LDL.LU R23, [R1+0x5bc] ;  /* 0x0005bc0001177983 */ /* 0x000ea20000300800 */
        /* <DEDUP_REMOVED lines=15> */
[----:B------:R-:W2:Y:S11]  /*6a7d0*/  LDL.LU.64 R10, [R1+0x3b30] ;  /* 0x003b3000010a7983 */ /* 0x000eb60000300a00 */
[----:B------:R-:W-:Y:S10]  /*6a7e0*/  @!UPT UIADD3 URZ, URZ, URZ, URZ ;  /* 0x0000003f3f3ff290 */ /* 0x000ff4000fffe03f */
[----:B------:R-:W-:Y:S04]  /*6a7f0*/  STL.64 [R1+0x480], R24 ;  /* 0x0004801801007387 */ /* 0x000fe80000100a00 */
[----:B------:R0:W-:Y:S04]  /*6a800*/  STL.64 [R1+0x488], R26 ;  /* 0x0004881a01007387 */ /* 0x0001e80000100a00 */
[----:B0-----:R-:W4:Y:S01]  /*6a810*/  LDL.LU.64 R26, [R1+0x3b28] ;  /* 0x003b2800011a7983 */ /* 0x001f220000300a00 */
[C---:B--2---:R-:W-:Y:S11]  /*6a820*/  HMMA.16816.F32 R20, R16.reuse, R10, R20 ;  /* 0x0000000a1014723c */ /* 0x044ff60000001814 */
[----:B------:R-:W-:Y:S11]  /*6a830*/  @!UPT UIADD3 URZ, URZ, URZ, URZ ;  /* 0x0000003f3f3ff290 */ /* 0x000ff6000fffe03f */
[----:B------:R-:W-:Y:S01]  /*6a840*/  @!UPT UIADD3 URZ, URZ, URZ, URZ ;  /* 0x0000003f3f3ff290 */ /* 0x000fe2000fffe03f */
[----:B------:R0:W-:Y:S04]  /*6a850*/  STL.64 [R1+0x470], R20 ;  /* 0x0004701401007387 */ /* 0x0001e80000100a00 */
[----:B------:R1:W-:Y:S04]  /*6a860*/  STL.64 [R1+0x478], R22 ;  /* 0x0004781601007387 */ /* 0x0003e80000100a00 */
[----:B0-----:R-:W2:Y:S04]  /*6a870*/  LDL.LU R20, [R1+0x5e0] ;  /* 0x0005e00001147983 */ /* 0x001ea80000300800 */
[----:B------:R-:W2:Y:S04]  /*6a880*/  LDL.LU R21, [R1+0x5e4] ;  /* 0x0005e40001157983 */ /* 0x000ea80000300800 */
[----:B-1----:R-:W2:Y:S04]  /*6a890*/  LDL.LU R22, [R1+0x5e8] ;  /* 0x0005e80001167983 */ /* 0x002ea80000300800 */
[----:B------:R-:W2:Y:S04]  /*6a8a0*/  LDL.LU R23, [R1+0x5ec] ;  /* 0x0005ec0001177983 */ /* 0x000ea80000300800 */
[----:B------:R0:W-:Y:S04]  /*6a8b0*/  STL.64 [R1+0x3aa8], R10 ;  /* 0x003aa80a01007387 */ /* 0x0001e80000100a00 */
[----:B0-----:R-:W3:Y:S04]  /*6a8c0*/  LDL.64 R10, [R1+0x58] ;  /* 0x00005800010a7983 */ /* 0x001ee80000100a00 */
[----:B---3--:R0:W-:Y:S04]  /*6a8d0*/  STL.64 [R1+0x3ac0], R10 ;  /* 0x003ac00a01007387 */ /* 0x0081e80000100a00 */
[----:B0-----:R-:W3:Y:S01]  /*6a8e0*/  LDL.64 R10, [R1+0x78] ;  /* 0x00007800010a7983 */ /* 0x001ee20000100a00 */
[C---:B----4-:R-:W-:Y:S03]  /*6a8f0*/  HMMA.16816.F32 R4, R16.reuse, R26, R4 ;  /* 0x0000001a1004723c */ /* 0x050fe60000001804 */
[----:B---3--:R0:W-:Y:S04]  /*6a900*/  STL.64 [R1+0x3ad8], R10 ;  /* 0x003ad80a01007387 */ /* 0x0081e80000100a00 */
[----:B0-----:R-:W3:Y:S04]  /*6a910*/  LDL.64 R10, [R1+0x98] ;  /* 0x00009800010a7983 */ /* 0x001ee80000100a00 */
[----:B---3--:R0:W-:Y:S04]  /*6a920*/  STL.64 [R1+0x3af8], R10 ;  /* 0x003af80a01007387 */ /* 0x0081e80000100a00 */
[----:B------:R-:W3:Y:S04]  /*6a930*/  LDL.LU R8, [R1+0x250] ;  /* 0x0002500001087983 */ /* 0x000ee80000300800 */
[----:B------:R-:W3:Y:S04]  /*6a940*/  LDL.LU R9, [R1+0x254] ;  /* 0x0002540001097983 */ /* 0x000ee80000300800 */
[----:B0-----:R-:W3:Y:S04]  /*6a950*/  LDL.LU R10, [R1+0x258] ;  /* 0x00025800010a7983 */ /* 0x001ee80000300800 */
[----:B------:R-:W3:Y:S04]  /*6a960*/  LDL.LU R11, [R1+0x25c] ;  /* 0x00025c00010b7983 */ /* 0x000ee80000300800 */
        /* <DEDUP_REMOVED lines=8> */
[----:B------:R-:W2:Y:S01]  /*6a9f0*/  LDL.LU R27, [R1+0x5fc] ;  /* 0x0005fc00011b7983 */ /* 0x000ea20000300800 */
[C---:B----4-:R-:W-:Y:S11]  /*6aa00*/  HMMA.16816.F32 R12, R16.reuse, R6, R12 ;  /* 0x00000006100c723c */ /* 0x050ff6000000180c */
[----:B------:R-:W-:Y:S11]  /*6aa10*/  @!UPT UIADD3 URZ, URZ, URZ, URZ ;  /* 0x0000003f3f3ff290 */ /* 0x000ff6000fffe03f */
[----:B------:R-:W-:Y:S01]  /*6aa20*/  @!UPT UIADD3 URZ, URZ, URZ, URZ ;  /* 0x0000003f3f3ff290 */ /* 0x000fe2000fffe03f */
[----:B------:R-:W-:Y:S04]  /*6aa30*/  STL.64 [R1+0x410], R12 ;  /* 0x0004100c01007387 */ /* 0x000fe80000100a00 */
[----:B------:R0:W-:Y:S04]  /*6aa40*/  STL.64 [R1+0x418], R14 ;  /* 0x0004180e01007387 */ /* 0x0001e80000100a00 */
[----:B0-----:R-:W4:Y:S04]  /*6aa50*/  LDL.LU.64 R14, [R1+0x3b10] ;  /* 0x003b1000010e7983 */ /* 0x001f280000300a00 */
[----:B------:R-:W-:Y:S04]  /*6aa60*/  STL.64 [R1+0x3aa0], R6 ;  /* 0x003aa00601007387 */ /* 0x000fe80000100a00 */
[----:B--2---:R0:W-:Y:S04]  /*6aa70*/  STL.64 [R1+0x3a98], R4 ;  /* 0x003a980401007387 */ /* 0x0041e80000100a00 */
        /* <DEDUP_REMOVED lines=20> */
[----:B------:R-:W4:Y:S01]  /*6abc0*/  LDL.LU R20, [R1+0x3b00] ;  /* 0x003b000001147983 */ /* 0x000f220000300800 */
[----:B---3--:R-:W-:Y:S03]  /*6abd0*/  HMMA.16816.F32 R16, R16, R22, R8 ;  /* 0x000000161010723c */ /* 0x008fe60000001808 */
[----:B------:R-:W3:Y:S11]  /*6abe0*/  LDL.LU.64 R10, [R1+0x3af8] ;  /* 0x003af800010a7983 */ /* 0x000ef60000300a00 */
[----:B------:R-:W-:Y:S09]  /*6abf0*/  @!UPT UIADD3 URZ, URZ, URZ, URZ ;  /* 0x0000003f3f3ff290 */ /* 0x000ff2000fffe03f */
[----:B------:R-:W-:Y:S04]  /*6ac00*/  STL.64 [R1+0x3b0], R16 ;  /* 0x0003b01001007387 */ /* 0x000fe80000100a00 */
[----:B------:R0:W-:Y:S04]  /*6ac10*/  STL.64 [R1+0x3b8], R18 ;  /* 0x0003b81201007387 */ /* 0x0001e80000100a00 */
[----:B0-----:R-:W2:Y:S04]  /*6ac20*/  LDL.LU.64 R18, [R1+0x3af0] ;  /* 0x003af00001127983 */ /* 0x001ea80000300a00 */
[----:B------:R-:W2:Y:S01]  /*6ac30*/  LDL.LU.64 R16, [R1+0x3ae8] ;  /* 0x003ae80001107983 */ /* 0x000ea20000300a00 */
[----:B---3--:R-:W-:Y:S01]  /*6ac40*/  IMAD.MOV.U32 R13, RZ, RZ, R11 ;  /* 0x000000ffff0d7224 */ /* 0x008fe200078e000b */
[----:B--2---:R-:W-:Y:S11]  /*6ac50*/  HMMA.16816.F32 R24, R16, R10, R24 ;  /* 0x0000000a1018723c */ /* 0x004ff60000001818 */
[----:B------:R-:W-:Y:S11]  /*6ac60*/  @!UPT UIADD3 URZ, URZ, URZ, URZ ;  /* 0x0000003f3f3ff290 */ /* 0x000ff6000fffe03f */
[----:B------:R-:W-:Y:S01]  /*6ac70*/  @!UPT UIADD3 URZ, URZ, URZ, URZ ;  /* 0x0000003f3f3ff290 */ /* 0x000fe2000fffe03f */
[----:B------:R0:W-:Y:S04]  /*6ac80*/  STL.64 [R1+0x3a0], R24 ;  /* 0x0003a01801007387 */ /* 0x0001e80000100a00 */
[----:B------:R1:W-:Y:S01]  /*6ac90*/  STL.64 [R1+0x3a8], R26 ;  /* 0x0003a81a01007387 */ /* 0x0003e20000100a00 */
[----:B0-----:R-:W-:-:S03]  /*6aca0*/  IMAD.MOV.U32 R24, RZ, RZ, R10 ;  /* 0x000000ffff187224 */ /* 0x001fc600078e000a */
[----:B-1----:R-:W2:Y:S04]  /*6acb0*/  LDL.LU.64 R26, [R1+0x3ae0] ;  /* 0x003ae000011a7983 */ /* 0x002ea80000300a00 */
[----:B------:R-:W3:Y:S02]  /*6acc0*/  LDL.LU.64 R10, [R1+0x3ad8] ;  /* 0x003ad800010a7983 */ /* 0x000ee40000300a00 */
[C---:B---3--:R-:W-:Y:S01]  /*6acd0*/  HMMA.16816.F32 R4, R16.reuse, R10, R4 ;  /* 0x0000000a1004723c */ /* 0x048fe20000001804 */
[----:B------:R-:W-:Y:S02]  /*6ace0*/  IMAD.MOV.U32 R12, RZ, RZ, R10 ;  /* 0x000000ffff0c7224 */ /* 0x000fe400078e000a */
        /* <DEDUP_REMOVED lines=23> */
[----:B------:R-:W2:Y:S04]  /*6ae60*/  LDL.LU.64 R4, [R1+0x3a98] ;  /* 0x003a980001047983 */ /* 0x000ea80000300a00 */
[----:B------:R-:W2:Y:S04]  /*6ae70*/  LDL.LU.64 R10, [R1+0x3a90] ;  /* 0x003a9000010a7983 */ /* 0x000ea80000300a00 */
[----:B------:R-:W2:Y:S02]  /*6ae80*/  LDL.LU.64 R8, [R1+0x3a88] ;  /* 0x003a880001087983 */ /* 0x000ea40000300a00 */
[C---:B--2---:R-:W-:Y:S11]  /*6ae90*/  HMMA.16816.F32 R8, R16.reuse, R26, R8 ;  /* 0x0000001a1008723c */ /* 0x044ff60000001808 */
[----:B------:R-:W-:Y:S11]  /*6aea0*/  @!UPT UIADD3 URZ, URZ, URZ, URZ ;  /* 0x0000003f3f3ff290 */ /* 0x000ff6000fffe03f */
[----:B------:R-:W-:Y:S01]  /*6aeb0*/  @!UPT UIADD3 URZ, URZ, URZ, URZ ;  /* 0x0000003f3f3ff290 */ /* 0x000fe2000fffe03f */
[----:B------:R-:W-:Y:S04]  /*6aec0*/  STL.64 [R1+0x2c0], R8 ;  /* 0x0002c00801007387 */ /* 0x000fe80000100a00 */
[----:B------:R0:W-:Y:S04]  /*6aed0*/  STL.64 [R1+0x2c8], R10 ;  /* 0x0002c80a01007387 */ /* 0x0001e80000100a00 */
[----:B0-----:R-:W3:Y:S04]  /*6aee0*/  LDL.LU.64 R10, [R1+0x3a80] ;  /* 0x003a8000010a7983 */ /* 0x001ee80000300a00 */
[----:B------:R-:W3:Y:S04]  /*6aef0*/  LDL.LU.64 R8, [R1+0x3a78] ;  /* 0x003a780001087983 */ /* 0x000ee80000300a00 */
[----:B------:R-:W-:Y:S01]  /*6af00*/  STL.64 [R1+0x39f8], R26 ;  /* 0x0039f81a01007387 */ /* 0x000fe20000100a00 */
[C---:B---3--:R-:W-:Y:S11]  /*6af10*/  HMMA.16816.F32 R8, R16.reuse, R6, R8 ;  /* 0x000000061008723c */ /* 0x048ff60000001808 */
[----:B------:R-:W-:Y:S11]  /*6af20*/  @!UPT UIADD3 URZ, URZ, URZ, URZ ;  /* 0x0000003f3f3ff290 */ /* 0x000ff6000fffe03f */
[----:B------:R-:W-:Y:S01]  /*6af30*/  @!UPT UIADD3 URZ, URZ, URZ, URZ ;  /* 0x0000003f3f3ff290 */ /* 0x000fe2000fffe03f */
[----:B------:R-:W-:Y:S04]  /*6af40*/  STL.64 [R1+0x2b0], R8 ;  /* 0x0002b00801007387 */ /* 0x000fe80000100a00 */
[----:B------:R0:W-:Y:S04]  /*6af50*/  STL.64 [R1+0x2b8], R10 ;  /* 0x0002b80a01007387 */ /* 0x0001e80000100a00 */
[----:B0-----:R-:W2:Y:S04]  /*6af60*/  LDL.LU.64 R10, [R1+0x3a70] ;  /* 0x003a7000010a7983 */ /* 0x001ea80000300a00 */
[----:B------:R-:W2:Y:S04]  /*6af70*/  LDL.LU.64 R8, [R1+0x3a68] ;  /* 0x003a680001087983 */ /* 0x000ea80000300a00 */
[----:B------:R-:W-:Y:S04]  /*6af80*/  STL.64 [R1+0x3a08], R6 ;  /* 0x003a080601007387 */ /* 0x000fe80000100a00 */
[----:B------:R0:W-:Y:S04]  /*6af90*/  STL.64 [R1+0x3a00], R4 ;  /* 0x003a000401007387 */ /* 0x0001e80000100a00 */
[----:B0-----:R-:W3:Y:S04]  /*6afa0*/  LDL.LU R4, [R1+0x670] ;  /* 0x0006700001047983 */ /* 0x001ee80000300800 */
[----:B------:R-:W3:Y:S04]  /*6afb0*/  LDL.LU R5, [R1+0x674] ;  /* 0x0006740001057983 */ /* 0x000ee80000300800 */
[----:B------:R-:W3:Y:S04]  /*6afc0*/  LDL.LU R6, [R1+0x678] ;  /* 0x0006780001067983 */ /* 0x000ee80000300800 */
[----:B------:R-:W3:Y:S04]  /*6afd0*/  LDL.LU R7, [R1+0x67c] ;  /* 0x00067c0001077983 */ /* 0x000ee80000300800 */
[----:B------:R-:W-:Y:S01]  /*6afe0*/  STL.64 [R1+0x3a10], R14 ;  /* 0x003a100e01007387 */ /* 0x000fe20000100a00 */
[C---:B---3--:R-:W-:Y:S11]  /*6aff0*/  HMMA.16816.F32 R4, R16.reuse, R14, R4 ;  /* 0x0000000e1004723c */ /* 0x048ff60000001804 */
[----:B------:R-:W-:Y:S11]  /*6b000*/  @!UPT UIADD3 URZ, URZ, URZ, URZ ;  /* 0x0000003f3f3ff290 */ /* 0x000ff6000fffe03f */
[----:B------:R-:W-:Y:S01]  /*6b010*/  @!UPT UIADD3 URZ, URZ, URZ, URZ ;  /* 0x0000003f3f3ff290 */ /* 0x000fe2000fffe03f */
[----:B------:R-:W-:Y:S04]  /*6b020*/  STL.64 [R1+0x260], R4 ;  /* 0x0002600401007387 */ /* 0x000fe80000100a00 */
[----:B------:R2:W-:Y:S02]  /*6b030*/  STL.64 [R1+0x268], R6 ;  /* 0x0002680601007387 */ /* 0x0005e40000100a00 */
[----:B--2---:R-:W-:Y:S02]  /*6b040*/  HMMA.16816.F32 R4, R16, R22, R8 ;  /* 0x000000161004723c */ /* 0x004fe40000001808 */
[----:B------:R-:W2:Y:S04]  /*6b050*/  LDL.LU.64 R16, [R1+0x1d0] ;  /* 0x0001d00001107983 */ /* 0x000ea80000300a00 */
[----:B------:R-:W3:Y:S11]  /*6b060*/  LDL.LU.64 R18, [R1+0x1d8] ;  /* 0x0001d80001127983 */ /* 0x000ef60000300a00 */
[----:B------:R-:W-:Y:S06]  /*6b070*/  @!UPT UIADD3 URZ, URZ, URZ, URZ ;  /* 0x0000003f3f3ff290 */ /* 0x000fec000fffe03f */
[----:B------:R0:W-:Y:S04]  /*6b080*/  STL.64 [R1+0x250], R4 ;  /* 0x0002500401007387 */ /* 0x0001e80000100a00 */
[----:B------:R1:W-:Y:S04]  /*6b090*/  STL.64 [R1+0x258], R6 ;  /* 0x0002580601007387 */ /* 0x0003e80000100a00 */
[----:B------:R-:W2:Y:S04]  /*6b0a0*/  LDL.LU R8, [R1+0x6d0] ;  /* 0x0006d00001087983 */ /* 0x000ea80000300800 */
[----:B------:R-:W2:Y:S04]  /*6b0b0*/  LDL.LU R9, [R1+0x6d4] ;  /* 0x0006d40001097983 */ /* 0x000ea80000300800 */
[----:B------:R-:W2:Y:S04]  /*6b0c0*/  LDL.LU R10, [R1+0x6d8] ;  /* 0x0006d800010a7983 */ /* 0x000ea80000300800 */
[----:B------:R-:W2:Y:S01]  /*6b0d0*/  LDL.LU R11, [R1+0x6dc] ;  /* 0x0006dc00010b7983 */ /* 0x000ea20000300800 */
[----:B------:R-:W-:-:S02]  /*6b0e0*/  IMAD.MOV.U32 R26, RZ, RZ, R21 ;  /* 0x000000ffff1a7224 */ /* 0x000fc400078e0015 */
[----:B------:R-:W-:Y:S01]  /*6b0f0*/  IMAD.MOV.U32 R27, RZ, RZ, R0 ;  /* 0x000000ffff1b7224 */ /* 0x000fe200078e0000 */
[----:B--2---:R-:W-:Y:S04]  /*6b100*/  STL.64 [R1+0x3a20], R10 ;  /* 0x003a200a01007387 */ /* 0x004fe80000100a00 */
[----:B------:R2:W-:Y:S04]  /*6b110*/  STL.64 [R1+0x3a18], R8 ;  /* 0x003a180801007387 */ /* 0x0005e80000100a00 */
[----:B------:R-:W4:Y:S04]  /*6b120*/  LDL.LU R21, [R1+0x3a60] ;  /* 0x003a600001157983 */ /* 0x000f280000300800 */
[----:B------:R-:W2:Y:S04]  /*6b130*/  LDL.LU R0, [R1+0x3a5c] ;  /* 0x003a5c0001007983 */ /* 0x000ea80000300800 */
[----:B------:R-:W-:Y:S04]  /*6b140*/  STL.64 [R1+0x3a28], R26 ;  /* 0x003a281a01007387 */ /* 0x000fe80000100a00 */
[----:B0-----:R-:W2:Y:S04]  /*6b150*/  LDL.LU R4, [R1+0x6b0] ;  /* 0x0006b00001047983 */ /* 0x001ea80000300800 */
[----:B------:R-:W2:Y:S04]  /*6b160*/  LDL.LU R5, [R1+0x6b4] ;  /* 0x0006b40001057983 */ /* 0x000ea80000300800 */
[----:B-1----:R-:W2:Y:S04]  /*6b170*/  LDL.LU R6, [R1+0x6b8] ;  /* 0x0006b80001067983 */ /* 0x002ea80000300800 */
[----:B------:R-:W2:Y:S01]  /*6b180*/  LDL.LU R7, [R1+0x6bc] ;  /* 0x0006bc0001077983 */ /* 0x000ea20000300800 */
[----:B------:R-:W-:-:S02]  /*6b190*/  IMAD.MOV.U32 R14, RZ, RZ, R2 ;  /* 0x000000ffff0e7224 */ /* 0x000fc400078e0002 */
[----:B------:R-:W-:Y:S01]  /*6b1a0*/  IMAD.MOV.U32 R15, RZ, RZ, R25 ;  /* 0x000000ffff0f7224 */ /* 0x000fe200078e0019 */
[----:B--2---:R-:W-:Y:S04]  /*6b1b0*/  STL.64 [R1+0x3a38], R6 ;  /* 0x003a380601007387 */ /* 0x004fe80000100a00 */
[----:B------:R-:W-:Y:S04]  /*6b1c0*/  STL.64 [R1+0x3a30], R4 ;  /* 0x003a300401007387 */ /* 0x000fe80000100a00 */
[----:B------:R-:W2:Y:S04]  /*6b1d0*/  LDL.LU R2, [R1+0x3a58] ;  /* 0x003a580001027983 */ /* 0x000ea80000300800 */
[----:B------:R0:W-:Y:S04]  /*6b1e0*/  STL.64 [R1+0x3a40], R14 ;  /* 0x003a400e01007387 */ /* 0x0001e80000100a00 */
[----:B------:R-:W2:Y:S04]  /*6b1f0*/  LDL.LU R8, [R1+0x6a0] ;  /* 0x0006a00001087983 */ /* 0x000ea80000300800 */
[----:B------:R-:W2:Y:S04]  /*6b200*/  LDL.LU R9, [R1+0x6a4] ;  /* 0x0006a40001097983 */ /* 0x000ea80000300800 */
[----:B------:R-:W2:Y:S04]  /*6b210*/  LDL.LU R10, [R1+0x6a8] ;  /* 0x0006a800010a7983 */ /* 0x000ea80000300800 */
[----:B------:R-:W2:Y:S01]  /*6b220*/  LDL.LU R11, [R1+0x6ac] ;  /* 0x0006ac00010b7983 */ /* 0x000ea20000300800 */
[----:B0-----:R-:W-:-:S03]  /*6b230*/  IMAD.MOV.U32 R14, RZ, RZ, R24 ;  /* 0x000000ffff0e7224 */ /* 0x001fc600078e0018 */
[----:B--2---:R-:W-:Y:S04]  /*6b240*/  STL.64 [R1+0x3a50], R10 ;  /* 0x003a500a01007387 */ /* 0x004fe80000100a00 */
[----:B------:R0:W-:Y:S04]  /*6b250*/  STL.64 [R1+0x3a48], R8 ;  /* 0x003a480801007387 */ /* 0x0001e80000100a00 */
[----:B0-----:R-:W3:Y:S04]  /*6b260*/  LDL.LU R8, [R1+0x680] ;  /* 0x0006800001087983 */ /* 0x001ee80000300800 */
[----:B------:R-:W3:Y:S04]  /*6b270*/  LDL.LU R9, [R1+0x684] ;  /* 0x0006840001097983 */ /* 0x000ee80000300800 */
[----:B------:R-:W3:Y:S04]  /*6b280*/  LDL.LU R10, [R1+0x688] ;  /* 0x00068800010a7983 */ /* 0x000ee80000300800 */
[----:B------:R-:W3:Y:S01]  /*6b290*/  LDL.LU R11, [R1+0x68c] ;  /* 0x00068c00010b7983 */ /* 0x000ee20000300800 */
[----:B------:R-:W-:-:S02]  /*6b2a0*/  IMAD.MOV.U32 R15, RZ, RZ, R13 ;  /* 0x000000ffff0f7224 */ /* 0x000fc400078e000d */
[----:B------:R-:W-:Y:S01]  /*6b2b0*/  IMAD.MOV.U32 R26, RZ, RZ, R12 ;  /* 0x000000ffff1a7224 */ /* 0x000fe200078e000c */
[----:B------:R-:W2:Y:S04]  /*6b2c0*/  LDL.LU R4, [R1+0x690] ;  /* 0x0006900001047983 */ /* 0x000ea80000300800 */
[----:B------:R-:W2:Y:S04]  /*6b2d0*/  LDL.LU R5, [R1+0x694] ;  /* 0x0006940001057983 */ /* 0x000ea80000300800 */
[----:B------:R-:W2:Y:S04]  /*6b2e0*/  LDL.LU R6, [R1+0x698] ;  /* 0x0006980001067983 */ /* 0x000ea80000300800 */
[----:B------:R-:W2:Y:S04]  /*6b2f0*/  LDL.LU R7, [R1+0x69c] ;  /* 0x00069c0001077983 */ /* 0x000ea80000300800 */
[----:B------:R-:W-:Y:S04]  /*6b300*/  STL.64 [R1+0x39f0], R22 ;  /* 0x0039f01601007387 */ /* 0x000fe80000100a00 */
[----:B----4-:R0:W-:Y:S01]  /*6b310*/  STL.64 [R1+0x39e8], R20 ;  /* 0x0039e81401007387 */ /* 0x0101e20000100a00 */
[----:B------:R-:W-:-:S03]  /*6b320*/  IMAD.MOV.U32 R24, RZ, RZ, R16 ;  /* 0x000000ffff187224 */ /* 0x000fc600078e0010 */
[----:B0-----:R-:W4:Y:S04]  /*6b330*/  LDL.LU R20, [R1+0x6c0] ;  /* 0x0006c00001147983 */ /* 0x001f280000300800 */
[----:B------:R-:W4:Y:S04]  /*6b340*/  LDL.LU R21, [R1+0x6c4] ;  /* 0x0006c40001157983 */ /* 0x000f280000300800 */
[----:B------:R-:W4:Y:S04]  /*6b350*/  LDL.LU R22, [R1+0x6c8] ;  /* 0x0006c80001167983 */ /* 0x000f280000300800 */
[----:B------:R-:W4:Y:S01]  /*6b360*/  LDL.LU R23, [R1+0x6cc] ;  /* 0x0006cc0001177983 */ /* 0x000f220000300800 */
[----:B---3--:R-:W-:Y:S03]  /*6b370*/  HMMA.16816.F32 R12, R16, R14, R8 ;  /* 0x0000000e100c723c */ /* 0x008fe60000001808 */
[----:B------:R-:W3:Y:S04]  /*6b380*/  LDL.LU.64 R10, [R1+0x3a50] ;  /* 0x003a5000010a7983 */ /* 0x000ee80000300a00 */
[----:B------:R-:W3:Y:S11]  /*6b390*/  LDL.LU.64 R8, [R1+0x3a48] ;  /* 0x003a480001087983 */ /* 0x000ef60000300a00 */
[----:B------:R-:W-:Y:S05]  /*6b3a0*/  @!UPT UIADD3 URZ, URZ, URZ, URZ ;  /* 0x0000003f3f3ff290 */ /* 0x000fea000fffe03f */
[----:B------:R0:W-:Y:S04]  /*6b3b0*/  STL.64 [R1+0x240], R12 ;  /* 0x0002400c01007387 */ /* 0x0001e80000100a00 */
[----:B------:R1:W-:Y:S01]  /*6b3c0*/  STL.64 [R1+0x248], R14 ;  /* 0x0002480e01007387 */ /* 0x0003e20000100a00 */
[----:B0-----:R-:W-:Y:S02]  /*6b3d0*/  IMAD.MOV.U32 R13, RZ, RZ, R17 ;  /* 0x000000ffff0d7224 */ /* 0x001fe400078e0011 */
[----:B------:R-:W-:Y:S01]  /*6b3e0*/  IMAD.MOV.U32 R12, RZ, RZ, R18 ;  /* 0x000000ffff0c7224 */ /* 0x000fe200078e0012 */
[----:B-1----:R-:W3:Y:S04]  /*6b3f0*/  LDL.LU.64 R14, [R1+0x3a40] ;  /* 0x003a4000010e7983 */ /* 0x002ee80000300a00 */
[----:B------:R-:W2:Y:S04]  /*6b400*/  LDL.LU R16, [R1+0xa0] ;  /* 0x0000a00001107983 */ /* 0x000ea80000300800 */
[----:B------:R-:W2:Y:S04]  /*6b410*/  LDL.LU R17, [R1+0xa4] ;  /* 0x0000a40001117983 */ /* 0x000ea80000300800 */
[----:B------:R-:W2:Y:S01]  /*6b420*/  LDL.LU R18, [R1+0xa8] ;  /* 0x0000a80001127983 */ /* 0x000ea20000300800 */
[----:B------:R-:W-:-:S02]  /*6b430*/  IMAD.MOV.U32 R27, RZ, RZ, R3 ;  /* 0x000000ffff1b7224 */ /* 0x000fc400078e0003 */
[----:B------:R-:W-:Y:S01]  /*6b440*/  IMAD.MOV.U32 R3, RZ, RZ, R19 ;  /* 0x000000ffff037224 */ /* 0x000fe200078e0013 */
[----:B--2---:R-:W-:Y:S04]  /*6b450*/  STL [R1+0x3428], R18 ;  /* 0x0034281201007387 */ /* 0x004fe80000100800 */
[----:B------:R-:W2:Y:S04]  /*6b460*/  LDL.LU R19, [R1+0xac] ;  /* 0x0000ac0001137983 */ /* 0x000ea80000300800 */
[----:B--2---:R-:W-:Y:S04]  /*6b470*/  STL [R1+0x342c], R19 ;  /* 0x00342c1301007387 */ /* 0x004fe80000100800 */
        /* <DEDUP_REMOVED lines=17> */
[C---:B------:R-:W-:Y:S01]  /*6b590*/  HMMA.16816.F32 R24, R16.reuse, R26, R4 ;  /* 0x0000001a1018723c */ /* 0x040fe20000001804 */
[----:B------:R-:W2:Y:S04]  /*6b5a0*/  LDL.LU.64 R6, [R1+0x3a38] ;  /* 0x003a380001067983 */ /* 0x000ea80000300a00 */
[----:B------:R-:W2:Y:S11]  /*6b5b0*/  LDL.LU.64 R4, [R1+0x3a30] ;  /* 0x003a300001047983 */ /* 0x000eb60000300a00 */
[----:B------:R-:W-:Y:S07]  /*6b5c0*/  @!UPT UIADD3 URZ, URZ, URZ, URZ ;  /* 0x0000003f3f3ff290 */ /* 0x000fee000fffe03f */
[----:B------:R-:W-:Y:S04]  /*6b5d0*/  STL.64 [R1+0x1f0], R24 ;  /* 0x0001f01801007387 */ /* 0x000fe80000100a00 */
[----:B------:R0:W-:Y:S04]  /*6b5e0*/  STL.64 [R1+0x1f8], R26 ;  /* 0x0001f81a01007387 */ /* 0x0001e80000100a00 */
[----:B0-----:R-:W2:Y:S01]  /*6b5f0*/  LDL.LU.64 R26, [R1+0x3a28] ;  /* 0x003a2800011a7983 */ /* 0x001ea20000300a00 */
[C---:B---3--:R-:W-:Y:S03]  /*6b600*/  HMMA.16816.F32 R12, R16.reuse, R14, R8 ;  /* 0x0000000e100c723c */ /* 0x048fe60000001808 */
[----:B------:R-:W3:Y:S04]  /*6b610*/  LDL.LU.64 R10, [R1+0x3a20] ;  /* 0x003a2000010a7983 */ /* 0x000ee80000300a00 */
[----:B------:R-:W3:Y:S11]  /*6b620*/  LDL.LU.64 R8, [R1+0x3a18] ;  /* 0x003a180001087983 */ /* 0x000ef60000300a00 */
[----:B------:R-:W-:Y:S05]  /*6b630*/  @!UPT UIADD3 URZ, URZ, URZ, URZ ;  /* 0x0000003f3f3ff290 */ /* 0x000fea000fffe03f */
[----:B------:R-:W-:Y:S04]  /*6b640*/  STL.64 [R1+0x1e0], R12 ;  /* 0x0001e00c01007387 */ /* 0x000fe80000100a00 */
[----:B------:R0:W-:Y:S04]  /*6b650*/  STL.64 [R1+0x1e8], R14 ;  /* 0x0001e80e01007387 */ /* 0x0001e80000100a00 */
[----:B0-----:R-:W3:Y:S01]  /*6b660*/  LDL.LU.64 R14, [R1+0x3a10] ;  /* 0x003a1000010e7983 */ /* 0x001ee20000300a00 */
[C---:B--2---:R-:W-:Y:S03]  /*6b670*/  HMMA.16816.F32 R24, R16.reuse, R26, R4 ;  /* 0x0000001a1018723c */ /* 0x044fe60000001804 */
[----:B------:R-:W3:Y:S04]  /*6b680*/  LDL.LU.64 R6, [R1+0x3a08] ;  /* 0x003a080001067983 */ /* 0x000ee80000300a00 */
[----:B------:R-:W2:Y:S11]  /*6b690*/  LDL.LU.64 R4, [R1+0x3a00] ;  /* 0x003a000001047983 */ /* 0x000eb60000300a00 */
[----:B------:R-:W-:Y:S05]  /*6b6a0*/  @!UPT UIADD3 URZ, URZ, URZ, URZ ;  /* 0x0000003f3f3ff290 */ /* 0x000fea000fffe03f */
[----:B------:R-:W-:Y:S04]  /*6b6b0*/  STL.64 [R1+0x180], R24 ;  /* 0x0001801801007387 */ /* 0x000fe80000100a00 */
[----:B------:R0:W-:Y:S04]  /*6b6c0*/  STL.64 [R1+0x188], R26 ;  /* 0x0001881a01007387 */ /* 0x0001e80000100a00 */
[----:B0-----:R-:W4:Y:S01]  /*6b6d0*/  LDL.LU.64 R26, [R1+0x39f8] ;  /* 0x0039f800011a7983 */ /* 0x001f220000300a00 */
[C---:B---3--:R-:W-:Y:S08]  /*6b6e0*/  HMMA.16816.F32 R8, R16.reuse, R6, R8 ;  /* 0x000000061008723c */ /* 0x048ff00000001808 */
[C---:B----4-:R-:W-:Y:S01]  /*6b6f0*/  HMMA.16816.F32 R20, R16.reuse, R26, R20 ;  /* 0x0000001a1014723c */ /* 0x050fe20000001814 */
[----:B------:R0:W-:Y:S11]  /*6b700*/  STL.64 [R1+0x3998], R26 ;  /* 0x0039981a01007387 */ /* 0x0001f60000100a00 */
[----:B------:R-:W-:Y:S11]  /*6b710*/  @!UPT UIADD3 URZ, URZ, URZ, URZ ;  /* 0x0000003f3f3ff290 */ /* 0x000ff6000fffe03f */
[----:B------:R1:W-:Y:S04]  /*6b720*/  STL.64 [R1+0x170], R20 ;  /* 0x0001701401007387 */ /* 0x0003e80000100a00 */
[----:B------:R3:W-:Y:S04]  /*6b730*/  STL.64 [R1+0x178], R22 ;  /* 0x0001781601007387 */ /* 0x0007e80000100a00 */
[----:B------:R-:W4:Y:S04]  /*6b740*/  LDL.LU R24, [R1+0x730] ;  /* 0x0007300001187983 */ /* 0x000f280000300800 */
[----:B------:R0:W-:Y:S04]  /*6b750*/  STL.64 [R1+0x390], R8 ;  /* 0x0003900801007387 */ /* 0x0001e80000100a00 */
[----:B------:R1:W-:Y:S04]  /*6b760*/  STL.64 [R1+0x398], R10 ;  /* 0x0003980a01007387 */ /* 0x0003e80000100a00 */
[----:B------:R-:W4:Y:S04]  /*6b770*/  LDL.LU R25, [R1+0x734] ;  /* 0x0007340001197983 */ /* 0x000f280000300800 */
[----:B0-----:R-:W2:Y:S04]  /*6b780*/  LDL.LU R26, [R1+0x738] ;  /* 0x00073800011a7983 */ /* 0x001ea80000300800 */
[----:B------:R-:W2:Y:S04]  /*6b790*/  LDL.LU R27, [R1+0x73c] ;  /* 0x00073c00011b7983 */ /* 0x000ea80000300800 */
[----:B-1----:R-:W2:Y:S04]  /*6b7a0*/  LDL.LU R20, [R1+0x6f0] ;  /* 0x0006f00001147983 */ /* 0x002ea80000300800 */
[----:B------:R-:W2:Y:S04]  /*6b7b0*/  LDL.LU R21, [R1+0x6f4] ;  /* 0x0006f40001157983 */ /* 0x000ea80000300800 */
[----:B---3--:R-:W3:Y:S04]  /*6b7c0*/  LDL.LU R22, [R1+0x6f8] ;  /* 0x0006f80001167983 */ /* 0x008ee80000300800 */
[----:B------:R-:W3:Y:S04]  /*6b7d0*/  LDL.LU R23, [R1+0x6fc] ;  /* 0x0006fc0001177983 */ /* 0x000ee80000300800 */
[----:B------:R-:W2:Y:S04]  /*6b7e0*/  LDL.LU R8, [R1+0x720] ;  /* 0x0007200001087983 */ /* 0x000ea80000300800 */
[----:B------:R-:W2:Y:S04]  /*6b7f0*/  LDL.LU R9, [R1+0x724] ;  /* 0x0007240001097983 */ /* 0x000ea80000300800 */
[----:B------:R-:W2:Y:S04]  /*6b800*/  LDL.LU R10, [R1+0x728] ;  /* 0x00072800010a7983 */ /* 0x000ea80000300800 */
[----:B------:R-:W2:Y:S04]  /*6b810*/  LDL.LU R11, [R1+0x72c] ;  /* 0x00072c00010b7983 */ /* 0x000ea80000300800 */
[----:B--2---:R0:W-:Y:S04]  /*6b820*/  STL.64 [R1+0x39c0], R10 ;  /* 0x0039c00a01007387 */ /* 0x0041e80000100a00 */
[----:B------:R1:W-:Y:S04]  /*6b830*/  STL.64 [R1+0x39b8], R8 ;  /* 0x0039b80801007387 */ /* 0x0003e80000100a00 */
[----:B0-----:R-:W2:Y:S04]  /*6b840*/  LDL.LU.64 R10, [R1+0x98] ;  /* 0x00009800010a7983 */ /* 0x001ea80000300a00 */
[----:B--2---:R0:W-:Y:S04]  /*6b850*/  STL.64 [R1+0x39e0], R10 ;  /* 0x0039e00a01007387 */ /* 0x0041e80000100a00 */
[----:B-1----:R-:W2:Y:S04]  /*6b860*/  LDL.LU R8, [R1+0x6e0] ;  /* 0x0006e00001087983 */ /* 0x002ea80000300800 */
[----:B------:R-:W2:Y:S04]  /*6b870*/  LDL.LU R9, [R1+0x6e4] ;  /* 0x0006e40001097983 */ /* 0x000ea80000300800 */
[----:B0-----:R-:W2:Y:S04]  /*6b880*/  LDL.LU R10, [R1+0x6e8] ;  /* 0x0006e800010a7983 */ /* 0x001ea80000300800 */
[----:B------:R-:W2:Y:S04]  /*6b890*/  LDL.LU R11, [R1+0x6ec] ;  /* 0x0006ec00010b7983 */ /* 0x000ea80000300800 */
[----:B------:R0:W-:Y:S04]  /*6b8a0*/  STL.64 [R1+0x39a8], R26 ;  /* 0x0039a81a01007387 */ /* 0x0001e80000100a00 */
[----:B----4-:R1:W-:Y:S04]  /*6b8b0*/  STL.64 [R1+0x39a0], R24 ;  /* 0x0039a01801007387 */ /* 0x0103e80000100a00 */
[----:B0-----:R-:W4:Y:S04]  /*6b8c0*/  LDL.LU.64 R26, [R1+0x78] ;  /* 0x00007800011a7983 */ /* 0x001f280000300a00 */
[----:B----4-:R0:W-:Y:S04]  /*6b8d0*/  STL.64 [R1+0x39c8], R26 ;  /* 0x0039c81a01007387 */ /* 0x0101e80000100a00 */
[----:B-1----:R-:W4:Y:S04]  /*6b8e0*/  LDL.LU R24, [R1+0x700] ;  /* 0x0007000001187983 */ /* 0x002f280000300800 */
[----:B------:R-:W4:Y:S04]  /*6b8f0*/  LDL.LU R25, [R1+0x704] ;  /* 0x0007040001197983 */ /* 0x000f280000300800 */
[----:B0-----:R-:W4:Y:S04]  /*6b900*/  LDL.LU R26, [R1+0x708] ;  /* 0x00070800011a7983 */ /* 0x001f280000300800 */
[----:B------:R-:W4:Y:S04]  /*6b910*/  LDL.LU R27, [R1+0x70c] ;  /* 0x00070c00011b7983 */ /* 0x000f280000300800 */
[----:B------:R-:W-:Y:S04]  /*6b920*/  STL.64 [R1+0x3968], R6 ;  /* 0x0039680601007387 */ /* 0x000fe80000100a00 */
[----:B------:R0:W-:Y:S04]  /*6b930*/  STL.64 [R1+0x3960], R4 ;  /* 0x0039600401007387 */ /* 0x0001e80000100a00 */
[----:B0-----:R-:W2:Y:S04]  /*6b940*/  LDL.LU R4, [R1+0x760] ;  /* 0x0007600001047983 */ /* 0x001ea80000300800 */
[----:B------:R-:W2:Y:S04]  /*6b950*/  LDL.LU R5, [R1+0x764] ;  /* 0x0007640001057983 */ /* 0x000ea80000300800 */
[----:B------:R-:W2:Y:S04]  /*6b960*/  LDL.LU R6, [R1+0x768] ;  /* 0x0007680001067983 */ /* 0x000ea80000300800 */
[----:B------:R-:W2:Y:S01]  /*6b970*/  LDL.LU R7, [R1+0x76c] ;  /* 0x00076c0001077983 */ /* 0x000ea20000300800 */
[C---:B---3--:R-:W-:Y:S03]  /*6b980*/  HMMA.16816.F32 R20, R16.reuse, R14, R20 ;  /* 0x0000000e1014723c */ /* 0x048fe60000001814 */
[----:B--2---:R0:W-:Y:S04]  /*6b990*/  STL.64 [R1+0x3978], R6 ;  /* 0x0039780601007387 */ /* 0x0041e80000100a00 */
[----:B------:R-:W-:Y:S04]  /*6b9a0*/  STL.64 [R1+0x3970], R4 ;  /* 0x0039700401007387 */ /* 0x000fe80000100a00 */
[----:B0-----:R-:W2:Y:S04]  /*6b9b0*/  LDL.LU.64 R6, [R1+0x38] ;  /* 0x0000380001067983 */ /* 0x001ea80000300a00 */
[----:B--2---:R0:W-:Y:S04]  /*6b9c0*/  STL.64 [R1+0x3990], R6 ;  /* 0x0039900601007387 */ /* 0x0041e80000100a00 */
[----:B0-----:R-:W2:Y:S04]  /*6b9d0*/  LDL.LU.64 R6, [R1+0x58] ;  /* 0x0000580001067983 */ /* 0x001ea80000300a00 */
[----:B------:R-:W-:Y:S04]  /*6b9e0*/  STL.64 [R1+0x500], R20 ;  /* 0x0005001401007387 */ /* 0x000fe80000100a00 */
[----:B------:R0:W-:Y:S04]  /*6b9f0*/  STL.64 [R1+0x508], R22 ;  /* 0x0005081601007387 */ /* 0x0001e80000100a00 */
[----:B0-----:R-:W3:Y:S04]  /*6ba00*/  LDL.LU.64 R22, [R1+0x39f0] ;  /* 0x0039f00001167983 */ /* 0x001ee80000300a00 */
[----:B------:R-:W2:Y:S01]  /*6ba10*/  LDL.LU.64 R20, [R1+0x39e8] ;  /* 0x0039e80001147983 */ /* 0x000ea20000300a00 */
[----:B---3--:R-:W-:Y:S03]  /*6ba20*/  HMMA.16816.F32 R16, R16, R22, R8 ;  /* 0x000000161010723c */ /* 0x008fe60000001808 */
[----:B------:R-:W3:Y:S11]  /*6ba30*/  LDL.LU.64 R10, [R1+0x39e0] ;  /* 0x0039e000010a7983 */ /* 0x000ef60000300a00 */
[----:B------:R-:W-:Y:S09]  /*6ba40*/  @!UPT UIADD3 URZ, URZ, URZ, URZ ;  /* 0x0000003f3f3ff290 */ /* 0x000ff2000fffe03f */
[----:B------:R-:W-:Y:S04]  /*6ba50*/  STL.64 [R1+0x1d0], R16 ;  /* 0x0001d01001007387 */ /* 0x000fe80000100a00 */
[----:B------:R0:W-:Y:S04]  /*6ba60*/  STL.64 [R1+0x1d8], R18 ;  /* 0x0001d81201007387 */ /* 0x0001e80000100a00 */
[----:B0-----:R-:W4:Y:S04]  /*6ba70*/  LDL.LU.64 R18, [R1+0x39d8] ;  /* 0x0039d80001127983 */ /* 0x001f280000300a00 */
[----:B------:R-:W4:Y:S04]  /*6ba80*/  LDL.LU.64 R16, [R1+0x39d0] ;  /* 0x0039d00001107983 */ /* 0x000f280000300a00 */
[----:B------:R-:W-:Y:S04]  /*6ba90*/  STL.64 [R1+0x3958], R22 ;  /* 0x0039581601007387 */ /* 0x000fe80000100a00 */
[----:B--2---:R0:W-:Y:S04]  /*6baa0*/  STL.64 [R1+0x3950], R20 ;  /* 0x0039501401007387 */ /* 0x0041e80000100a00 */
[----:B0-----:R-:W2:Y:S04]  /*6bab0*/  LDL.LU R20, [R1+0x770] ;  /* 0x0007700001147983 */ /* 0x001ea80000300800 */
[----:B------:R-:W2:Y:S04]  /*6bac0*/  LDL.LU R21, [R1+0x774] ;  /* 0x0007740001157983 */ /* 0x000ea80000300800 */
[----:B------:R-:W2:Y:S04]  /*6bad0*/  LDL.LU R22, [R1+0x778] ;  /* 0x0007780001167983 */ /* 0x000ea80000300800 */
[----:B------:R-:W2:Y:S01]  /*6bae0*/  LDL.LU R23, [R1+0x77c] ;  /* 0x00077c0001177983 */ /* 0x000ea20000300800 */
[----:B---3--:R-:W-:-:S02]  /*6baf0*/  IMAD.MOV.U32 R13, RZ, RZ, R10 ;  /* 0x000000ffff0d7224 */ /* 0x008fc400078e000a */
[----:B------:R-:W-:Y:S01]  /*6bb00*/  IMAD.MOV.U32 R12, RZ, RZ, R11 ;  /* 0x000000ffff0c7224 */ /* 0x000fe200078e000b */
[C---:B----4-:R-:W-:Y:S01]  /*6bb10*/  HMMA.16816.F32 R24, R16.reuse, R10, R24 ;  /* 0x0000000a1018723c */ /* 0x050fe20000001818 */
        /* <DEDUP_REMOVED lines=14> */
[----:B------:R0:W-:Y:S04]  /*6bc00*/  STL.64 [R1+0x520], R8 ;  /* 0x0005200801007387 */ /* 0x0001e80000100a00 */
[----:B------:R1:W-:Y:S01]  /*6bc10*/  STL.64 [R1+0x528], R10 ;  /* 0x0005280a01007387 */ /* 0x0003e20000100a00 */
[----:B0-----:R-:W-:Y:S02]  /*6bc20*/  IMAD.MOV.U32 R9, RZ, RZ, R26 ;  /* 0x000000ffff097224 */ /* 0x001fe400078e001a */
[----:B------:R-:W-:Y:S01]  /*6bc30*/  IMAD.MOV.U32 R8, RZ, RZ, R27 ;  /* 0x000000ffff087224 */ /* 0x000fe200078e001b */
[----:B-1----:R-:W3:Y:S04]  /*6bc40*/  LDL.LU R11, [R1+0x39b0] ;  /* 0x0039b000010b7983 */ /* 0x002ee80000300800 */
[----:B------:R-:W4:Y:S04]  /*6bc50*/  LDL.LU.64 R26, [R1+0x39a8] ;  /* 0x0039a800011a7983 */ /* 0x000f280000300a00 */
        /* <DEDUP_REMOVED lines=9> */
[----:B------:R-:W2:Y:S02]  /*6bcf0*/  LDL.LU.64 R6, [R1+0x3990] ;  /* 0x0039900001067983 */ /* 0x000ea40000300a00 */
        /* <DEDUP_REMOVED lines=8> */
[----:B------:R-:W4:Y:S04]  /*6bd80*/  LDL.LU.64 R6, [R1+0x3978] ;  /* 0x0039780001067983 */ /* 0x000f280000300a00 */
[----:B------:R-:W4:Y:S02]  /*6bd90*/  LDL.LU.64 R4, [R1+0x3970] ;  /* 0x0039700001047983 */ /* 0x000f240000300a00 */
[C---:B----4-:R-:W-:Y:S11]  /*6bda0*/  HMMA.16816.F32 R4, R16.reuse, R26, R4 ;  /* 0x0000001a1004723c */ /* 0x050ff60000001804 */
[----:B------:R-:W-:Y:S11]  /*6bdb0*/  @!UPT UIADD3 URZ, URZ, URZ, URZ ;  /* 0x0000003f3f3ff290 */ /* 0x000ff6000fffe03f */
[----:B------:R-:W-:Y:S01]  /*6bdc0*/  @!UPT UIADD3 URZ, URZ, URZ, URZ ;  /* 0x0000003f3f3ff290 */ /* 0x000fe2000fffe03f */
[----:B------:R-:W-:Y:S04]  /*6bdd0*/  STL.64 [R1+0x560], R4 ;  /* 0x0005600401007387 */ /* 0x000fe80000100a00 */
[----:B------:R0:W-:Y:S04]  /*6bde0*/  STL.64 [R1+0x568], R6 ;  /* 0x0005680601007387 */ /* 0x0001e80000100a00 */
[----:B0-----:R-:W2:Y:S04]  /*6bdf0*/  LDL.LU.64 R6, [R1+0x3968] ;  /* 0x0039680001067983 */ /* 0x001ea80000300a00 */
[----:B------:R-:W4:Y:S04]  /*6be00*/  LDL.LU.64 R4, [R1+0x3960] ;  /* 0x0039600001047983 */ /* 0x000f280000300a00 */
[----:B------:R0:W-:Y:S02]  /*6be10*/  STL.64 [R1+0x38c0], R26 ;  /* 0x0038c01a01007387 */ /* 0x0001e40000100a00 */
[----:B0-----:R-:W-:Y:S01]  /*6be20*/  IMAD.MOV.U32 R26, RZ, RZ, R10 ;  /* 0x000000ffff1a7224 */ /* 0x001fe200078e000a */
[C---:B--2---:R-:W-:Y:S11]  /*6be30*/  HMMA.16816.F32 R20, R16.reuse, R6, R20 ;  /* 0x000000061014723c */ /* 0x044ff60000001814 */
[----:B------:R-:W-:Y:S11]  /*6be40*/  @!UPT UIADD3 URZ, URZ, URZ, URZ ;  /* 0x0000003f3f3ff290 */ /* 0x000ff6000fffe03f */
[----:B------:R-:W-:Y:S01]  /*6be50*/  @!UPT UIADD3 URZ, URZ, URZ, URZ ;  /* 0x0000003f3f3ff290 */ /* 0x000fe2000fffe03f */
[----:B------:R-:W-:Y:S04]  /*6be60*/  STL.64 [R1+0x580], R20 ;  /* 0x0005801401007387 */ /* 0x000fe80000100a00 */
[----:B------:R0:W-:Y:S04]  /*6be70*/  STL.64 [R1+0x588], R22 ;  /* 0x0005881601007387 */ /* 0x0001e80000100a00 */
[----:B0-----:R-:W2:Y:S04]  /*6be80*/  LDL.LU.64 R22, [R1+0x3958] ;  /* 0x0039580001167983 */ /* 0x001ea80000300a00 */
[----:B------:R-:W2:Y:S04]  /*6be90*/  LDL.LU.64 R20, [R1+0x3950] ;  /* 0x0039500001147983 */ /* 0x000ea80000300a00 */
[----:B------:R-:W-:Y:S04]  /*6bea0*/  STL.64 [R1+0x38b8], R6 ;  /* 0x0038b80601007387 */ /* 0x000fe80000100a00 */
[----:B----4-:R0:W-:Y:S04]  /*6beb0*/  STL.64 [R1+0x38b0], R4 ;  /* 0x0038b00401007387 */ /* 0x0101e80000100a00 */
[----:B0-----:R-:W4:Y:S04]  /*6bec0*/  LDL.LU R4, [R1+0x7a0] ;  /* 0x0007a00001047983 */ /* 0x001f280000300800 */
[----:B------:R-:W4:Y:S04]  /*6bed0*/  LDL.LU R5, [R1+0x7a4] ;  /* 0x0007a40001057983 */ /* 0x000f280000300800 */
[----:B------:R-:W4:Y:S04]  /*6bee0*/  LDL.LU R6, [R1+0x7a8] ;  /* 0x0007a80001067983 */ /* 0x000f280000300800 */
[----:B------:R-:W4:Y:S04]  /*6bef0*/  LDL.LU R7, [R1+0x7ac] ;  /* 0x0007ac0001077983 */ /* 0x000f280000300800 */
[----:B------:R-:W2:Y:S01]  /*6bf00*/  LDL.LU R10, [R1+0x394c] ;  /* 0x00394c00010a7983 */ /* 0x000ea20000300800 */
[----:B------:R-:W-:Y:S01]  /*6bf10*/  IMAD.MOV.U32 R27, RZ, RZ, R3 ;  /* 0x000000ffff1b7224 */ /* 0x000fe200078e0003 */
[----:B----4-:R-:W-:Y:S11]  /*6bf20*/  HMMA.16816.F32 R4, R16, R14, R4 ;  /* 0x0000000e1004723c */ /* 0x010ff60000001804 */
[----:B------:R-:W-:Y:S11]  /*6bf30*/  @!UPT UIADD3 URZ, URZ, URZ, URZ ;  /* 0x0000003f3f3ff290 */ /* 0x000ff6000fffe03f */
[----:B------:R-:W-:Y:S01]  /*6bf40*/  @!UPT UIADD3 URZ, URZ, URZ, URZ ;  /* 0x0000003f3f3ff290 */ /* 0x000fe2000fffe03f */
[----:B------:R3:W-:Y:S04]  /*6bf50*/  STL.64 [R1+0x5b0], R4 ;  /* 0x0005b00401007387 */ /* 0x0007e80000100a00 */
[----:B------:R-:W-:Y:S04]  /*6bf60*/  STL.64 [R1+0x5b8], R6 ;  /* 0x0005b80601007387 */ /* 0x000fe80000100a00 */
[----:B------:R-:W4:Y:S04]  /*6bf70*/  LDL.LU R3, [R1+0x3948] ;  /* 0x0039480001037983 */ /* 0x000f280000300800 */
[----:B------:R0:W-:Y:S01]  /*6bf80*/  STL.64 [R1+0x38d8], R26 ;  /* 0x0038d81a01007387 */ /* 0x0001e20000100a00 */
[----:B---3--:R-:W-:-:S02]  /*6bf90*/  IMAD.MOV.U32 R4, RZ, RZ, R11 ;  /* 0x000000ffff047224 */ /* 0x008fc400078e000b */
[----:B--2---:R-:W-:Y:S02]  /*6bfa0*/  IMAD.MOV.U32 R5, RZ, RZ, R10 ;  /* 0x000000ffff057224 */ /* 0x004fe400078e000a */
[----:B0-----:R-:W-:Y:S02]  /*6bfb0*/  IMAD.MOV.U32 R26, RZ, RZ, R24 ;  /* 0x000000ffff1a7224 */ /* 0x001fe400078e0018 */
[----:B------:R-:W-:Y:S01]  /*6bfc0*/  IMAD.MOV.U32 R27, RZ, RZ, R25 ;  /* 0x000000ffff1b7224 */ /* 0x000fe200078e0019 */
[----:B------:R-:W2:Y:S04]  /*6bfd0*/  LDL.LU R24, [R1+0x3944] ;  /* 0x0039440001187983 */ /* 0x000ea80000300800 */
[----:B------:R-:W3:Y:S04]  /*6bfe0*/  LDL.LU R25, [R1+0x3940] ;  /* 0x0039400001197983 */ /* 0x000ee80000300800 */
[----:B------:R0:W-:Y:S04]  /*6bff0*/  STL.64 [R1+0x38f0], R26 ;  /* 0x0038f01a01007387 */ /* 0x0001e80000100a00 */
[----:B------:R-:W2:Y:S04]  /*6c000*/  LDL.LU R11, [R1+0x393c] ;  /* 0x00393c00010b7983 */ /* 0x000ea80000300800 */
[----:B------:R-:W2:Y:S04]  /*6c010*/  LDL.LU R10, [R1+0x3938] ;  /* 0x00393800010a7983 */ /* 0x000ea80000300800 */
[----:B------:R-:W2:Y:S04]  /*6c020*/  LDL.LU R6, [R1+0x8f8] ;  /* 0x0008f80001067983 */ /* 0x000ea80000300800 */
[----:B------:R-:W2:Y:S01]  /*6c030*/  LDL.LU R7, [R1+0x8fc] ;  /* 0x0008fc0001077983 */ /* 0x000ea20000300800 */
[----:B0-----:R-:W-:-:S02]  /*6c040*/  IMAD.MOV.U32 R26, RZ, RZ, R9 ;  /* 0x000000ffff1a7224 */ /* 0x001fc400078e0009 */
[----:B------:R-:W-:Y:S02]  /*6c050*/  IMAD.MOV.U32 R27, RZ, RZ, R8 ;  /* 0x000000ffff1b7224 */ /* 0x000fe400078e0008 */
[----:B------:R-:W3:Y:S04]  /*6c060*/  LDL.LU R8, [R1+0x790] ;  /* 0x0007900001087983 */ /* 0x000ee80000300800 */
[----:B------:R-:W3:Y:S04]  /*6c070*/  LDL.LU R9, [R1+0x794] ;  /* 0x0007940001097983 */ /* 0x000ee80000300800 */
[----:B------:R-:W-:Y:S04]  /*6c080*/  STL.64 [R1+0x3908], R26 ;  /* 0x0039081a01007387 */ /* 0x000fe80000100a00 */
[----:B--2---:R-:W-:Y:S04]  /*6c090*/  STL.64 [R1+0x38d0], R6 ;  /* 0x0038d00601007387 */ /* 0x004fe80000100a00 */
        /* <DEDUP_REMOVED lines=11> */
[----:B---3--:R-:W-:Y:S03]  /*6c150*/  HMMA.16816.F32 R16, R16, R22, R8 ;  /* 0x000000161010723c */ /* 0x008fe60000001808 */
[----:B--2---:R-:W-:Y:S04]  /*6c160*/  STL.64 [R1+0x3900], R6 ;  /* 0x0039000601007387 */ /* 0x004fe80000100a00 */
[----:B------:R0:W-:Y:S04]  /*6c170*/  STL.64 [R1+0x38f8], R4 ;  /* 0x0038f80401007387 */ /* 0x0001e80000100a00 */
[----:B0-----:R-:W2:Y:S04]  /*6c180*/  LDL.LU R4, [R1+0x7e0] ;  /* 0x0007e00001047983 */ /* 0x001ea80000300800 */
[----:B------:R-:W2:Y:S04]  /*6c190*/  LDL.LU R5, [R1+0x7e4] ;  /* 0x0007e40001057983 */ /* 0x000ea80000300800 */
[----:B------:R-:W3:Y:S04]  /*6c1a0*/  LDL.LU R6, [R1+0x7e8] ;  /* 0x0007e80001067983 */ /* 0x000ee80000300800 */
[----:B------:R-:W3:Y:S01]  /*6c1b0*/  LDL.LU R7, [R1+0x7ec] ;  /* 0x0007ec0001077983 */ /* 0x000ee20000300800 */
[----:B------:R-:W-:-:S02]  /*6c1c0*/  IMAD.MOV.U32 R27, RZ, RZ, R12 ;  /* 0x000000ffff1b7224 */ /* 0x000fc400078e000c */
[----:B------:R-:W-:Y:S02]  /*6c1d0*/  IMAD.MOV.U32 R26, RZ, RZ, R13 ;  /* 0x000000ffff1a7224 */ /* 0x000fe400078e000d */
[----:B------:R-:W-:Y:S02]  /*6c1e0*/  IMAD.MOV.U32 R10, RZ, RZ, R18 ;  /* 0x000000ffff0a7224 */ /* 0x000fe400078e0012 */
[----:B------:R-:W-:Y:S01]  /*6c1f0*/  IMAD.MOV.U32 R11, RZ, RZ, R19 ;  /* 0x000000ffff0b7224 */ /* 0x000fe200078e0013 */
[----:B---3--:R-:W-:Y:S04]  /*6c200*/  STL.64 [R1+0x3918], R6 ;  /* 0x0039180601007387 */ /* 0x008fe80000100a00 */
[----:B--2---:R0:W-:Y:S04]  /*6c210*/  STL.64 [R1+0x3910], R4 ;  /* 0x0039100401007387 */ /* 0x0041e80000100a00 */
[----:B0-----:R-:W2:Y:S04]  /*6c220*/  LDL.LU R4, [R1+0x7c0] ;  /* 0x0007c00001047983 */ /* 0x001ea80000300800 */
[----:B------:R-:W2:Y:S04]  /*6c230*/  LDL.LU R5, [R1+0x7c4] ;  /* 0x0007c40001057983 */ /* 0x000ea80000300800 */
[----:B------:R-:W2:Y:S04]  /*6c240*/  LDL.LU R6, [R1+0x7c8] ;  /* 0x0007c80001067983 */ /* 0x000ea80000300800 */
[----:B------:R-:W2:Y:S04]  /*6c250*/  LDL.LU R7, [R1+0x7cc] ;  /* 0x0007cc0001077983 */ /* 0x000ea80000300800 */
[----:B------:R0:W-:Y:S04]  /*6c260*/  STL.64 [R1+0x38a0], R14 ;  /* 0x0038a00e01007387 */ /* 0x0001e80000100a00 */
[----:B------:R-:W3:Y:S04]  /*6c270*/  LDL.LU R12, [R1+0x8e0] ;  /* 0x0008e000010c7983 */ /* 0x000ee80000300800 */
[----:B------:R-:W3:Y:S04]  /*6c280*/  LDL.LU R13, [R1+0x8e4] ;  /* 0x0008e400010d7983 */ /* 0x000ee80000300800 */
[----:B0-----:R-:W3:Y:S04]  /*6c290*/  LDL.LU R14, [R1+0x8e8] ;  /* 0x0008e800010e7983 */ /* 0x001ee80000300800 */
[----:B------:R-:W2:Y:S04]  /*6c2a0*/  LDL.LU.64 R8, [R1+0x3930] ;  /* 0x0039300001087983 */ /* 0x000ea80000300a00 */
[----:B------:R0:W-:Y:S04]  /*6c2b0*/  STL.64 [R1+0x320], R16 ;  /* 0x0003201001007387 */ /* 0x0001e80000100a00 */
[----:B------:R-:W3:Y:S04]  /*6c2c0*/  LDL.LU.64 R18, [R1+0x3928] ;  /* 0x0039280001127983 */ /* 0x000ee80000300a00 */
[----:B0-----:R-:W3:Y:S01]  /*6c2d0*/  LDL.LU.64 R16, [R1+0x3920] ;  /* 0x0039200001107983 */ /* 0x001ee20000300a00 */
[----:B------:R-:W-:-:S03]  /*6c2e0*/  IMAD.MOV.U32 R15, RZ, RZ, R25 ;  /* 0x000000ffff0f7224 */ /* 0x000fc600078e0019 */
[----:B------:R0:W-:Y:S02]  /*6c2f0*/  STL.64 [R1+0x3800], R10 ;  /* 0x0038000a01007387 */ /* 0x0001e40000100a00 */
[----:B0-----:R-:W-:Y:S02]  /*6c300*/  IMAD.MOV.U32 R10, RZ, RZ, R2 ;  /* 0x000000ffff0a7224 */ /* 0x001fe400078e0002 */
[----:B------:R-:W-:Y:S01]  /*6c310*/  IMAD.MOV.U32 R11, RZ, RZ, R0 ;  /* 0x000000ffff0b7224 */ /* 0x000fe200078e0000 */
[----:B--2---:R0:W-:Y:S02]  /*6c320*/  STL.64 [R1+0x3860], R8 ;  /* 0x0038600801007387 */ /* 0x0041e40000100a00 */
[----:B0-----:R-:W-:Y:S02]  /*6c330*/  IMAD.MOV.U32 R8, RZ, RZ, R24 ;  /* 0x000000ffff087224 */ /* 0x001fe400078e0018 */
[C---:B---3--:R-:W-:Y:S01]  /*6c340*/  HMMA.16816.F32 R24, R16.reuse, R26, R4 ;  /* 0x0000001a1018723c */ /* 0x048fe20000001804 */
[----:B------:R-:W2:Y:S04]  /*6c350*/  LDL.LU.64 R6, [R1+0x3918] ;  /* 0x0039180001067983 */ /* 0x000ea80000300a00 */
[----:B------:R-:W2:Y:S11]  /*6c360*/  LDL.LU.64 R4, [R1+0x3910] ;  /* 0x0039100001047983 */ /* 0x000eb60000300a00 */
[----:B------:R-:W-:Y:S07]  /*6c370*/  @!UPT UIADD3 URZ, URZ, URZ, URZ ;  /* 0x0000003f3f3ff290 */ /* 0x000fee000fffe03f */
[----:B------:R2:W-:Y:S01]  /*6c380*/  STL [R1+0x5a0], R24 ;  /* 0x0005a01801007387 */ /* 0x0005e20000100800 */
[----:B------:R-:W-:Y:S02]  /*6c390*/  IMAD.MOV.U32 R2, RZ, RZ, R26 ;  /* 0x000000ffff027224 */ /* 0x000fe400078e001a */
[----:B------:R-:W-:Y:S02]  /*6c3a0*/  IMAD.MOV.U32 R0, RZ, RZ, R27 ;  /* 0x000000ffff007224 */ /* 0x000fe400078e001b */
[----:B------:R-:W2:Y:S01]  /*6c3b0*/  LDL.LU.64 R26, [R1+0x3908] ;  /* 0x00390800011a7983 */ /* 0x000ea20000300a00 */
[----:B----4-:R-:W-:Y:S02]  /*6c3c0*/  IMAD.MOV.U32 R9, RZ, RZ, R3 ;  /* 0x000000ffff097224 */ /* 0x010fe400078e0003 */
[----:B------:R-:W-:Y:S01]  /*6c3d0*/  IMAD.MOV.U32 R3, RZ, RZ, R25 ;  /* 0x000000ffff037224 */ /* 0x000fe200078e0019 */
[----:B------:R-:W-:Y:S04]  /*6c3e0*/  STL [R1+0x35b0], R0 ;  /* 0x0035b00001007387 */ /* 0x000fe80000100800 */
[----:B------:R-:W-:Y:S04]  /*6c3f0*/  STL [R1+0x35ac], R2 ;  /* 0x0035ac0201007387 */ /* 0x000fe80000100800 */
[----:B------:R-:W-:Y:S01]  /*6c400*/  STL [R1+0x35a8], R3 ;  /* 0x0035a80301007387 */ /* 0x000fe20000100800 */
[C---:B--2---:R-:W-:Y:S03]  /*6c410*/  HMMA.16816.F32 R24, R16.reuse, R26, R4 ;  /* 0x0000001a1018723c */ /* 0x044fe60000001804 */
[----:B------:R-:W2:Y:S04]  /*6c420*/  LDL.LU.64 R6, [R1+0x3900] ;  /* 0x0039000001067983 */ /* 0x000ea80000300a00 */
[----:B------:R-:W2:Y:S11]  /*6c430*/  LDL.LU.64 R4, [R1+0x38f8] ;  /* 0x0038f80001047983 */ /* 0x000eb60000300a00 */
[----:B------:R-:W-:Y:S05]  /*6c440*/  @!UPT UIADD3 URZ, URZ, URZ, URZ ;  /* 0x0000003f3f3ff290 */ /* 0x000fea000fffe03f */
[----:B------:R-:W-:Y:S04]  /*6c450*/  STL.64 [R1+0x90], R24 ;  /* 0x0000901801007387 */ /* 0x000fe80000100a00 */
[----:B------:R0:W-:Y:S04]  /*6c460*/  STL.64 [R1+0x98], R26 ;  /* 0x0000981a01007387 */ /* 0x0001e80000100a00 */
[----:B0-----:R-:W2:Y:S02]  /*6c470*/  LDL.LU.64 R26, [R1+0x38f0] ;  /* 0x0038f000011a7983 */ /* 0x001ea40000300a00 */
[----:B--2---:R-:W-:Y:S02]  /*6c480*/  HMMA.16816.F32 R24, R16, R26, R4 ;  /* 0x0000001a1018723c */ /* 0x004fe40000001804 */
[----:B------:R-:W2:Y:S04]  /*6c490*/  LDL.LU.64 R6, [R1+0x38e8] ;  /* 0x0038e80001067983 */ /* 0x000ea80000300a00 */
[----:B------:R-:W2:Y:S11]  /*6c4a0*/  LDL.LU.64 R4, [R1+0x38e0] ;  /* 0x0038e00001047983 */ /* 0x000eb60000300a00 */
[----:B------:R-:W-:Y:S06]  /*6c4b0*/  @!UPT UIADD3 URZ, URZ, URZ, URZ ;  /* 0x0000003f3f3ff290 */ /* 0x000fec000fffe03f */
[----:B------:R2:W-:Y:S01]  /*6c4c0*/  STL [R1+0x70], R24 ;  /* 0x0000701801007387 */ /* 0x0005e20000100800 */
[----:B------:R-:W-:Y:S02]  /*6c4d0*/  IMAD.MOV.U32 R2, RZ, RZ, R26 ;  /* 0x000000ffff027224 */ /* 0x000fe400078e001a */
[----:B------:R-:W-:Y:S02]  /*6c4e0*/  IMAD.MOV.U32 R3, RZ, RZ, R27 ;  /* 0x000000ffff037224 */ /* 0x000fe400078e001b */
[----:B------:R-:W2:Y:S01]  /*6c4f0*/  LDL.LU.64 R26, [R1+0x38d8] ;  /* 0x0038d800011a7983 */ /* 0x000ea20000300a00 */
[----:B------:R-:W-:-:S03]  /*6c500*/  IMAD.MOV.U32 R0, RZ, RZ, R25 ;  /* 0x000000ffff007224 */ /* 0x000fc600078e0019 */
        /* <DEDUP_REMOVED lines=12> */
[----:B------:R-:W3:Y:S11]  /*6c5d0*/  LDL.LU.64 R4, [R1+0x38b0] ;  /* 0x0038b00001047983 */ /* 0x000ef60000300a00 */
[----:B------:R-:W-:Y:S06]  /*6c5e0*/  @!UPT UIADD3 URZ, URZ, URZ, URZ ;  /* 0x0000003f3f3ff290 */ /* 0x000fec000fffe03f */
[----:B------:R-:W-:Y:S04]  /*6c5f0*/  STL.64 [R1+0x30], R24 ;  /* 0x0000301801007387 */ /* 0x000fe80000100a00 */
[----:B------:R0:W-:Y:S04]  /*6c600*/  STL.64 [R1+0x38], R26 ;  /* 0x0000381a01007387 */ /* 0x0001e80000100a00 */
[----:B0-----:R-:W4:Y:S04]  /*6c610*/  LDL.LU.64 R26, [R1+0x38a8] ;  /* 0x0038a800011a7983 */ /* 0x001f280000300a00 */
[----:B------:R-:W3:Y:S01]  /*6c620*/  LDL.64 R24, [R1+0x100] ;  /* 0x0001000001187983 */ /* 0x000ee20000100a00 */
[C---:B--2---:R-:W-:Y:S11]  /*6c630*/  HMMA.16816.F32 R12, R16.reuse, R6, R12 ;  /* 0x00000006100c723c */ /* 0x044ff6000000180c */
[----:B------:R-:W-:Y:S11]  /*6c640*/  @!UPT UIADD3 URZ, URZ, URZ, URZ ;  /* 0x0000003f3f3ff290 */ /* 0x000ff6000fffe03f */
[----:B------:R-:W-:Y:S02]  /*6c650*/  @!UPT UIADD3 URZ, URZ, URZ, URZ ;  /* 0x0000003f3f3ff290 */ /* 0x000fe4000fffe03f */
[----:B------:R-:W-:Y:S01]  /*6c660*/  IMAD.MOV.U32 R3, RZ, RZ, R15 ;  /* 0x000000ffff037224 */ /* 0x000fe200078e000f */
[----:B---3--:R-:W-:Y:S04]  /*6c670*/  STL.64 [R1+0x3888], R24 ;  /* 0x0038881801007387 */ /* 0x008fe80000100a00 */
[----:B------:R-:W-:Y:S04]  /*6c680*/  STL.64 [R1+0x10], R12 ;  /* 0x0000100c01007387 */ /* 0x000fe80000100a00 */
[----:B------:R0:W-:Y:S04]  /*6c690*/  STL [R1+0x18], R14 ;  /* 0x0000180e01007387 */ /* 0x0001e80000100800 */
[----:B0-----:R-:W2:Y:S04]  /*6c6a0*/  LDL.LU.64 R14, [R1+0x38a0] ;  /* 0x0038a000010e7983 */ /* 0x001ea80000300a00 */
[----:B------:R-:W3:Y:S04]  /*6c6b0*/  LDL.LU R6, [R1+0x8a8] ;  /* 0x0008a80001067983 */ /* 0x000ee80000300800 */
[----:B------:R-:W3:Y:S01]  /*6c6c0*/  LDL.LU R7, [R1+0x8ac] ;  /* 0x0008ac0001077983 */ /* 0x000ee20000300800 */
[----:B--2---:R-:W-:Y:S03]  /*6c6d0*/  HMMA.16816.F32 R12, R16, R14, R8 ;  /* 0x0000000e100c723c */ /* 0x004fe60000001808 */
[----:B---3--:R-:W-:Y:S04]  /*6c6e0*/  STL.64 [R1+0x3898], R6 ;  /* 0x0038980601007387 */ /* 0x008fe80000100a00 */
[----:B------:R0:W-:Y:S04]  /*6c6f0*/  STL.64 [R1+0x3890], R4 ;  /* 0x0038900401007387 */ /* 0x0001e80000100a00 */
[----:B0-----:R-:W2:Y:S04]  /*6c700*/  LDL.LU R4, [R1+0x8b0] ;  /* 0x0008b00001047983 */ /* 0x001ea80000300800 */
[----:B------:R-:W2:Y:S04]  /*6c710*/  LDL.LU R5, [R1+0x8b4] ;  /* 0x0008b40001057983 */ /* 0x000ea80000300800 */
[----:B------:R-:W2:Y:S04]  /*6c720*/  LDL.LU R6, [R1+0x8b8] ;  /* 0x0008b80001067983 */ /* 0x000ea80000300800 */
[----:B------:R-:W2:Y:S04]  /*6c730*/  LDL.LU R7, [R1+0x8bc] ;  /* 0x0008bc0001077983 */ /* 0x000ea80000300800 */
[----:B------:R-:W3:Y:S04]  /*6c740*/  LDL.64 R24, [R1+0x110] ;  /* 0x0001100001187983 */ /* 0x000ee80000100a00 */
[----:B------:R-:W-:Y:S04]  /*6c750*/  STL.64 [R1+0x34c0], R14 ;  /* 0x0034c00e01007387 */ /* 0x000fe80000100a00 */
[----:B------:R0:W-:Y:S04]  /*6c760*/  STL.64 [R1+0x34b8], R12 ;  /* 0x0034b80c01007387 */ /* 0x0001e80000100a00 */
[----:B0-----:R-:W2:Y:S04]  /*6c770*/  LDL.LU R12, [R1+0xc0] ;  /* 0x0000c000010c7983 */ /* 0x001ea80000300800 */
[----:B------:R-:W2:Y:S04]  /*6c780*/  LDL.LU R13, [R1+0xc4] ;  /* 0x0000c400010d7983 */ /* 0x000ea80000300800 */
[----:B------:R-:W2:Y:S04]  /*6c790*/  LDL.LU R8, [R1+0x880] ;  /* 0x0008800001087983 */ /* 0x000ea80000300800 */
[----:B------:R-:W2:Y:S04]  /*6c7a0*/  LDL.LU R9, [R1+0x884] ;  /* 0x0008840001097983 */ /* 0x000ea80000300800 */
[----:B------:R-:W2:Y:S04]  /*6c7b0*/  LDL.LU R10, [R1+0x888] ;  /* 0x00088800010a7983 */ /* 0x000ea80000300800 */
[----:B------:R-:W2:Y:S04]  /*6c7c0*/  LDL.LU R11, [R1+0x88c] ;  /* 0x00088c00010b7983 */ /* 0x000ea80000300800 */
[----:B--2---:R0:W-:Y:S04]  /*6c7d0*/  STL.64 [R1+0x3870], R10 ;  /* 0x0038700a01007387 */ /* 0x0041e80000100a00 */
[----:B------:R1:W-:Y:S01]  /*6c7e0*/  STL.64 [R1+0x3868], R8 ;  /* 0x0038680801007387 */ /* 0x0003e20000100a00 */
[----:B0-----:R-:W-:-:S02]  /*6c7f0*/  IMAD.MOV.U32 R10, RZ, RZ, R21 ;  /* 0x000000ffff0a7224 */ /* 0x001fc400078e0015 */
[----:B------:R-:W-:Y:S01]  /*6c800*/  IMAD.MOV.U32 R11, RZ, RZ, R20 ;  /* 0x000000ffff0b7224 */ /* 0x000fe200078e0014 */
[----:B-1----:R-:W2:Y:S01]  /*6c810*/  LDL.LU R8, [R1+0x890] ;  /* 0x0008900001087983 */ /* 0x002ea20000300800 */
[----:B------:R-:W-:Y:S03]  /*6c820*/  HMMA.16816.F32 R20, R16, R22, R4 ;  /* 0x000000161014723c */ /* 0x000fe60000001804 */
[----:B------:R-:W2:Y:S04]  /*6c830*/  LDL.LU R9, [R1+0x894] ;  /* 0x0008940001097983 */ /* 0x000ea80000300800 */
[----:B----4-:R-:W-:Y:S01]  /*6c840*/  IMAD.MOV.U32 R18, RZ, RZ, R27 ;  /* 0x000000ffff127224 */ /* 0x010fe200078e001b */
[----:B------:R0:W-:Y:S01]  /*6c850*/  STL.64 [R1+0x3848], R12 ;  /* 0x0038480c01007387 */ /* 0x0001e20000100a00 */
[----:B------:R-:W-:-:S02]  /*6c860*/  IMAD.MOV.U32 R19, RZ, RZ, R26 ;  /* 0x000000ffff137224 */ /* 0x000fc400078e001a */
[----:B------:R-:W-:Y:S02]  /*6c870*/  IMAD.MOV.U32 R16, RZ, RZ, R29 ;  /* 0x000000ffff107224 */ /* 0x000fe400078e001d */
[----:B------:R-:W-:Y:S01]  /*6c880*/  IMAD.MOV.U32 R17, RZ, RZ, R28 ;  /* 0x000000ffff117224 */ /* 0x000fe200078e001c */
[----:B0-----:R-:W4:Y:S04]  /*6c890*/  LDL R12, [R1+0xf0] ;  /* 0x0000f000010c7983 */ /* 0x001f280000100800 */
[----:B------:R-:W4:Y:S04]  /*6c8a0*/  LDL R13, [R1+0xf4] ;  /* 0x0000f400010d7983 */ /* 0x000f280000100800 */
[----:B------:R-:W2:Y:S04]  /*6c8b0*/  LDL.LU.64 R6, [R1+0x3898] ;  /* 0x0038980001067983 */ /* 0x000ea80000300a00 */
[----:B------:R-:W2:Y:S04]  /*6c8c0*/  LDL.LU.64 R4, [R1+0x3890] ;  /* 0x0038900001047983 */ /* 0x000ea80000300a00 */
[----:B------:R-:W-:Y:S04]  /*6c8d0*/  STL.64 [R1+0x3880], R18 ;  /* 0x0038801201007387 */ /* 0x000fe80000100a00 */
[----:B------:R0:W-:Y:S04]  /*6c8e0*/  STL.64 [R1+0x3878], R16 ;  /* 0x0038781001007387 */ /* 0x0001e80000100a00 */
[----:B0-----:R-:W2:Y:S04]  /*6c8f0*/  LDL.LU.64 R16, [R1+0x460] ;  /* 0x0004600001107983 */ /* 0x001ea80000300a00 */
[----:B------:R-:W2:Y:S04]  /*6c900*/  LDL.LU.64 R18, [R1+0x468] ;  /* 0x0004680001127983 */ /* 0x000ea80000300a00 */
[----:B------:R3:W-:Y:S04]  /*6c910*/  STL.64 [R1+0x34d0], R22 ;  /* 0x0034d01601007387 */ /* 0x0007e80000100a00 */
[----:B------:R0:W-:Y:S01]  /*6c920*/  STL.64 [R1+0x34c8], R20 ;  /* 0x0034c81401007387 */ /* 0x0001e20000100a00 */
[----:B---3--:R-:W-:-:S02]  /*6c930*/  IMAD.MOV.U32 R23, RZ, RZ, R24 ;  /* 0x000000ffff177224 */ /* 0x008fc400078e0018 */
[----:B------:R-:W-:Y:S01]  /*6c940*/  IMAD.MOV.U32 R22, RZ, RZ, R25 ;  /* 0x000000ffff167224 */ /* 0x000fe200078e0019 */
[----:B0-----:R-:W3:Y:S04]  /*6c950*/  LDL R20, [R1+0xe0] ;  /* 0x0000e00001147983 */ /* 0x001ee80000100800 */
[----:B------:R-:W3:Y:S01]  /*6c960*/  LDL R21, [R1+0xe4] ;  /* 0x0000e40001157983 */ /* 0x000ee20000100800 */
[----:B--2---:R-:W-:Y:S03]  /*6c970*/  HMMA.16816.F32 R4, R16, R24, R4 ;  /* 0x000000181004723c */ /* 0x004fe60000001804 */
[----:B------:R-:W2:Y:S01]  /*6c980*/  LDL.LU.64 R24, [R1+0x3888] ;  /* 0x0038880001187983 */ /* 0x000ea20000300a00 */
[----:B------:R-:W-:-:S02]  /*6c990*/  IMAD.MOV.U32 R15, RZ, RZ, R16 ;  /* 0x000000ffff0f7224 */ /* 0x000fc400078e0010 */
[----:B------:R-:W-:Y:S11]  /*6c9a0*/  IMAD.MOV.U32 R14, RZ, RZ, R17 ;  /* 0x000000ffff0e7224 */ /* 0x000ff600078e0011 */
[----:B------:R-:W-:Y:S06]  /*6c9b0*/  @!UPT UIADD3 URZ, URZ, URZ, URZ ;  /* 0x0000003f3f3ff290 */ /* 0x000fec000fffe03f */
[----:B------:R0:W-:Y:S04]  /*6c9c0*/  STL [R1+0x34a4], R6 ;  /* 0x0034a40601007387 */ /* 0x0001e80000100800 */
[----:B------:R1:W-:Y:S01]  /*6c9d0*/  STL [R1+0x34a0], R7 ;  /* 0x0034a00701007387 */ /* 0x0003e20000100800 */
[----:B0-----:R-:W-:Y:S02]  /*6c9e0*/  IMAD.MOV.U32 R6, RZ, RZ, R19 ;  /* 0x000000ffff067224 */ /* 0x001fe400078e0013 */
[----:B-1----:R-:W-:Y:S01]  /*6c9f0*/  IMAD.MOV.U32 R7, RZ, RZ, R18 ;  /* 0x000000ffff077224 */ /* 0x002fe200078e0012 */
[----:B--2---:R-:W-:Y:S01]  /*6ca00*/  HMMA.16816.F32 R8, R16, R24, R8 ;  /* 0x000000181008723c */ /* 0x004fe20000001808 */
[----:B------:R-:W3:Y:S01]  /*6ca10*/  LDL.LU.64 R18, [R1+0x3880] ;  /* 0x0038800001127983 */ /* 0x000ee20000300a00 */
[----:B------:R-:W-:-:S02]  /*6ca20*/  IMAD.MOV.U32 R2, RZ, RZ, R24 ;  /* 0x000000ffff027224 */ /* 0x000fc400078e0018 */
[----:B------:R-:W-:Y:S01]  /*6ca30*/  IMAD.MOV.U32 R0, RZ, RZ, R25 ;  /* 0x000000ffff007224 */ /* 0x000fe200078e0019 */
[----:B------:R-:W3:Y:S11]  /*6ca40*/  LDL.LU.64 R16, [R1+0x3878] ;  /* 0x0038780001107983 */ /* 0x000ef60000300a00 */
[----:B------:R-:W-:Y:S08]  /*6ca50*/  @!UPT UIADD3 URZ, URZ, URZ, URZ ;  /* 0x0000003f3f3ff290 */ /* 0x000ff0000fffe03f */
[----:B------:R-:W-:Y:S02]  /*6ca60*/  IMAD.MOV.U32 R25, RZ, RZ, R10 ;  /* 0x000000ffff197224 */ /* 0x000fe400078e000a */
[----:B------:R-:W-:Y:S02]  /*6ca70*/  IMAD.MOV.U32 R24, RZ, RZ, R11 ;  /* 0x000000ffff187224 */ /* 0x000fe400078e000b */
[----:B------:R-:W-:Y:S01]  /*6ca80*/  IMAD.MOV.U32 R27, RZ, RZ, R8 ;  /* 0x000000ffff1b7224 */ /* 0x000fe200078e0008 */
[----:B------:R-:W4:Y:S01]  /*6ca90*/  LDL.LU.64 R10, [R1+0x3870] ;  /* 0x00387000010a7983 */ /* 0x000f220000300a00 */
[----:B------:R-:W-:-:S03]  /*6caa0*/  IMAD.MOV.U32 R26, RZ, RZ, R9 ;  /* 0x000000ffff1a7224 */ /* 0x000fc600078e0009 */
[----:B------:R-:W4:Y:S04]  /*6cab0*/  LDL.LU.64 R8, [R1+0x3868] ;  /* 0x0038680001087983 */ /* 0x000f280000300a00 */
[----:B------:R-:W-:Y:S04]  /*6cac0*/  STL.64 [R1+0x34b0], R26 ;  /* 0x0034b01a01007387 */ /* 0x000fe80000100a00 */
[----:B------:R0:W-:Y:S02]  /*6cad0*/  STL.64 [R1+0x34a8], R24 ;  /* 0x0034a81801007387 */ /* 0x0001e40000100a00 */
[----:B0-----:R-:W-:-:S02]  /*6cae0*/  IMAD.MOV.U32 R24, RZ, RZ, R23 ;  /* 0x000000ffff187224 */ /* 0x001fc400078e0017 */
[----:B------:R-:W-:Y:S02]  /*6caf0*/  IMAD.MOV.U32 R25, RZ, RZ, R22 ;  /* 0x000000ffff197224 */ /* 0x000fe400078e0016 */
[----:B------:R-:W-:Y:S02]  /*6cb00*/  IMAD.MOV.U32 R26, RZ, RZ, R7 ;  /* 0x000000ffff1a7224 */ /* 0x000fe400078e0007 */
[----:B------:R-:W-:Y:S01]  /*6cb10*/  IMAD.MOV.U32 R27, RZ, RZ, R6 ;  /* 0x000000ffff1b7224 */ /* 0x000fe200078e0006 */
[----:B------:R0:W-:Y:S02]  /*6cb20*/  STL.64 [R1+0x3820], R24 ;  /* 0x0038201801007387 */ /* 0x0001e40000100a00 */
[----:B0-----:R-:W-:Y:S02]  /*6cb30*/  IMAD.MOV.U32 R24, RZ, RZ, R15 ;  /* 0x000000ffff187224 */ /* 0x001fe400078e000f */
[----:B------:R-:W-:-:S07]  /*6cb40*/  IMAD.MOV.U32 R25, RZ, RZ, R14 ;  /* 0x000000ffff197224 */ /* 0x000fce00078e000e */
[C---:B----4-:R-:W-:Y:S01]  /*6cb50*/  HMMA.16816.F32 R12, R24.reuse, R12, R8 ;  /* 0x0000000c180c723c */ /* 0x050fe20000001808 */
[----:B------:R-:W2:Y:S11]  /*6cb60*/  LDL.LU.64 R8, [R1+0x3860] ;  /* 0x0038600001087983 */ /* 0x000eb60000300a00 */
[----:B------:R-:W-:Y:S11]  /*6cb70*/  @!UPT UIADD3 URZ, URZ, URZ, URZ ;  /* 0x0000003f3f3ff290 */ /* 0x000ff6000fffe03f */
[----:B------:R-:W-:Y:S01]  /*6cb80*/  @!UPT UIADD3 URZ, URZ, URZ, URZ ;  /* 0x0000003f3f3ff290 */ /* 0x000fe2000fffe03f */
[----:B------:R-:W-:Y:S02]  /*6cb90*/  IMAD.MOV.U32 R6, RZ, RZ, R12 ;  /* 0x000000ffff067224 */ /* 0x000fe400078e000c */
[----:B------:R-:W-:Y:S01]  /*6cba0*/  IMAD.MOV.U32 R7, RZ, RZ, R13 ;  /* 0x000000ffff077224 */ /* 0x000fe200078e000d */
[----:B------:R-:W-:Y:S04]  /*6cbb0*/  STL.64 [R1+0x5d8], R14 ;  /* 0x0005d80e01007387 */ /* 0x000fe80000100a00 */
[----:B------:R-:W-:Y:S04]  /*6cbc0*/  STL.64 [R1+0x34e0], R6 ;  /* 0x0034e00601007387 */ /* 0x000fe80000100a00 */
[----:B------:R0:W-:Y:S04]  /*6cbd0*/  STL.64 [R1+0x34d8], R4 ;  /* 0x0034d80401007387 */ /* 0x0001e80000100a00 */
[----:B0-----:R-:W4:Y:S04]  /*6cbe0*/  LDL R4, [R1+0xb0] ;  /* 0x0000b00001047983 */ /* 0x001f280000100800 */
[----:B------:R-:W4:Y:S01]  /*6cbf0*/  LDL R5, [R1+0xb4] ;  /* 0x0000b40001057983 */ /* 0x000f220000100800 */
[----:B---3--:R-:W-:Y:S03]  /*6cc00*/  HMMA.16816.F32 R12, R24, R20, R16 ;  /* 0x00000014180c723c */ /* 0x008fe60000001810 */
[----:B----4-:R0:W-:Y:S11]  /*6cc10*/  STL.64 [R1+0x3840], R4 ;  /* 0x0038400401007387 */ /* 0x0101f60000100a00 */
[----:B------:R-:W-:Y:S09]  /*6cc20*/  @!UPT UIADD3 URZ, URZ, URZ, URZ ;  /* 0x0000003f3f3ff290 */ /* 0x000ff2000fffe03f */
[----:B------:R1:W-:Y:S04]  /*6cc30*/  STL.64 [R1+0x600], R12 ;  /* 0x0006000c01007387 */ /* 0x0003e80000100a00 */
[----:B0-----:R-:W3:Y:S04]  /*6cc40*/  LDL.LU R4, [R1+0x650] ;  /* 0x0006500001047983 */ /* 0x001ee80000300800 */
[----:B------:R-:W3:Y:S04]  /*6cc50*/  LDL.LU R5, [R1+0x654] ;  /* 0x0006540001057983 */ /* 0x000ee80000300800 */
[----:B------:R-:W4:Y:S04]  /*6cc60*/  LDL.LU R6, [R1+0x658] ;  /* 0x0006580001067983 */ /* 0x000f280000300800 */
[----:B------:R-:W4:Y:S04]  /*6cc70*/  LDL.LU R7, [R1+0x65c] ;  /* 0x00065c0001077983 */ /* 0x000f280000300800 */
[----:B----4-:R-:W-:Y:S04]  /*6cc80*/  STL.64 [R1+0x3858], R6 ;  /* 0x0038580601007387 */ /* 0x010fe80000100a00 */
[----:B---3--:R0:W-:Y:S04]  /*6cc90*/  STL.64 [R1+0x3850], R4 ;  /* 0x0038500401007387 */ /* 0x0081e80000100a00 */
[----:B-1----:R-:W3:Y:S04]  /*6cca0*/  LDL R12, [R1+0xd0] ;  /* 0x0000d000010c7983 */ /* 0x002ee80000100800 */
[----:B------:R-:W3:Y:S04]  /*6ccb0*/  LDL R13, [R1+0xd4] ;  /* 0x0000d400010d7983 */ /* 0x000ee80000100800 */
[----:B0-----:R-:W3:Y:S04]  /*6ccc0*/  LDL.LU R4, [R1+0x860] ;  /* 0x0008600001047983 */ /* 0x001ee80000300800 */
[----:B------:R-:W3:Y:S04]  /*6ccd0*/  LDL.LU R5, [R1+0x864] ;  /* 0x0008640001057983 */ /* 0x000ee80000300800 */
[----:B------:R-:W3:Y:S04]  /*6cce0*/  LDL.LU R6, [R1+0x868] ;  /* 0x0008680001067983 */ /* 0x000ee80000300800 */
[----:B------:R-:W3:Y:S04]  /*6ccf0*/  LDL.LU R7, [R1+0x86c] ;  /* 0x00086c0001077983 */ /* 0x000ee80000300800 */
[----:B------:R0:W-:Y:S04]  /*6cd00*/  STL.64 [R1+0x37e0], R20 ;  /* 0x0037e01401007387 */ /* 0x0001e80000100a00 */
[----:B0-----:R-:W4:Y:S04]  /*6cd10*/  LDL.64 R20, [R1+0xf0] ;  /* 0x0000f00001147983 */ /* 0x001f280000100a00 */
[----:B----4-:R0:W-:Y:S02]  /*6cd20*/  STL.64 [R1+0x37f8], R20 ;  /* 0x0037f81401007387 */ /* 0x0101e40000100a00 */
[----:B0-----:R-:W-:-:S02]  /*6cd30*/  IMAD.MOV.U32 R20, RZ, RZ, R2 ;  /* 0x000000ffff147224 */ /* 0x001fc400078e0002 */
[----:B------:R-:W-:-:S05]  /*6cd40*/  IMAD.MOV.U32 R21, RZ, RZ, R0 ;  /* 0x000000ffff157224 */ /* 0x000fca00078e0000 */
[----:B------:R0:W-:Y:S04]  /*6cd50*/  STL.64 [R1+0x3808], R20 ;  /* 0x0038081401007387 */ /* 0x0001e80000100a00 */
[----:B0-----:R-:W4:Y:S04]  /*6cd60*/  LDL.LU.64 R20, [R1+0x2a0] ;  /* 0x0002a00001147983 */ /* 0x001f280000300a00 */
[----:B------:R-:W2:Y:S01]  /*6cd70*/  LDL.LU.64 R22, [R1+0x2a8] ;  /* 0x0002a80001167983 */ /* 0x000ea20000300a00 */
[----:B------:R-:W-:Y:S02]  /*6cd80*/  IMAD.MOV.U32 R29, RZ, RZ, R14 ;  /* 0x000000ffff1d7224 */ /* 0x000fe400078e000e */
[----:B------:R-:W-:-:S02]  /*6cd90*/  IMAD.MOV.U32 R28, RZ, RZ, R15 ;  /* 0x000000ffff1c7224 */ /* 0x000fc400078e000f */
[C---:B---3--:R-:W-:Y:S01]  /*6cda0*/  HMMA.16816.F32 R12, R24.reuse, R12, R4 ;  /* 0x0000000c180c723c */ /* 0x048fe20000001804 */
[----:B--2---:R-:W-:Y:S04]  /*6cdb0*/  STL.64 [R1+0x3830], R22 ;  /* 0x0038301601007387 */ /* 0x004fe80000100a00 */
[----:B----4-:R0:W-:Y:S04]  /*6cdc0*/  STL.64 [R1+0x3828], R20 ;  /* 0x0038281401007387 */ /* 0x0101e80000100a00 */
[----:B------:R-:W2:Y:S04]  /*6cdd0*/  LDL.LU R10, [R1+0x818] ;  /* 0x00081800010a7983 */ /* 0x000ea80000300800 */
[----:B------:R-:W2:Y:S04]  /*6cde0*/  LDL.LU R11, [R1+0x81c] ;  /* 0x00081c00010b7983 */ /* 0x000ea80000300800 */
[----:B------:R-:W3:Y:S04]  /*6cdf0*/  LDL.LU R16, [R1+0x850] ;  /* 0x0008500001107983 */ /* 0x000ee80000300800 */
[----:B------:R-:W3:Y:S04]  /*6ce00*/  LDL.LU R17, [R1+0x854] ;  /* 0x0008540001117983 */ /* 0x000ee80000300800 */
[----:B------:R-:W3:Y:S04]  /*6ce10*/  LDL.LU R18, [R1+0x858] ;  /* 0x0008580001127983 */ /* 0x000ee80000300800 */
[----:B------:R-:W3:Y:S04]  /*6ce20*/  LDL.LU R19, [R1+0x85c] ;  /* 0x00085c0001137983 */ /* 0x000ee80000300800 */
[----:B0-----:R-:W4:Y:S04]  /*6ce30*/  LDL.LU R20, [R1+0x830] ;  /* 0x0008300001147983 */ /* 0x001f280000300800 */
[----:B------:R-:W4:Y:S04]  /*6ce40*/  LDL.LU R21, [R1+0x834] ;  /* 0x0008340001157983 */ /* 0x000f280000300800 */
[----:B------:R-:W4:Y:S04]  /*6ce50*/  LDL.LU R22, [R1+0x838] ;  /* 0x0008380001167983 */ /* 0x000f280000300800 */
[----:B------:R-:W4:Y:S04]  /*6ce60*/  LDL.LU R23, [R1+0x83c] ;  /* 0x00083c0001177983 */ /* 0x000f280000300800 */
[----:B--2---:R-:W-:Y:S04]  /*6ce70*/  STL.64 [R1+0x3818], R10 ;  /* 0x0038180a01007387 */ /* 0x004fe80000100a00 */
[----:B------:R0:W-:Y:S04]  /*6ce80*/  STL.64 [R1+0x3810], R8 ;  /* 0x0038100801007387 */ /* 0x0001e80000100a00 */
[----:B0-----:R-:W2:Y:S04]  /*6ce90*/  LDL.LU R8, [R1+0x820] ;  /* 0x0008200001087983 */ /* 0x001ea80000300800 */
[----:B------:R-:W2:Y:S04]  /*6cea0*/  LDL.LU R9, [R1+0x824] ;  /* 0x0008240001097983 */ /* 0x000ea80000300800 */
[----:B------:R-:W2:Y:S04]  /*6ceb0*/  LDL.LU R10, [R1+0x828] ;  /* 0x00082800010a7983 */ /* 0x000ea80000300800 */
[----:B------:R-:W2:Y:S04]  /*6cec0*/  LDL.LU R11, [R1+0x82c] ;  /* 0x00082c00010b7983 */ /* 0x000ea80000300800 */
[----:B------:R-:W-:Y:S04]  /*6ced0*/  STL [R1+0x3494], R28 ;  /* 0x0034941c01007387 */ /* 0x000fe80000100800 */
[----:B------:R-:W-:Y:S04]  /*6cee0*/  STL [R1+0x3490], R29 ;  /* 0x0034901d01007387 */ /* 0x000fe80000100800 */
[----:B------:R-:W2:Y:S04]  /*6cef0*/  LDL.LU.64 R6, [R1+0x3858] ;  /* 0x0038580001067983 */ /* 0x000ea80000300a00 */
[----:B------:R-:W2:Y:S04]  /*6cf00*/  LDL.LU.64 R4, [R1+0x3850] ;  /* 0x0038500001047983 */ /* 0x000ea80000300a00 */
[----:B------:R0:W-:Y:S04]  /*6cf10*/  STL.64 [R1+0x630], R12 ;  /* 0x0006300c01007387 */ /* 0x0001e80000100a00 */
[----:B------:R-:W-:Y:S04]  /*6cf20*/  STL.64 [R1+0x638], R14 ;  /* 0x0006380e01007387 */ /* 0x000fe80000100a00 */
[----:B0-----:R-:W2:Y:S02]  /*6cf30*/  LDL.LU.64 R12, [R1+0x3848] ;  /* 0x00384800010c7983 */ /* 0x001ea40000300a00 */
[C---:B--2---:R-:W-:Y:S11]  /*6cf40*/  HMMA.16816.F32 R4, R24.reuse, R12, R4 ;  /* 0x0000000c1804723c */ /* 0x044ff60000001804 */
[----:B------:R-:W-:Y:S11]  /*6cf50*/  @!UPT UIADD3 URZ, URZ, URZ, URZ ;  /* 0x0000003f3f3ff290 */ /* 0x000ff6000fffe03f */
[----:B------:R-:W-:Y:S01]  /*6cf60*/  @!UPT UIADD3 URZ, URZ, URZ, URZ ;  /* 0x0000003f3f3ff290 */ /* 0x000fe2000fffe03f */
[----:B------:R0:W-:Y:S04]  /*6cf70*/  STL.64 [R1+0x650], R4 ;  /* 0x0006500401007387 */ /* 0x0001e80000100a00 */
        /* <DEDUP_REMOVED lines=21> */
[----:B0-----:R-:W4:Y:S02]  /*6d0d0*/  LDL.LU.64 R16, [R1+0x3838] ;  /* 0x0038380001107983 */ /* 0x001f240000300a00 */
[----:B----4-:R-:W-:Y:S02]  /*6d0e0*/  HMMA.16816.F32 R24, R24, R16, R20 ;  /* 0x000000101818723c */ /* 0x010fe40000001814 */
[----:B------:R-:W3:Y:S04]  /*6d0f0*/  LDL.LU.64 R22, [R1+0x3830] ;  /* 0x0038300001167983 */ /* 0x000ee80000300a00 */
[----:B------:R-:W4:Y:S11]  /*6d100*/  LDL.LU.64 R20, [R1+0x3828] ;  /* 0x0038280001147983 */ /* 0x000f360000300a00 */
[----:B------:R-:W-:Y:S06]  /*6d110*/  @!UPT UIADD3 URZ, URZ, URZ, URZ ;  /* 0x0000003f3f3ff290 */ /* 0x000fec000fffe03f */
[----:B------:R0:W-:Y:S04]  /*6d120*/  STL.64 [R1+0x670], R24 ;  /* 0x0006701801007387 */ /* 0x0001e80000100a00 */
[----:B------:R-:W-:Y:S04]  /*6d130*/  STL.64 [R1+0x678], R26 ;  /* 0x0006781a01007387 */ /* 0x000fe80000100a00 */
[----:B0-----:R-:W3:Y:S01]  /*6d140*/  LDL.LU.64 R24, [R1+0x3820] ;  /* 0x0038200001187983 */ /* 0x001ee20000300a00 */
[----:B------:R-:W-:Y:S02]  /*6d150*/  IMAD.MOV.U32 R28, RZ, RZ, R6 ;  /* 0x000000ffff1c7224 */ /* 0x000fe400078e0006 */
[----:B------:R-:W-:-:S02]  /*6d160*/  IMAD.MOV.U32 R29, RZ, RZ, R7 ;  /* 0x000000ffff1d7224 */ /* 0x000fc400078e0007 */
[----:B----4-:R-:W-:Y:S02]  /*6d170*/  IMAD.MOV.U32 R7, RZ, RZ, R20 ;  /* 0x000000ffff077224 */ /* 0x010fe400078e0014 */
[----:B------:R-:W-:Y:S01]  /*6d180*/  IMAD.MOV.U32 R6, RZ, RZ, R21 ;  /* 0x000000ffff067224 */ /* 0x000fe200078e0015 */
[----:B---3--:R-:W-:Y:S11]  /*6d190*/  HMMA.16816.F32 R8, R20, R24, R8 ;  /* 0x000000181408723c */ /* 0x008ff60000001808 */
[----:B------:R-:W-:Y:S11]  /*6d1a0*/  @!UPT UIADD3 URZ, URZ, URZ, URZ ;  /* 0x0000003f3f3ff290 */ /* 0x000ff6000fffe03f */
[----:B------:R-:W-:Y:S01]  /*6d1b0*/  @!UPT UIADD3 URZ, URZ, URZ, URZ ;  /* 0x0000003f3f3ff290 */ /* 0x000fe2000fffe03f */
[----:B------:R-:W-:Y:S04]  /*6d1c0*/  STL.64 [R1+0x6b0], R8 ;  /* 0x0006b00801007387 */ /* 0x000fe80000100a00 */
[----:B------:R0:W-:Y:S04]  /*6d1d0*/  STL.64 [R1+0x6b8], R10 ;  /* 0x0006b80a01007387 */ /* 0x0001e80000100a00 */
[----:B0-----:R-:W3:Y:S04]  /*6d1e0*/  LDL.LU.64 R10, [R1+0x3818] ;  /* 0x00381800010a7983 */ /* 0x001ee80000300a00 */
[----:B------:R-:W3:Y:S04]  /*6d1f0*/  LDL.LU.64 R8, [R1+0x3810] ;  /* 0x0038100001087983 */ /* 0x000ee80000300a00 */
[----:B------:R-:W3:Y:S01]  /*6d200*/  LDL.LU.64 R20, [R1+0x3808] ;  /* 0x0038080001147983 */ /* 0x000ee20000300a00 */
[----:B------:R-:W-:-:S02]  /*6d210*/  IMAD.MOV.U32 R2, RZ, RZ, R22 ;  /* 0x000000ffff027224 */ /* 0x000fc400078e0016 */
[----:B------:R-:W-:Y:S01]  /*6d220*/  IMAD.MOV.U32 R0, RZ, RZ, R23 ;  /* 0x000000ffff007224 */ /* 0x000fe200078e0017 */
[----:B------:R0:W-:Y:S01]  /*6d230*/  STL.64 [R1+0x37a0], R24 ;  /* 0x0037a01801007387 */ /* 0x0001e20000100a00 */
[----:B------:R-:W-:Y:S02]  /*6d240*/  IMAD.MOV.U32 R26, RZ, RZ, R2 ;  /* 0x000000ffff1a7224 */ /* 0x000fe400078e0002 */
[----:B------:R-:W-:Y:S02]  /*6d250*/  IMAD.MOV.U32 R27, RZ, RZ, R0 ;  /* 0x000000ffff1b7224 */ /* 0x000fe400078e0000 */
[----:B0-----:R-:W-:Y:S02]  /*6d260*/  IMAD.MOV.U32 R24, RZ, RZ, R7 ;  /* 0x000000ffff187224 */ /* 0x001fe400078e0007 */
[----:B------:R-:W-:-:S07]  /*6d270*/  IMAD.MOV.U32 R25, RZ, RZ, R6 ;  /* 0x000000ffff197224 */ /* 0x000fce00078e0006 */
[C---:B---3--:R-:W-:Y:S01]  /*6d280*/  HMMA.16816.F32 R20, R24.reuse, R20, R8 ;  /* 0x000000141814723c */ /* 0x048fe20000001808 */
[----:B------:R-:W3:Y:S11]  /*6d290*/  LDL.LU.64 R10, [R1+0x3800] ;  /* 0x00380000010a7983 */ /* 0x000ef60000300a00 */
[----:B------:R-:W-:Y:S11]  /*6d2a0*/  @!UPT UIADD3 URZ, URZ, URZ, URZ ;  /* 0x0000003f3f3ff290 */ /* 0x000ff6000fffe03f */
[----:B------:R-:W-:Y:S01]  /*6d2b0*/  STL.64 [R1+0x6c8], R22 ;  /* 0x0006c81601007387 */ /* 0x000fe20000100a00 */
[----:B------:R-:W-:Y:S02]  /*6d2c0*/  IMAD.MOV.U32 R8, RZ, RZ, R20 ;  /* 0x000000ffff087224 */ /* 0x000fe400078e0014 */
[----:B------:R-:W-:Y:S02]  /*6d2d0*/  IMAD.MOV.U32 R9, RZ, RZ, R21 ;  /* 0x000000ffff097224 */ /* 0x000fe400078e0015 */
[----:B------:R-:W2:Y:S04]  /*6d2e0*/  LDL.LU.64 R20, [R1+0x37f8] ;  /* 0x0037f80001147983 */ /* 0x000ea80000300a00 */
[----:B------:R-:W-:Y:S04]  /*6d2f0*/  STL [R1+0x3434], R9 ;  /* 0x0034340901007387 */ /* 0x000fe80000100800 */
[----:B------:R-:W-:Y:S01]  /*6d300*/  STL [R1+0x3430], R8 ;  /* 0x0034300801007387 */ /* 0x000fe20000100800 */
        /* <DEDUP_REMOVED lines=9> */
[C---:B--2---:R-:W-:Y:S11]  /*6d3a0*/  HMMA.16816.F32 R12, R24.reuse, R20, R12 ;  /* 0x00000014180c723c */ /* 0x044ff6000000180c */
[----:B------:R-:W-:Y:S11]  /*6d3b0*/  @!UPT UIADD3 URZ, URZ, URZ, URZ ;  /* 0x0000003f3f3ff290 */ /* 0x000ff6000fffe03f */
[----:B------:R-:W-:Y:S01]  /*6d3c0*/  @!UPT UIADD3 URZ, URZ, URZ, URZ ;  /* 0x0000003f3f3ff290 */ /* 0x000fe2000fffe03f */
[----:B------:R0:W-:Y:S01]  /*6d3d0*/  STL.64 [R1+0x7a0], R12 ;  /* 0x0007a00c01007387 */ /* 0x0001e20000100a00 */
[----:B------:R-:W-:Y:S02]  /*6d3e0*/  IMAD.MOV.U32 R9, RZ, RZ, R14 ;  /* 0x000000ffff097224 */ /* 0x000fe400078e000e */
[----:B------:R-:W-:Y:S02]  /*6d3f0*/  IMAD.MOV.U32 R8, RZ, RZ, R15 ;  /* 0x000000ffff087224 */ /* 0x000fe400078e000f */
[----:B------:R-:W2:Y:S04]  /*6d400*/  LDL.LU.64 R14, [R1+0x37d8] ;  /* 0x0037d800010e7983 */ /* 0x000ea80000300a00 */
[----:B0-----:R-:W2:Y:S04]  /*6d410*/  LDL.LU.64 R12, [R1+0x37d0] ;  /* 0x0037d000010c7983 */ /* 0x001ea80000300a00 */
[----:B------:R0:W-:Y:S04]  /*6d420*/  STL.64 [R1+0x3780], R20 ;  /* 0x0037801401007387 */ /* 0x0001e80000100a00 */
[----:B0-----:R-:W4:Y:S04]  /*6d430*/  LDL.LU R20, [R1+0x7b0] ;  /* 0x0007b00001147983 */ /* 0x001f280000300800 */
[----:B------:R-:W4:Y:S04]  /*6d440*/  LDL.LU R21, [R1+0x7b4] ;  /* 0x0007b40001157983 */ /* 0x000f280000300800 */
[----:B------:R-:W4:Y:S04]  /*6d450*/  LDL.LU R22, [R1+0x7b8] ;  /* 0x0007b80001167983 */ /* 0x000f280000300800 */
[----:B------:R-:W4:Y:S04]  /*6d460*/  LDL.LU R23, [R1+0x7bc] ;  /* 0x0007bc0001177983 */ /* 0x000f280000300800 */
[----:B------:R0:W-:Y:S04]  /*6d470*/  STL.64 [R1+0x3560], R8 ;  /* 0x0035600801007387 */ /* 0x0001e80000100a00 */
[----:B---3--:R-:W-:Y:S04]  /*6d480*/  STL.64 [R1+0x35c8], R10 ;  /* 0x0035c80a01007387 */ /* 0x008fe80000100a00 */
[----:B0-----:R-:W3:Y:S04]  /*6d490*/  LDL.LU.64 R8, [R1+0x100] ;  /* 0x0001000001087983 */ /* 0x001ee80000300a00 */
[----:B---3--:R0:W-:Y:S04]  /*6d4a0*/  STL.64 [R1+0x3798], R8 ;  /* 0x0037980801007387 */ /* 0x0081e80000100a00 */
[----:B0-----:R-:W2:Y:S02]  /*6d4b0*/  LDL.64 R8, [R1+0xd0] ;  /* 0x0000d00001087983 */ /* 0x001ea40000100a00 */
[----:B--2---:R-:W-:Y:S11]  /*6d4c0*/  HMMA.16816.F32 R12, R24, R8, R12 ;  /* 0x00000008180c723c */ /* 0x004ff6000000180c */
[----:B------:R-:W-:Y:S11]  /*6d4d0*/  @!UPT UIADD3 URZ, URZ, URZ, URZ ;  /* 0x0000003f3f3ff290 */ /* 0x000ff6000fffe03f */
[----:B------:R-:W-:Y:S01]  /*6d4e0*/  @!UPT UIADD3 URZ, URZ, URZ, URZ ;  /* 0x0000003f3f3ff290 */ /* 0x000fe2000fffe03f */
[----:B------:R0:W-:Y:S04]  /*6d4f0*/  STL.64 [R1+0x790], R12 ;  /* 0x0007900c01007387 */ /* 0x0001e80000100a00 */
[----:B------:R-:W-:Y:S04]  /*6d500*/  STL.64 [R1+0x798], R14 ;  /* 0x0007980e01007387 */ /* 0x000fe80000100a00 */
[----:B0-----:R-:W4:Y:S01]  /*6d510*/  LDL.LU.64 R12, [R1+0x37c8] ;  /* 0x0037c800010c7983 */ /* 0x001f220000300a00 */
[----:B------:R-:W-:Y:S02]  /*6d520*/  IMAD.MOV.U32 R7, RZ, RZ, R8 ;  /* 0x000000ffff077224 */ /* 0x000fe400078e0008 */
[----:B------:R-:W-:-:S02]  /*6d530*/  IMAD.MOV.U32 R6, RZ, RZ, R9 ;  /* 0x000000ffff067224 */ /* 0x000fc400078e0009 */
[----:B----4-:R-:W-:Y:S11]  /*6d540*/  HMMA.16816.F32 R8, R24, R12, R20 ;  /* 0x0000000c1808723c */ /* 0x010ff60000001814 */
[----:B------:R-:W-:Y:S11]  /*6d550*/  @!UPT UIADD3 URZ, URZ, URZ, URZ ;  /* 0x0000003f3f3ff290 */ /* 0x000ff6000fffe03f */
[----:B------:R-:W-:Y:S02]  /*6d560*/  @!UPT UIADD3 URZ, URZ, URZ, URZ ;  /* 0x0000003f3f3ff290 */ /* 0x000fe4000fffe03f */
[----:B------:R-:W-:Y:S01]  /*6d570*/  IMAD.MOV.U32 R18, RZ, RZ, R8 ;  /* 0x000000ffff127224 */ /* 0x000fe200078e0008 */
[----:B------:R-:W-:Y:S04]  /*6d580*/  STL [R1+0x774], R9 ;  /* 0x0007740901007387 */ /* 0x000fe80000100800 */
[----:B------:R-:W-:Y:S04]  /*6d590*/  STL.64 [R1+0x778], R10 ;  /* 0x0007780a01007387 */ /* 0x000fe80000100a00 */
[----:B------:R-:W-:Y:S04]  /*6d5a0*/  STL [R1+0x37c0], R18 ;  /* 0x0037c01201007387 */ /* 0x000fe80000100800 */
[----:B------:R0:W-:Y:S04]  /*6d5b0*/  STL.64 [R1+0x37b8], R16 ;  /* 0x0037b81001007387 */ /* 0x0001e80000100a00 */
[----:B0-----:R-:W2:Y:S04]  /*6d5c0*/  LDL.LU R16, [R1+0x780] ;  /* 0x0007800001107983 */ /* 0x001ea80000300800 */
[----:B------:R-:W2:Y:S04]  /*6d5d0*/  LDL.LU R17, [R1+0x784] ;  /* 0x0007840001117983 */ /* 0x000ea80000300800 */
[----:B------:R-:W2:Y:S04]  /*6d5e0*/  LDL.LU R18, [R1+0x788] ;  /* 0x0007880001127983 */ /* 0x000ea80000300800 */
[----:B------:R-:W2:Y:S04]  /*6d5f0*/  LDL.LU R19, [R1+0x78c] ;  /* 0x00078c0001137983 */ /* 0x000ea80000300800 */
[----:B------:R0:W-:Y:S02]  /*6d600*/  STL.64 [R1+0x3768], R12 ;  /* 0x0037680c01007387 */ /* 0x0001e40000100a00 */
[----:B0-----:R-:W-:-:S02]  /*6d610*/  IMAD.MOV.U32 R12, RZ, RZ, R7 ;  /* 0x000000ffff0c7224 */ /* 0x001fc400078e0007 */
[----:B------:R-:W-:-:S05]  /*6d620*/  IMAD.MOV.U32 R13, RZ, RZ, R6 ;  /* 0x000000ffff0d7224 */ /* 0x000fca00078e0006 */
[----:B------:R-:W-:Y:S04]  /*6d630*/  STL.64 [R1+0x3788], R12 ;  /* 0x0037880c01007387 */ /* 0x000fe80000100a00 */
[----:B------:R-:W3:Y:S04]  /*6d640*/  LDL.LU R8, [R1+0x710] ;  /* 0x0007100001087983 */ /* 0x000ee80000300800 */
[----:B------:R-:W3:Y:S04]  /*6d650*/  LDL.LU R9, [R1+0x714] ;  /* 0x0007140001097983 */ /* 0x000ee80000300800 */
[----:B------:R-:W4:Y:S04]  /*6d660*/  LDL.LU R10, [R1+0x718] ;  /* 0x00071800010a7983 */ /* 0x000f280000300800 */
[----:B------:R-:W4:Y:S01]  /*6d670*/  LDL.LU R11, [R1+0x71c] ;  /* 0x00071c00010b7983 */ /* 0x000f220000300800 */
[----:B------:R-:W-:-:S02]  /*6d680*/  IMAD.MOV.U32 R20, RZ, RZ, R2 ;  /* 0x000000ffff147224 */ /* 0x000fc400078e0002 */
[----:B------:R-:W-:Y:S01]  /*6d690*/  IMAD.MOV.U32 R21, RZ, RZ, R0 ;  /* 0x000000ffff157224 */ /* 0x000fe200078e0000 */
[C---:B--2---:R-:W-:Y:S01]  /*6d6a0*/  HMMA.16816.F32 R16, R24.reuse, R4, R16 ;  /* 0x000000041810723c */ /* 0x044fe20000001810 */
[----:B----4-:R-:W-:Y:S04]  /*6d6b0*/  STL.64 [R1+0x37b0], R10 ;  /* 0x0037b00a01007387 */ /* 0x010fe80000100a00 */
[----:B---3--:R0:W-:Y:S04]  /*6d6c0*/  STL.64 [R1+0x37a8], R8 ;  /* 0x0037a80801007387 */ /* 0x0081e80000100a00 */
[----:B0-----:R-:W2:Y:S04]  /*6d6d0*/  LDL.LU R8, [R1+0x750] ;  /* 0x0007500001087983 */ /* 0x001ea80000300800 */
[----:B------:R-:W2:Y:S04]  /*6d6e0*/  LDL.LU R9, [R1+0x754] ;  /* 0x0007540001097983 */ /* 0x000ea80000300800 */
[----:B------:R-:W2:Y:S04]  /*6d6f0*/  LDL.LU R10, [R1+0x758] ;  /* 0x00075800010a7983 */ /* 0x000ea80000300800 */
[----:B------:R-:W2:Y:S04]  /*6d700*/  LDL.LU R11, [R1+0x75c] ;  /* 0x00075c00010b7983 */ /* 0x000ea80000300800 */
[----:B------:R0:W-:Y:S04]  /*6d710*/  STL.64 [R1+0x3790], R20 ;  /* 0x0037901401007387 */ /* 0x0001e80000100a00 */
[----:B0-----:R-:W3:Y:S04]  /*6d720*/  LDL.LU R20, [R1+0x570] ;  /* 0x0005700001147983 */ /* 0x001ee80000300800 */
[----:B------:R-:W3:Y:S04]  /*6d730*/  LDL.LU R21, [R1+0x574] ;  /* 0x0005740001157983 */ /* 0x000ee80000300800 */
[----:B------:R-:W3:Y:S04]  /*6d740*/  LDL.LU R22, [R1+0x578] ;  /* 0x0005780001167983 */ /* 0x000ee80000300800 */
[----:B------:R-:W3:Y:S04]  /*6d750*/  LDL.LU R23, [R1+0x57c] ;  /* 0x00057c0001177983 */ /* 0x000ee80000300800 */
[----:B------:R-:W4:Y:S04]  /*6d760*/  LDL.LU R12, [R1+0x550] ;  /* 0x00055000010c7983 */ /* 0x000f280000300800 */
[----:B------:R-:W4:Y:S04]  /*6d770*/  LDL.LU R13, [R1+0x554] ;  /* 0x00055400010d7983 */ /* 0x000f280000300800 */
[----:B------:R-:W4:Y:S04]  /*6d780*/  LDL.LU R14, [R1+0x558] ;  /* 0x00055800010e7983 */ /* 0x000f280000300800 */
[----:B------:R-:W4:Y:S04]  /*6d790*/  LDL.LU R15, [R1+0x55c] ;  /* 0x00055c00010f7983 */ /* 0x000f280000300800 */
[----:B------:R-:W-:Y:S04]  /*6d7a0*/  STL.64 [R1+0x760], R16 ;  /* 0x0007601001007387 */ /* 0x000fe80000100a00 */
[----:B------:R0:W-:Y:S04]  /*6d7b0*/  STL [R1+0x768], R18 ;  /* 0x0007681201007387 */ /* 0x0001e80000100800 */
[----:B0-----:R-:W2:Y:S04]  /*6d7c0*/  LDL.LU R18, [R1+0x37c0] ;  /* 0x0037c00001127983 */ /* 0x001ea80000300800 */
[----:B------:R-:W2:Y:S04]  /*6d7d0*/  LDL.LU.64 R16, [R1+0x37b8] ;  /* 0x0037b80001107983 */ /* 0x000ea80000300a00 */
[----:B------:R0:W-:Y:S04]  /*6d7e0*/  STL.64 [R1+0x3760], R4 ;  /* 0x0037600401007387 */ /* 0x0001e80000100a00 */
[----:B0-----:R-:W3:Y:S04]  /*6d7f0*/  LDL.LU R4, [R1+0x4d0] ;  /* 0x0004d00001047983 */ /* 0x001ee80000300800 */
[----:B------:R-:W3:Y:S04]  /*6d800*/  LDL.LU R5, [R1+0x4d4] ;  /* 0x0004d40001057983 */ /* 0x000ee80000300800 */
        /* <DEDUP_REMOVED lines=22> */
[----:B0-----:R-:W3:Y:S04]  /*6d970*/  LDL.LU.64 R16, [R1+0x3f0] ;  /* 0x0003f00001107983 */ /* 0x001ee80000300a00 */
[----:B------:R-:W3:Y:S02]  /*6d980*/  LDL.LU.64 R18, [R1+0x3f8] ;  /* 0x0003f80001127983 */ /* 0x000ee40000300a00 */
[C---:B---3--:R-:W-:Y:S11]  /*6d990*/  HMMA.16816.F32 R8, R16.reuse, R24, R8 ;  /* 0x000000181008723c */ /* 0x048ff60000001808 */
[----:B------:R-:W-:Y:S11]  /*6d9a0*/  @!UPT UIADD3 URZ, URZ, URZ, URZ ;  /* 0x0000003f3f3ff290 */ /* 0x000ff6000fffe03f */
[----:B------:R-:W-:Y:S01]  /*6d9b0*/  @!UPT UIADD3 URZ, URZ, URZ, URZ ;  /* 0x0000003f3f3ff290 */ /* 0x000fe2000fffe03f */
[----:B------:R0:W-:Y:S04]  /*6d9c0*/  STL.64 [R1+0x730], R8 ;  /* 0x0007300801007387 */ /* 0x0001e80000100a00 */
[----:B------:R-:W-:Y:S04]  /*6d9d0*/  STL.64 [R1+0x738], R10 ;  /* 0x0007380a01007387 */ /* 0x000fe80000100a00 */
[----:B0-----:R-:W2:Y:S02]  /*6d9e0*/  LDL.LU.64 R8, [R1+0x3798] ;  /* 0x0037980001087983 */ /* 0x001ea40000300a00 */
        /* <DEDUP_REMOVED lines=9> */
[----:B------:R-:W2:Y:S04]  /*6da80*/  LDL.LU R10, [R1+0x4f8] ;  /* 0x0004f800010a7983 */ /* 0x000ea80000300800 */
[----:B------:R-:W2:Y:S01]  /*6da90*/  LDL.LU R11, [R1+0x4fc] ;  /* 0x0004fc00010b7983 */ /* 0x000ea20000300800 */
[C---:B----4-:R-:W-:Y:S03]  /*6daa0*/  HMMA.16816.F32 R20, R16.reuse, R20, R12 ;  /* 0x000000141014723c */ /* 0x050fe6000000180c */
[----:B------:R-:W3:Y:S11]  /*6dab0*/  LDL.LU.64 R12, [R1+0x3788] ;  /* 0x00378800010c7983 */ /* 0x000ef60000300a00 */
[----:B------:R-:W-:Y:S09]  /*6dac0*/  @!UPT UIADD3 URZ, URZ, URZ, URZ ;  /* 0x0000003f3f3ff290 */ /* 0x000ff2000fffe03f */
[----:B------:R0:W-:Y:S04]  /*6dad0*/  STL.64 [R1+0x710], R20 ;  /* 0x0007101401007387 */ /* 0x0001e80000100a00 */
[----:B------:R2:W-:Y:S04]  /*6dae0*/  STL.64 [R1+0x718], R22 ;  /* 0x0007181601007387 */ /* 0x0005e80000100a00 */
[----:B0-----:R-:W2:Y:S01]  /*6daf0*/  LDL.LU.64 R20, [R1+0x3780] ;  /* 0x0037800001147983 */ /* 0x001ea20000300a00 */
[C---:B---3--:R-:W-:Y:S08]  /*6db00*/  HMMA.16816.F32 R12, R16.reuse, R12, R4 ;  /* 0x0000000c100c723c */ /* 0x048ff00000001804 */
[----:B--2---:R-:W-:Y:S01]  /*6db10*/  HMMA.16816.F32 R20, R16, R20, R8 ;  /* 0x000000141014723c */ /* 0x004fe20000001808 */
[----:B------:R-:W2:Y:S11]  /*6db20*/  LDL.LU R8, [R1+0x4a0] ;  /* 0x0004a00001087983 */ /* 0x000eb60000300800 */
[----:B------:R-:W-:Y:S11]  /*6db30*/  @!UPT UIADD3 URZ, URZ, URZ, URZ ;  /* 0x0000003f3f3ff290 */ /* 0x000ff6000fffe03f */
[----:B------:R0:W-:Y:S04]  /*6db40*/  STL.64 [R1+0x700], R20 ;  /* 0x0007001401007387 */ /* 0x0001e80000100a00 */
[----:B------:R1:W-:Y:S04]  /*6db50*/  STL.64 [R1+0x708], R22 ;  /* 0x0007081601007387 */ /* 0x0003e80000100a00 */
[----:B------:R-:W2:Y:S04]  /*6db60*/  LDL.LU R9, [R1+0x4a4] ;  /* 0x0004a40001097983 */ /* 0x000ea80000300800 */
[----:B------:R-:W2:Y:S04]  /*6db70*/  LDL.LU R10, [R1+0x4a8] ;  /* 0x0004a800010a7983 */ /* 0x000ea80000300800 */
[----:B------:R-:W2:Y:S04]  /*6db80*/  LDL.LU R11, [R1+0x4ac] ;  /* 0x0004ac00010b7983 */ /* 0x000ea80000300800 */
[----:B0-----:R-:W2:Y:S04]  /*6db90*/  LDL.LU.64 R20, [R1+0x230] ;  /* 0x0002300001147983 */ /* 0x001ea80000300a00 */
[----:B-1----:R-:W2:Y:S04]  /*6dba0*/  LDL.LU.64 R22, [R1+0x238] ;  /* 0x0002380001167983 */ /* 0x002ea80000300a00 */
[----:B------:R-:W3:Y:S04]  /*6dbb0*/  LDL.LU.64 R6, [R1+0x3778] ;  /* 0x0037780001067983 */ /* 0x000ee80000300a00 */
[----:B------:R-:W3:Y:S04]  /*6dbc0*/  LDL.LU.64 R4, [R1+0x3770] ;  /* 0x0037700001047983 */ /* 0x000ee80000300a00 */
[----:B------:R0:W-:Y:S04]  /*6dbd0*/  STL.64 [R1+0x6f0], R12 ;  /* 0x0006f00c01007387 */ /* 0x0001e80000100a00 */
[----:B------:R-:W-:Y:S04]  /*6dbe0*/  STL.64 [R1+0x6f8], R14 ;  /* 0x0006f80e01007387 */ /* 0x000fe80000100a00 */
[----:B0-----:R-:W3:Y:S01]  /*6dbf0*/  LDL.LU.64 R12, [R1+0x3768] ;  /* 0x00376800010c7983 */ /* 0x001ee20000300a00 */
[----:B------:R-:W-:-:S02]  /*6dc00*/  IMAD.MOV.U32 R2, RZ, RZ, R18 ;  /* 0x000000ffff027224 */ /* 0x000fc400078e0012 */
[----:B------:R-:W-:Y:S01]  /*6dc10*/  IMAD.MOV.U32 R0, RZ, RZ, R19 ;  /* 0x000000ffff007224 */ /* 0x000fe200078e0013 */
[----:B---3--:R-:W-:Y:S11]  /*6dc20*/  HMMA.16816.F32 R4, R16, R12, R4 ;  /* 0x0000000c1004723c */ /* 0x008ff60000001804 */
        /* <DEDUP_REMOVED lines=8> */
[----:B------:R-:W3:Y:S01]  /*6dcb0*/  LDL.LU.64 R16, [R1+0x3750] ;  /* 0x0037500001107983 */ /* 0x000ee20000300a00 */
[----:B------:R-:W-:Y:S02]  /*6dcc0*/  IMAD.MOV.U32 R14, RZ, RZ, R2 ;  /* 0x000000ffff0e7224 */ /* 0x000fe400078e0002 */
[----:B------:R-:W-:Y:S01]  /*6dcd0*/  IMAD.MOV.U32 R15, RZ, RZ, R0 ;  /* 0x000000ffff0f7224 */ /* 0x000fe200078e0000 */
[----:B------:R0:W-:Y:S02]  /*6dce0*/  STL.64 [R1+0x3708], R12 ;  /* 0x0037080c01007387 */ /* 0x0001e40000100a00 */
[----:B0-----:R-:W-:Y:S02]  /*6dcf0*/  IMAD.MOV.U32 R12, RZ, RZ, R7 ;  /* 0x000000ffff0c7224 */ /* 0x001fe400078e0007 */
[----:B------:R-:W-:-:S07]  /*6dd00*/  IMAD.MOV.U32 R13, RZ, RZ, R6 ;  /* 0x000000ffff0d7224 */ /* 0x000fce00078e0006 */
[C---:B---3--:R-:W-:Y:S11]  /*6dd10*/  HMMA.16816.F32 R16, R12.reuse, R4, R16 ;  /* 0x000000040c10723c */ /* 0x048ff60000001810 */
[----:B------:R-:W-:Y:S11]  /*6dd20*/  @!UPT UIADD3 URZ, URZ, URZ, URZ ;  /* 0x0000003f3f3ff290 */ /* 0x000ff6000fffe03f */
[----:B------:R-:W-:Y:S01]  /*6dd30*/  @!UPT UIADD3 URZ, URZ, URZ, URZ ;  /* 0x0000003f3f3ff290 */ /* 0x000fe2000fffe03f */
[----:B------:R-:W-:Y:S04]  /*6dd40*/  STL.64 [R1+0x6d0], R16 ;  /* 0x0006d01001007387 */ /* 0x000fe80000100a00 */
[----:B------:R0:W-:Y:S04]  /*6dd50*/  STL.64 [R1+0x6d8], R18 ;  /* 0x0006d81201007387 */ /* 0x0001e80000100a00 */
[----:B0-----:R-:W3:Y:S04]  /*6dd60*/  LDL.LU.64 R18, [R1+0x3748] ;  /* 0x0037480001127983 */ /* 0x001ee80000300a00 */
[----:B------:R-:W4:Y:S04]  /*6dd70*/  LDL.LU.64 R16, [R1+0x3740] ;  /* 0x0037400001107983 */ /* 0x000f280000300a00 */
[----:B------:R0:W-:Y:S04]  /*6dd80*/  STL.64 [R1+0x3710], R4 ;  /* 0x0037100401007387 */ /* 0x0001e80000100a00 */
[----:B0-----:R-:W4:Y:S04]  /*6dd90*/  LDL.LU R4, [R1+0x4b0] ;  /* 0x0004b00001047983 */ /* 0x001f280000300800 */
[----:B------:R-:W4:Y:S04]  /*6dda0*/  LDL.LU R5, [R1+0x4b4] ;  /* 0x0004b40001057983 */ /* 0x000f280000300800 */
[----:B------:R-:W4:Y:S04]  /*6ddb0*/  LDL.LU R6, [R1+0x4b8] ;  /* 0x0004b80001067983 */ /* 0x000f280000300800 */
[----:B------:R-:W4:Y:S02]  /*6ddc0*/  LDL.LU R7, [R1+0x4bc] ;  /* 0x0004bc0001077983 */ /* 0x000f240000300800 */
[----:B----4-:R-:W-:Y:S02]  /*6ddd0*/  HMMA.16816.F32 R12, R12, R16, R4 ;  /* 0x000000100c0c723c */ /* 0x010fe40000001804 */
[----:B------:R-:W4:Y:S11]  /*6dde0*/  LDL.LU R4, [R1+0x470] ;  /* 0x0004700001047983 */ /* 0x000f360000300800 */
[----:B------:R-:W-:Y:S10]  /*6ddf0*/  @!UPT UIADD3 URZ, URZ, URZ, URZ ;  /* 0x0000003f3f3ff290 */ /* 0x000ff4000fffe03f */
[----:B------:R-:W-:Y:S04]  /*6de00*/  STL.64 [R1+0x6a0], R12 ;  /* 0x0006a00c01007387 */ /* 0x000fe80000100a00 */
[----:B------:R-:W-:Y:S04]  /*6de10*/  STL.64 [R1+0x6a8], R14 ;  /* 0x0006a80e01007387 */ /* 0x000fe80000100a00 */
[----:B------:R-:W4:Y:S04]  /*6de20*/  LDL.LU R5, [R1+0x474] ;  /* 0x0004740001057983 */ /* 0x000f280000300800 */
[----:B------:R-:W2:Y:S04]  /*6de30*/  LDL.LU R6, [R1+0x478] ;  /* 0x0004780001067983 */ /* 0x000ea80000300800 */
[----:B------:R-:W2:Y:S04]  /*6de40*/  LDL.LU R7, [R1+0x47c] ;  /* 0x00047c0001077983 */ /* 0x000ea80000300800 */
[----:B--2---:R-:W-:Y:S04]  /*6de50*/  STL.64 [R1+0x3720], R6 ;  /* 0x0037200601007387 */ /* 0x004fe80000100a00 */
[----:B----4-:R0:W-:Y:S04]  /*6de60*/  STL.64 [R1+0x3718], R4 ;  /* 0x0037180401007387 */ /* 0x0101e80000100a00 */
[----:B0-----:R-:W2:Y:S01]  /*6de70*/  LDL.64 R4, [R1+0xf0] ;  /* 0x0000f00001047983 */ /* 0x001ea20000100a00 */
[----:B------:R-:W-:Y:S03]  /*6de80*/  HMMA.16816.F32 R24, R20, R24, R8 ;  /* 0x000000181418723c */ /* 0x000fe60000001808 */
[----:B--2---:R0:W-:Y:S04]  /*6de90*/  STL.64 [R1+0x3730], R4 ;  /* 0x0037300401007387 */ /* 0x0041e80000100a00 */
[----:B0-----:R-:W2:Y:S04]  /*6dea0*/  LDL.LU R4, [R1+0x490] ;  /* 0x0004900001047983 */ /* 0x001ea80000300800 */
[----:B------:R-:W2:Y:S04]  /*6deb0*/  LDL.LU R5, [R1+0x494] ;  /* 0x0004940001057983 */ /* 0x000ea80000300800 */
[----:B------:R-:W2:Y:S04]  /*6dec0*/  LDL.LU R6, [R1+0x498] ;  /* 0x0004980001067983 */ /* 0x000ea80000300800 */
[----:B------:R-:W2:Y:S04]  /*6ded0*/  LDL.LU R7, [R1+0x49c] ;  /* 0x00049c0001077983 */ /* 0x000ea80000300800 */
[----:B------:R-:W4:Y:S01]  /*6dee0*/  LDL.64 R12, [R1+0xe0] ;  /* 0x0000e000010c7983 */ /* 0x000f220000100a00 */
[----:B------:R-:W-:-:S02]  /*6def0*/  IMAD.MOV.U32 R11, RZ, RZ, R20 ;  /* 0x000000ffff0b7224 */ /* 0x000fc400078e0014 */
[----:B------:R-:W-:Y:S02]  /*6df00*/  IMAD.MOV.U32 R10, RZ, RZ, R21 ;  /* 0x000000ffff0a7224 */ /* 0x000fe400078e0015 */
[----:B------:R-:W-:Y:S02]  /*6df10*/  IMAD.MOV.U32 R2, RZ, RZ, R22 ;  /* 0x000000ffff027224 */ /* 0x000fe400078e0016 */
[----:B------:R-:W-:Y:S01]  /*6df20*/  IMAD.MOV.U32 R0, RZ, RZ, R23 ;  /* 0x000000ffff007224 */ /* 0x000fe200078e0017 */
[----:B----4-:R0:W-:Y:S04]  /*6df30*/  STL.64 [R1+0x3728], R12 ;  /* 0x0037280c01007387 */ /* 0x0101e80000100a00 */
[----:B0-----:R-:W4:Y:S04]  /*6df40*/  LDL.LU R12, [R1+0x480] ;  /* 0x00048000010c7983 */ /* 0x001f280000300800 */
[----:B------:R-:W4:Y:S04]  /*6df50*/  LDL.LU R13, [R1+0x484] ;  /* 0x00048400010d7983 */ /* 0x000f280000300800 */
[----:B------:R-:W4:Y:S04]  /*6df60*/  LDL.LU R14, [R1+0x488] ;  /* 0x00048800010e7983 */ /* 0x000f280000300800 */
[----:B------:R-:W4:Y:S04]  /*6df70*/  LDL.LU R15, [R1+0x48c] ;  /* 0x00048c00010f7983 */ /* 0x000f280000300800 */
[----:B---3--:R-:W-:Y:S04]  /*6df80*/  STL.64 [R1+0x3700], R18 ;  /* 0x0037001201007387 */ /* 0x008fe80000100a00 */
[----:B------:R0:W-:Y:S04]  /*6df90*/  STL.64 [R1+0x36f8], R16 ;  /* 0x0036f81001007387 */ /* 0x0001e80000100a00 */
[----:B0-----:R-:W3:Y:S04]  /*6dfa0*/  LDL.LU R16, [R1+0x410] ;  /* 0x0004100001107983 */ /* 0x001ee80000300800 */
[----:B------:R-:W3:Y:S04]  /*6dfb0*/  LDL.LU R17, [R1+0x414] ;  /* 0x0004140001117983 */ /* 0x000ee80000300800 */
[----:B------:R-:W3:Y:S04]  /*6dfc0*/  LDL.LU R18, [R1+0x418] ;  /* 0x0004180001127983 */ /* 0x000ee80000300800 */
[----:B------:R-:W3:Y:S04]  /*6dfd0*/  LDL.LU R19, [R1+0x41c] ;  /* 0x00041c0001137983 */ /* 0x000ee80000300800 */
[----:B------:R-:W2:Y:S04]  /*6dfe0*/  LDL.LU.64 R8, [R1+0x3738] ;  /* 0x0037380001087983 */ /* 0x000ea80000300a00 */
[----:B------:R0:W-:Y:S04]  /*6dff0*/  STL.64 [R1+0x690], R24 ;  /* 0x0006901801007387 */ /* 0x0001e80000100a00 */
[----:B------:R1:W-:Y:S04]  /*6e000*/  STL.64 [R1+0x698], R26 ;  /* 0x0006981a01007387 */ /* 0x0003e80000100a00 */
[----:B------:R-:W2:Y:S04]  /*6e010*/  LDL.LU R20, [R1+0x260] ;  /* 0x0002600001147983 */ /* 0x000ea80000300800 */
[----:B------:R-:W2:Y:S04]  /*6e020*/  LDL.LU R21, [R1+0x264] ;  /* 0x0002640001157983 */ /* 0x000ea80000300800 */
[----:B------:R-:W2:Y:S04]  /*6e030*/  LDL.LU R22, [R1+0x268] ;  /* 0x0002680001167983 */ /* 0x000ea80000300800 */
[----:B------:R-:W2:Y:S04]  /*6e040*/  LDL.LU R23, [R1+0x26c] ;  /* 0x00026c0001177983 */ /* 0x000ea80000300800 */
[----:B0-----:R-:W2:Y:S04]  /*6e050*/  LDL.LU.64 R24, [R1+0x380] ;  /* 0x0003800001187983 */ /* 0x001ea80000300a00 */
[----:B-1----:R-:W2:Y:S04]  /*6e060*/  LDL.LU.64 R26, [R1+0x388] ;  /* 0x00038800011a7983 */ /* 0x002ea80000300a00 */
[----:B--2---:R0:W-:Y:S01]  /*6e070*/  STL.64 [R1+0x36e8], R26 ;  /* 0x0036e81a01007387 */ /* 0x0041e20000100a00 */
[----:B------:R1:W-:Y:S02]  /*6e080*/  STL.64 [R1+0x36e0], R24 ;  /* 0x0036e01801007387 */ /* 0x0003e40000100a00 */
[----:B0-----:R-:W-:-:S02]  /*6e090*/  IMAD.MOV.U32 R26, RZ, RZ, R2 ;  /* 0x000000ffff1a7224 */ /* 0x001fc400078e0002 */
[----:B-1----:R-:W-:Y:S02]  /*6e0a0*/  IMAD.MOV.U32 R24, RZ, RZ, R11 ;  /* 0x000000ffff187224 */ /* 0x002fe400078e000b */
[----:B------:R-:W-:Y:S02]  /*6e0b0*/  IMAD.MOV.U32 R25, RZ, RZ, R10 ;  /* 0x000000ffff197224 */ /* 0x000fe400078e000a */
[----:B------:R-:W-:-:S07]  /*6e0c0*/  IMAD.MOV.U32 R27, RZ, RZ, R0 ;  /* 0x000000ffff1b7224 */ /* 0x000fce00078e0000 */
[C---:B------:R-:W-:Y:S01]  /*6e0d0*/  HMMA.16816.F32 R4, R24.reuse, R8, R4 ;  /* 0x000000081804723c */ /* 0x040fe20000001804 */
[----:B------:R-:W-:Y:S01]  /*6e0e0*/  STL.64 [R1+0x3680], R22 ;  /* 0x0036801601007387 */ /* 0x000fe20000100a00 */
[----:B------:R0:W-:Y:S03]  /*6e0f0*/  STL.64 [R1+0x3678], R20 ;  /* 0x0036781401007387 */ /* 0x0001e60000100a00 */
[----:B0-----:R-:W2:Y:S11]  /*6e100*/  LDL.64 R20, [R1+0xd0] ;  /* 0x0000d00001147983 */ /* 0x001eb60000100a00 */
[----:B------:R-:W-:Y:S07]  /*6e110*/  @!UPT UIADD3 URZ, URZ, URZ, URZ ;  /* 0x0000003f3f3ff290 */ /* 0x000fee000fffe03f */
        /* <DEDUP_REMOVED lines=8> */
[----:B----4-:R-:W-:Y:S01]  /*6e1a0*/  HMMA.16816.F32 R12, R24, R4, R12 ;  /* 0x00000004180c723c */ /* 0x010fe2000000180c */
[----:B------:R-:W-:-:S02]  /*6e1b0*/  IMAD.MOV.U32 R2, RZ, RZ, R4 ;  /* 0x000000ffff027224 */ /* 0x000fc400078e0004 */
[----:B------:R-:W-:Y:S11]  /*6e1c0*/  IMAD.MOV.U32 R0, RZ, RZ, R5 ;  /* 0x000000ffff007224 */ /* 0x000ff600078e0005 */
[----:B------:R-:W-:Y:S09]  /*6e1d0*/  @!UPT UIADD3 URZ, URZ, URZ, URZ ;  /* 0x0000003f3f3ff290 */ /* 0x000ff2000fffe03f */
[----:B------:R0:W-:Y:S01]  /*6e1e0*/  STL.64 [R1+0x640], R12 ;  /* 0x0006400c01007387 */ /* 0x0001e20000100a00 */
[----:B------:R-:W-:Y:S03]  /*6e1f0*/  STL.64 [R1+0x648], R14 ;  /* 0x0006480e01007387 */ /* 0x000fe60000100a00 */
[----:B0-----:R-:W4:Y:S01]  /*6e200*/  LDL.LU.64 R12, [R1+0x3728] ;  /* 0x00372800010c7983 */ /* 0x001f220000300a00 */
[----:B------:R-:W4:Y:S02]  /*6e210*/  LDL.LU.64 R6, [R1+0x3720] ;  /* 0x0037200001067983 */ /* 0x000f240000300a00 */
[----:B------:R-:W4:Y:S01]  /*6e220*/  LDL.LU.64 R4, [R1+0x3718] ;  /* 0x0037180001047983 */ /* 0x000f220000300a00 */
[C---:B--2---:R-:W-:Y:S08]  /*6e230*/  HMMA.16816.F32 R8, R24.reuse, R20, R8 ;  /* 0x000000141808723c */ /* 0x044ff00000001808 */
        /* <DEDUP_REMOVED lines=9> */
[----:B------:R0:W-:Y:S02]  /*6e2d0*/  STL.64 [R1+0x610], R8 ;  /* 0x0006100801007387 */ /* 0x0001e40000100a00 */
[----:B------:R-:W-:Y:S01]  /*6e2e0*/  STL.64 [R1+0x618], R10 ;  /* 0x0006180a01007387 */ /* 0x000fe20000100a00 */
[----:B0-----:R-:W4:Y:S01]  /*6e2f0*/  LDL.64 R8, [R1+0x110] ;  /* 0x0001100001087983 */ /* 0x001f220000100a00 */
[----:B---3--:R-:W-:Y:S03]  /*6e300*/  HMMA.16816.F32 R16, R24, R12, R16 ;  /* 0x0000000c1810723c */ /* 0x008fe60000001810 */
[----:B----4-:R-:W-:Y:S01]  /*6e310*/  STL.64 [R1+0x36f0], R8 ;  /* 0x0036f00801007387 */ /* 0x010fe20000100a00 */
[----:B------:R0:W-:Y:S02]  /*6e320*/  STL.64 [R1+0x3690], R20 ;  /* 0x0036901401007387 */ /* 0x0001e40000100a00 */
[----:B0-----:R-:W-:-:S02]  /*6e330*/  IMAD.MOV.U32 R20, RZ, RZ, R7 ;  /* 0x000000ffff147224 */ /* 0x001fc400078e0007 */
[----:B------:R-:W-:-:S05]  /*6e340*/  IMAD.MOV.U32 R21, RZ, RZ, R6 ;  /* 0x000000ffff157224 */ /* 0x000fca00078e0006 */
[----:B------:R0:W-:Y:S01]  /*6e350*/  STL.64 [R1+0x36a8], R20 ;  /* 0x0036a81401007387 */ /* 0x0001e20000100a00 */
[----:B------:R-:W3:Y:S09]  /*6e360*/  LDL.LU R8, [R1+0x3b0] ;  /* 0x0003b00001087983 */ /* 0x000ef20000300800 */
[----:B------:R1:W-:Y:S02]  /*6e370*/  STL.64 [R1+0x5f0], R16 ;  /* 0x0005f01001007387 */ /* 0x0003e40000100a00 */
[----:B------:R4:W-:Y:S01]  /*6e380*/  STL.64 [R1+0x5f8], R18 ;  /* 0x0005f81201007387 */ /* 0x0009e20000100a00 */
[----:B------:R-:W3:Y:S01]  /*6e390*/  LDL.LU R9, [R1+0x3b4] ;  /* 0x0003b40001097983 */ /* 0x000ee20000300800 */
[----:B------:R-:W3:Y:S02]  /*6e3a0*/  LDL.LU R10, [R1+0x3b8] ;  /* 0x0003b800010a7983 */ /* 0x000ee40000300800 */
[----:B------:R-:W3:Y:S02]  /*6e3b0*/  LDL.LU R11, [R1+0x3bc] ;  /* 0x0003bc00010b7983 */ /* 0x000ee40000300800 */
[----:B0-----:R-:W-:-:S02]  /*6e3c0*/  IMAD.MOV.U32 R20, RZ, RZ, R2 ;  /* 0x000000ffff147224 */ /* 0x001fc400078e0002 */
[----:B------:R-:W-:Y:S01]  /*6e3d0*/  IMAD.MOV.U32 R21, RZ, RZ, R0 ;  /* 0x000000ffff157224 */ /* 0x000fe200078e0000 */
[----:B-1----:R-:W2:Y:S01]  /*6e3e0*/  LDL.LU R16, [R1+0x400] ;  /* 0x0004000001107983 */ /* 0x002ea20000300800 */
[----:B------:R-:W2:Y:S02]  /*6e3f0*/  LDL.LU R17, [R1+0x404] ;  /* 0x0004040001117983 */ /* 0x000ea40000300800 */
[----:B----4-:R-:W2:Y:S02]  /*6e400*/  LDL.LU R18, [R1+0x408] ;  /* 0x0004080001127983 */ /* 0x010ea40000300800 */
        /* <DEDUP_REMOVED lines=12> */
[----:B------:R0:W-:Y:S04]  /*6e4d0*/  STL.64 [R1+0x3688], R12 ;  /* 0x0036880c01007387 */ /* 0x0001e80000100a00 */
[----:B0-----:R-:W4:Y:S01]  /*6e4e0*/  LDL.LU R12, [R1+0x2c0] ;  /* 0x0002c000010c7983 */ /* 0x001f220000300800 */
[----:B------:R-:W4:Y:S02]  /*6e4f0*/  LDL.LU R13, [R1+0x2c4] ;  /* 0x0002c400010d7983 */ /* 0x000f240000300800 */
[----:B------:R-:W2:Y:S02]  /*6e500*/  LDL.LU R14, [R1+0x2c8] ;  /* 0x0002c800010e7983 */ /* 0x000ea40000300800 */
[----:B------:R-:W2:Y:S01]  /*6e510*/  LDL.LU R15, [R1+0x2cc] ;  /* 0x0002cc00010f7983 */ /* 0x000ea20000300800 */
[C---:B------:R-:W-:Y:S01]  /*6e520*/  HMMA.16816.F32 R16, R24.reuse, R4, R16 ;  /* 0x000000041810723c */ /* 0x040fe20000001810 */
        /* <DEDUP_REMOVED lines=16> */
[----:B---3--:R-:W-:Y:S01]  /*6e630*/  HMMA.16816.F32 R24, R24, R16, R8 ;  /* 0x000000101818723c */ /* 0x008fe20000001808 */
[----:B------:R-:W3:Y:S11]  /*6e640*/  LDL.LU.64 R8, [R1+0x36f0] ;  /* 0x0036f00001087983 */ /* 0x000ef60000300a00 */
[----:B------:R-:W-:Y:S11]  /*6e650*/  @!UPT UIADD3 URZ, URZ, URZ, URZ ;  /* 0x0000003f3f3ff290 */ /* 0x000ff6000fffe03f */
        /* <DEDUP_REMOVED lines=14> */
[----:B------:R-:W-:Y:S02]  /*6e740*/  IMAD.MOV.U32 R7, RZ, RZ, R26 ;  /* 0x000000ffff077224 */ /* 0x000fe400078e001a */
[----:B------:R-:W-:Y:S01]  /*6e750*/  IMAD.MOV.U32 R6, RZ, RZ, R27 ;  /* 0x000000ffff067224 */ /* 0x000fe200078e001b */
[----:B--2---:R-:W-:Y:S11]  /*6e760*/  HMMA.16816.F32 R20, R24, R8, R20 ;  /* 0x000000081814723c */ /* 0x004ff60000001814 */
[----:B------:R-:W-:Y:S11]  /*6e770*/  @!UPT UIADD3 URZ, URZ, URZ, URZ ;  /* 0x0000003f3f3ff290 */ /* 0x000ff6000fffe03f */
[----:B------:R-:W-:Y:S01]  /*6e780*/  @!UPT UIADD3 URZ, URZ, URZ, URZ ;  /* 0x0000003f3f3ff290 */ /* 0x000fe2000fffe03f */
[----:B------:R0:W-:Y:S01]  /*6e790*/  STL.64 [R1+0x570], R20 ;  /* 0x0005701401007387 */ /* 0x0001e20000100a00 */
[----:B------:R1:W-:Y:S03]  /*6e7a0*/  STL.64 [R1+0x578], R22 ;  /* 0x0005781601007387 */ /* 0x0003e60000100a00 */
[----:B0-----:R-:W2:Y:S01]  /*6e7b0*/  LDL.LU.64 R20, [R1+0x36c0] ;  /* 0x0036c00001147983 */ /* 0x001ea20000300a00 */
[----:B------:R0:W-:Y:S02]  /*6e7c0*/  STL.64 [R1+0x3658], R8 ;  /* 0x0036580801007387 */ /* 0x0001e40000100a00 */
[----:B-1----:R-:W-:Y:S02]  /*6e7d0*/  IMAD.MOV.U32 R23, RZ, RZ, R24 ;  /* 0x000000ffff177224 */ /* 0x002fe400078e0018 */
[----:B------:R-:W-:Y:S01]  /*6e7e0*/  IMAD.MOV.U32 R22, RZ, RZ, R25 ;  /* 0x000000ffff167224 */ /* 0x000fe200078e0019 */
[----:B0-----:R-:W3:Y:S01]  /*6e7f0*/  LDL.LU R8, [R1+0x2b0] ;  /* 0x0002b00001087983 */ /* 0x001ee20000300800 */
[----:B------:R-:W3:Y:S02]  /*6e800*/  LDL.LU R9, [R1+0x2b4] ;  /* 0x0002b40001097983 */ /* 0x000ee40000300800 */
[----:B------:R-:W3:Y:S02]  /*6e810*/  LDL.LU R10, [R1+0x2b8] ;  /* 0x0002b800010a7983 */ /* 0x000ee40000300800 */
[----:B------:R-:W3:Y:S01]  /*6e820*/  LDL.LU R11, [R1+0x2bc] ;  /* 0x0002bc00010b7983 */ /* 0x000ee20000300800 */
[----:B------:R-:W2:Y:S01]  /*6e830*/  LDL.LU R24, [R1+0x150] ;  /* 0x0001500001187983 */ /* 0x000ea20000300800 */
[----:B------:R-:W2:Y:S02]  /*6e840*/  LDL.LU R25, [R1+0x154] ;  /* 0x0001540001197983 */ /* 0x000ea40000300800 */
[----:B------:R-:W2:Y:S02]  /*6e850*/  LDL.LU R26, [R1+0x158] ;  /* 0x00015800011a7983 */ /* 0x000ea40000300800 */
[----:B------:R-:W2:Y:S02]  /*6e860*/  LDL.LU R27, [R1+0x15c] ;  /* 0x00015c00011b7983 */ /* 0x000ea40000300800 */
[----:B--2---:R0:W-:Y:S01]  /*6e870*/  STL.64 [R1+0x3558], R26 ;  /* 0x0035581a01007387 */ /* 0x0041e20000100a00 */
[----:B------:R1:W-:Y:S02]  /*6e880*/  STL.64 [R1+0x3550], R24 ;  /* 0x0035501801007387 */ /* 0x0003e40000100a00 */
[----:B0-----:R-:W-:-:S02]  /*6e890*/  IMAD.MOV.U32 R26, RZ, RZ, R7 ;  /* 0x000000ffff1a7224 */ /* 0x001fc400078e0007 */
[----:B-1----:R-:W-:Y:S02]  /*6e8a0*/  IMAD.MOV.U32 R24, RZ, RZ, R23 ;  /* 0x000000ffff187224 */ /* 0x002fe400078e0017 */
[----:B------:R-:W-:Y:S02]  /*6e8b0*/  IMAD.MOV.U32 R25, RZ, RZ, R22 ;  /* 0x000000ffff197224 */ /* 0x000fe400078e0016 */
[----:B------:R-:W-:-:S07]  /*6e8c0*/  IMAD.MOV.U32 R27, RZ, RZ, R6 ;  /* 0x000000ffff1b7224 */ /* 0x000fce00078e0006 */
[C---:B------:R-:W-:Y:S01]  /*6e8d0*/  HMMA.16816.F32 R20, R24.reuse, R20, R12 ;  /* 0x000000141814723c */ /* 0x040fe2000000180c */
        /* <DEDUP_REMOVED lines=11> */
[----:B------:R-:W-:Y:S03]  /*6e990*/  STL.64 [R1+0x4f8], R22 ;  /* 0x0004f81601007387 */ /* 0x000fe60000100a00 */
[----:B0-----:R-:W2:Y:S02]  /*6e9a0*/  LDL.LU.64 R20, [R1+0x3690] ;  /* 0x0036900001147983 */ /* 0x001ea40000300a00 */
[C---:B--2---:R-:W-:Y:S11]  /*6e9b0*/  HMMA.16816.F32 R12, R24.reuse, R20, R12 ;  /* 0x00000014180c723c */ /* 0x044ff6000000180c */
[----:B------:R-:W-:Y:S11]  /*6e9c0*/  @!UPT UIADD3 URZ, URZ, URZ, URZ ;  /* 0x0000003f3f3ff290 */ /* 0x000ff6000fffe03f */
[----:B------:R-:W-:Y:S01]  /*6e9d0*/  @!UPT UIADD3 URZ, URZ, URZ, URZ ;  /* 0x0000003f3f3ff290 */ /* 0x000fe2000fffe03f */
[----:B------:R0:W-:Y:S01]  /*6e9e0*/  STL.64 [R1+0x4e0], R12 ;  /* 0x0004e00c01007387 */ /* 0x0001e20000100a00 */
[----:B------:R-:W-:Y:S03]  /*6e9f0*/  STL.64 [R1+0x4e8], R14 ;  /* 0x0004e80e01007387 */ /* 0x000fe60000100a00 */
[----:B0-----:R-:W3:Y:S01]  /*6ea00*/  LDL.LU.64 R12, [R1+0x3688] ;  /* 0x00368800010c7983 */ /* 0x001ee20000300a00 */
[----:B------:R-:W-:Y:S02]  /*6ea10*/  IMAD.MOV.U32 R7, RZ, RZ, R20 ;  /* 0x000000ffff077224 */ /* 0x000fe400078e0014 */
[----:B------:R-:W-:Y:S02]  /*6ea20*/  IMAD.MOV.U32 R6, RZ, RZ, R21 ;  /* 0x000000ffff067224 */ /* 0x000fe400078e0015 */
[----:B------:R-:W2:Y:S01]  /*6ea30*/  LDL.LU.64 R22, [R1+0x3680] ;  /* 0x0036800001167983 */ /* 0x000ea20000300a00 */
[----:B------:R-:W2:Y:S01]  /*6ea40*/  LDL.LU.64 R20, [R1+0x3678] ;  /* 0x0036780001147983 */ /* 0x000ea20000300a00 */
[C---:B---3--:R-:W-:Y:S03]  /*6ea50*/  HMMA.16816.F32 R8, R24.reuse, R12, R8 ;  /* 0x0000000c1808723c */ /* 0x048fe60000001808 */
[----:B------:R-:W-:Y:S11]  /*6ea60*/  STL.64 [R1+0x3618], R12 ;  /* 0x0036180c01007387 */ /* 0x000ff60000100a00 */
[----:B------:R-:W-:Y:S09]  /*6ea70*/  @!UPT UIADD3 URZ, URZ, URZ, URZ ;  /* 0x0000003f3f3ff290 */ /* 0x000ff2000fffe03f */
[----:B------:R-:W-:Y:S01]  /*6ea80*/  STL.64 [R1+0x4d0], R8 ;  /* 0x0004d00801007387 */ /* 0x000fe20000100a00 */
[----:B------:R2:W-:Y:S02]  /*6ea90*/  STL.64 [R1+0x4d8], R10 ;  /* 0x0004d80a01007387 */ /* 0x0005e40000100a00 */
[----:B--2---:R-:W-:Y:S01]  /*6eaa0*/  HMMA.16816.F32 R8, R24, R4, R20 ;  /* 0x000000041808723c */ /* 0x004fe20000001814 */
[----:B------:R-:W-:Y:S02]  /*6eab0*/  IMAD.MOV.U32 R12, RZ, RZ, R7 ;  /* 0x000000ffff0c7224 */ /* 0x000fe400078e0007 */
[----:B------:R-:W-:-:S05]  /*6eac0*/  IMAD.MOV.U32 R13, RZ, RZ, R6 ;  /* 0x000000ffff0d7224 */ /* 0x000fca00078e0006 */
[----:B------:R-:W-:Y:S01]  /*6ead0*/  STL.64 [R1+0x3630], R12 ;  /* 0x0036300c01007387 */ /* 0x000fe20000100a00 */
[----:B------:R-:W2:Y:S11]  /*6eae0*/  LDL.LU R20, [R1+0x180] ;  /* 0x0001800001147983 */ /* 0x000eb60000300800 */
[----:B------:R-:W-:Y:S03]  /*6eaf0*/  @!UPT UIADD3 URZ, URZ, URZ, URZ ;  /* 0x0000003f3f3ff290 */ /* 0x000fe6000fffe03f */
[----:B------:R0:W-:Y:S01]  /*6eb00*/  STL.64 [R1+0x4c0], R8 ;  /* 0x0004c00801007387 */ /* 0x0001e20000100a00 */
[----:B------:R-:W-:Y:S02]  /*6eb10*/  STL.64 [R1+0x4c8], R10 ;  /* 0x0004c80a01007387 */ /* 0x000fe40000100a00 */
[----:B------:R-:W2:Y:S02]  /*6eb20*/  LDL.LU R21, [R1+0x184] ;  /* 0x0001840001157983 */ /* 0x000ea40000300800 */
[----:B------:R-:W3:Y:S01]  /*6eb30*/  LDL.LU R22, [R1+0x188] ;  /* 0x0001880001167983 */ /* 0x000ee20000300800 */
[----:B------:R-:W3:Y:S01]  /*6eb40*/  LDL.LU R23, [R1+0x18c] ;  /* 0x00018c0001177983 */ /* 0x000ee20000300800 */
[----:B0-----:R-:W-:Y:S02]  /*6eb50*/  IMAD.MOV.U32 R8, RZ, RZ, R2 ;  /* 0x000000ffff087224 */ /* 0x001fe400078e0002 */
[----:B------:R-:W-:-:S05]  /*6eb60*/  IMAD.MOV.U32 R9, RZ, RZ, R0 ;  /* 0x000000ffff097224 */ /* 0x000fca00078e0000 */
[----:B------:R0:W-:Y:S04]  /*6eb70*/  STL.64 [R1+0x3670], R8 ;  /* 0x0036700801007387 */ /* 0x0001e80000100a00 */
[----:B0-----:R-:W4:Y:S01]  /*6eb80*/  LDL.LU R8, [R1+0x250] ;  /* 0x0002500001087983 */ /* 0x001f220000300800 */
[----:B------:R-:W4:Y:S02]  /*6eb90*/  LDL.LU R9, [R1+0x254] ;  /* 0x0002540001097983 */ /* 0x000f240000300800 */
[----:B------:R-:W4:Y:S02]  /*6eba0*/  LDL.LU R10, [R1+0x258] ;  /* 0x00025800010a7983 */ /* 0x000f240000300800 */
[----:B------:R-:W4:Y:S01]  /*6ebb0*/  LDL.LU R11, [R1+0x25c] ;  /* 0x00025c00010b7983 */ /* 0x000f220000300800 */
[----:B---3--:R-:W-:Y:S01]  /*6ebc0*/  STL.64 [R1+0x3640], R22 ;  /* 0x0036401601007387 */ /* 0x008fe20000100a00 */
[----:B--2---:R0:W-:Y:S03]  /*6ebd0*/  STL.64 [R1+0x3638], R20 ;  /* 0x0036381401007387 */ /* 0x0041e60000100a00 */
[----:B0-----:R-:W2:Y:S04]  /*6ebe0*/  LDL.LU.64 R20, [R1+0xf0] ;  /* 0x0000f00001147983 */ /* 0x001ea80000300a00 */
        /* <DEDUP_REMOVED lines=11> */
[----:B------:R-:W3:Y:S01]  /*6eca0*/  LDL.LU.64 R12, [R1+0xe0] ;  /* 0x0000e000010c7983 */ /* 0x000ee20000300a00 */
[----:B----4-:R-:W-:Y:S03]  /*6ecb0*/  HMMA.16816.F32 R24, R24, R16, R8 ;  /* 0x000000101818723c */ /* 0x010fe60000001808 */
[----:B---3--:R0:W-:Y:S04]  /*6ecc0*/  STL.64 [R1+0x3648], R12 ;  /* 0x0036480c01007387 */ /* 0x0081e80000100a00 */
[----:B0-----:R-:W3:Y:S01]  /*6ecd0*/  LDL.LU R12, [R1+0x1e0] ;  /* 0x0001e000010c7983 */ /* 0x001ee20000300800 */
[----:B------:R-:W3:Y:S02]  /*6ece0*/  LDL.LU R13, [R1+0x1e4] ;  /* 0x0001e400010d7983 */ /* 0x000ee40000300800 */
[----:B------:R-:W3:Y:S02]  /*6ecf0*/  LDL.LU R14, [R1+0x1e8] ;  /* 0x0001e800010e7983 */ /* 0x000ee40000300800 */
        /* <DEDUP_REMOVED lines=12> */
[----:B------:R-:W4:Y:S01]  /*6edc0*/  LDL.LU.64 R8, [R1+0x3670] ;  /* 0x0036700001087983 */ /* 0x000f220000300a00 */
[----:B------:R0:W-:Y:S02]  /*6edd0*/  STL.64 [R1+0x4b0], R24 ;  /* 0x0004b01801007387 */ /* 0x0001e40000100a00 */
[----:B------:R1:W-:Y:S01]  /*6ede0*/  STL.64 [R1+0x4b8], R26 ;  /* 0x0004b81a01007387 */ /* 0x0003e20000100a00 */
        /* <DEDUP_REMOVED lines=11> */
[----:B------:R-:W2:Y:S01]  /*6eea0*/  LDL.LU.64 R22, [R1+0x3668] ;  /* 0x0036680001167983 */ /* 0x000ea20000300a00 */
[----:B------:R-:W2:Y:S11]  /*6eeb0*/  LDL.LU.64 R20, [R1+0x3660] ;  /* 0x0036600001147983 */ /* 0x000eb60000300a00 */
[----:B------:R-:W-:Y:S10]  /*6eec0*/  @!UPT UIADD3 URZ, URZ, URZ, URZ ;  /* 0x0000003f3f3ff290 */ /* 0x000ff4000fffe03f */
        /* <DEDUP_REMOVED lines=22> */
[----:B------:R-:W3:Y:S02]  /*6f030*/  LDL.LU.64 R20, [R1+0x3638] ;  /* 0x0036380001147983 */ /* 0x000ee40000300a00 */
        /* <DEDUP_REMOVED lines=20> */
[----:B0-----:R-:W2:Y:S01]  /*6f180*/  LDL.LU.64 R4, [R1+0x3610] ;  /* 0x0036100001047983 */ /* 0x001ea20000300a00 */
[----:B------:R-:W-:Y:S01]  /*6f190*/  STL.64 [R1+0x3590], R12 ;  /* 0x0035900c01007387 */ /* 0x000fe20000100a00 */
[----:B--2---:R-:W-:Y:S02]  /*6f1a0*/  HMMA.16816.F32 R4, R24, R4, R8 ;  /* 0x000000041804723c */ /* 0x004fe40000001808 */
[----:B------:R-:W2:Y:S04]  /*6f1b0*/  LDL.LU.64 R8, [R1+0x110] ;  /* 0x0001100001087983 */ /* 0x000ea80000300a00 */
[----:B--2---:R0:W-:Y:S11]  /*6f1c0*/  STL.64 [R1+0x35f8], R8 ;  /* 0x0035f80801007387 */ /* 0x0041f60000100a00 */
[----:B------:R-:W-:Y:S06]  /*6f1d0*/  @!UPT UIADD3 URZ, URZ, URZ, URZ ;  /* 0x0000003f3f3ff290 */ /* 0x000fec000fffe03f */
[----:B------:R-:W-:Y:S02]  /*6f1e0*/  STL.64 [R1+0x410], R4 ;  /* 0x0004100401007387 */ /* 0x000fe40000100a00 */
[----:B------:R-:W-:Y:S01]  /*6f1f0*/  STL.64 [R1+0x418], R6 ;  /* 0x0004180601007387 */ /* 0x000fe20000100a00 */
[----:B0-----:R-:W2:Y:S01]  /*6f200*/  LDL.LU R8, [R1+0x1d0] ;  /* 0x0001d00001087983 */ /* 0x001ea20000300800 */
[----:B------:R-:W2:Y:S02]  /*6f210*/  LDL.LU R9, [R1+0x1d4] ;  /* 0x0001d40001097983 */ /* 0x000ea40000300800 */
[----:B------:R-:W2:Y:S02]  /*6f220*/  LDL.LU R10, [R1+0x1d8] ;  /* 0x0001d800010a7983 */ /* 0x000ea40000300800 */
[----:B------:R-:W2:Y:S01]  /*6f230*/  LDL.LU R11, [R1+0x1dc] ;  /* 0x0001dc00010b7983 */ /* 0x000ea20000300800 */
[----:B------:R-:W3:Y:S01]  /*6f240*/  LDL.LU R12, [R1+0x520] ;  /* 0x00052000010c7983 */ /* 0x000ee20000300800 */
        /* <DEDUP_REMOVED lines=9> */
[----:B------:R-:W4:Y:S01]  /*6f2e0*/  LDL.LU R4, [R1+0x30] ;  /* 0x0000300001047983 */ /* 0x000f220000300800 */
[----:B------:R-:W4:Y:S02]  /*6f2f0*/  LDL.LU R5, [R1+0x34] ;  /* 0x0000340001057983 */ /* 0x000f240000300800 */
[----:B------:R-:W2:Y:S02]  /*6f300*/  LDL.LU R6, [R1+0x38] ;  /* 0x0000380001067983 */ /* 0x000ea40000300800 */
[----:B------:R-:W2:Y:S02]  /*6f310*/  LDL.LU R7, [R1+0x3c] ;  /* 0x00003c0001077983 */ /* 0x000ea40000300800 */
[----:B--2---:R-:W-:Y:S01]  /*6f320*/  STL.64 [R1+0x34f0], R6 ;  /* 0x0034f00601007387 */ /* 0x004fe20000100a00 */
[----:B----4-:R0:W-:Y:S02]  /*6f330*/  STL.64 [R1+0x34e8], R4 ;  /* 0x0034e80401007387 */ /* 0x0101e40000100a00 */
[----:B0-----:R-:W-:-:S02]  /*6f340*/  IMAD.MOV.U32 R5, RZ, RZ, R20 ;  /* 0x000000ffff057224 */ /* 0x001fc400078e0014 */
[----:B------:R-:W-:Y:S01]  /*6f350*/  IMAD.MOV.U32 R4, RZ, RZ, R21 ;  /* 0x000000ffff047224 */ /* 0x000fe200078e0015 */
[----:B------:R-:W2:Y:S01]  /*6f360*/  LDL.LU R20, [R1+0x10] ;  /* 0x0000100001147983 */ /* 0x000ea20000300800 */
[----:B------:R-:W2:Y:S02]  /*6f370*/  LDL.LU R21, [R1+0x14] ;  /* 0x0000140001157983 */ /* 0x000ea40000300800 */
[----:B------:R-:W4:Y:S02]  /*6f380*/  LDL.LU R22, [R1+0x18] ;  /* 0x0000180001167983 */ /* 0x000f240000300800 */
[----:B------:R-:W-:Y:S02]  /*6f390*/  IMAD.MOV.U32 R23, RZ, RZ, R3 ;  /* 0x000000ffff177224 */ /* 0x000fe400078e0003 */
[----:B------:R-:W3:Y:S01]  /*6f3a0*/  LDL.LU R3, [R1+0x3608] ;  /* 0x0036080001037983 */ /* 0x000ee20000300800 */
[----:B------:R-:W-:Y:S03]  /*6f3b0*/  HMMA.16816.F32 R24, R24, R16, R8 ;  /* 0x000000101818723c */ /* 0x000fe60000001808 */
[----:B----4-:R-:W-:Y:S01]  /*6f3c0*/  STL.64 [R1+0x3500], R22 ;  /* 0x0035001601007387 */ /* 0x010fe20000100a00 */
[----:B--2---:R0:W-:Y:S03]  /*6f3d0*/  STL.64 [R1+0x34f8], R20 ;  /* 0x0034f81401007387 */ /* 0x0041e60000100a00 */
[----:B0-----:R-:W2:Y:S01]  /*6f3e0*/  LDL.LU R20, [R1+0x50] ;  /* 0x0000500001147983 */ /* 0x001ea20000300800 */
[----:B------:R-:W2:Y:S02]  /*6f3f0*/  LDL.LU R21, [R1+0x54] ;  /* 0x0000540001157983 */ /* 0x000ea40000300800 */
[----:B------:R-:W4:Y:S02]  /*6f400*/  LDL.LU R22, [R1+0x58] ;  /* 0x0000580001167983 */ /* 0x000f240000300800 */
[----:B------:R-:W4:Y:S02]  /*6f410*/  LDL.LU R23, [R1+0x5c] ;  /* 0x00005c0001177983 */ /* 0x000f240000300800 */
[----:B----4-:R-:W-:Y:S01]  /*6f420*/  STL.64 [R1+0x3510], R22 ;  /* 0x0035101601007387 */ /* 0x010fe20000100a00 */
[----:B--2---:R0:W-:Y:S02]  /*6f430*/  STL.64 [R1+0x3508], R20 ;  /* 0x0035081401007387 */ /* 0x0041e40000100a00 */
[----:B0-----:R-:W-:-:S02]  /*6f440*/  IMAD.MOV.U32 R20, RZ, RZ, R2 ;  /* 0x000000ffff147224 */ /* 0x001fc400078e0002 */
[----:B------:R-:W-:Y:S01]  /*6f450*/  IMAD.MOV.U32 R21, RZ, RZ, R0 ;  /* 0x000000ffff157224 */ /* 0x000fe200078e0000 */
[----:B------:R-:W2:Y:S01]  /*6f460*/  LDL.LU R2, [R1+0x3604] ;  /* 0x0036040001027983 */ /* 0x000ea20000300800 */
[----:B------:R-:W4:Y:S02]  /*6f470*/  LDL.LU R0, [R1+0x3600] ;  /* 0x0036000001007983 */ /* 0x000f240000300800 */
[----:B------:R-:W3:Y:S02]  /*6f480*/  LDL.LU.64 R8, [R1+0x35f8] ;  /* 0x0035f80001087983 */ /* 0x000ee40000300a00 */
[----:B------:R-:W-:Y:S01]  /*6f490*/  STL.64 [R1+0x400], R24 ;  /* 0x0004001801007387 */ /* 0x000fe20000100a00 */
[----:B------:R0:W-:Y:S04]  /*6f4a0*/  STL.64 [R1+0x408], R26 ;  /* 0x0004081a01007387 */ /* 0x0001e80000100a00 */
[----:B0-----:R-:W3:Y:S01]  /*6f4b0*/  LDL.LU.64 R26, [R1+0x35f0] ;  /* 0x0035f000011a7983 */ /* 0x001ee20000300a00 */
[----:B------:R-:W3:Y:S02]  /*6f4c0*/  LDL.LU.64 R24, [R1+0x35e8] ;  /* 0x0035e80001187983 */ /* 0x000ee40000300a00 */
[----:B------:R-:W-:Y:S02]  /*6f4d0*/  STL.64 [R1+0x3570], R18 ;  /* 0x0035701201007387 */ /* 0x000fe40000100a00 */
[----:B------:R0:W-:Y:S02]  /*6f4e0*/  STL.64 [R1+0x3568], R16 ;  /* 0x0035681001007387 */ /* 0x0001e40000100a00 */
        /* <DEDUP_REMOVED lines=12> */
[----:B------:R-:W3:Y:S01]  /*6f5b0*/  LDL.LU.64 R8, [R1+0x35d0] ;  /* 0x0035d00001087983 */ /* 0x000ee20000300a00 */
[C---:B--2---:R-:W-:Y:S08]  /*6f5c0*/  HMMA.16816.F32 R16, R24.reuse, R20, R16 ;  /* 0x000000141810723c */ /* 0x044ff00000001810 */
[----:B---3--:R-:W-:Y:S11]  /*6f5d0*/  HMMA.16816.F32 R12, R24, R8, R12 ;  /* 0x00000008180c723c */ /* 0x008ff6000000180c */
[----:B------:R-:W-:Y:S11]  /*6f5e0*/  @!UPT UIADD3 URZ, URZ, URZ, URZ ;  /* 0x0000003f3f3ff290 */ /* 0x000ff6000fffe03f */
[----:B------:R-:W-:Y:S01]  /*6f5f0*/  @!UPT UIADD3 URZ, URZ, URZ, URZ ;  /* 0x0000003f3f3ff290 */ /* 0x000fe2000fffe03f */
[----:B------:R-:W-:Y:S01]  /*6f600*/  STL.64 [R1+0x3b0], R12 ;  /* 0x0003b00c01007387 */ /* 0x000fe20000100a00 */
[----:B------:R-:W-:Y:S02]  /*6f610*/  STL.64 [R1+0x3b8], R14 ;  /* 0x0003b80e01007387 */ /* 0x000fe40000100a00 */
[----:B------:R-:W2:Y:S02]  /*6f620*/  LDL.LU.64 R10, [R1+0x35c8] ;  /* 0x0035c800010a7983 */ /* 0x000ea40000300a00 */
[----:B------:R0:W-:Y:S01]  /*6f630*/  STL.64 [R1+0x3a0], R16 ;  /* 0x0003a01001007387 */ /* 0x0001e20000100a00 */
[----:B------:R-:W-:Y:S04]  /*6f640*/  STL.64 [R1+0x3a8], R18 ;  /* 0x0003a81201007387 */ /* 0x000fe80000100a00 */
[----:B0-----:R-:W3:Y:S01]  /*6f650*/  LDL.LU.64 R16, [R1+0xb0] ;  /* 0x0000b00001107983 */ /* 0x001ee20000300a00 */
[----:B------:R-:W-:-:S02]  /*6f660*/  IMAD.MOV.U32 R15, RZ, RZ, R8 ;  /* 0x000000ffff0f7224 */ /* 0x000fc400078e0008 */
[----:B------:R-:W-:Y:S01]  /*6f670*/  IMAD.MOV.U32 R14, RZ, RZ, R9 ;  /* 0x000000ffff0e7224 */ /* 0x000fe200078e0009 */
[----:B---3--:R0:W-:Y:S01]  /*6f680*/  STL.64 [R1+0x3588], R16 ;  /* 0x0035881001007387 */ /* 0x0081e20000100a00 */
[----:B------:R-:W3:Y:S02]  /*6f690*/  LDL.LU R8, [R1+0x320] ;  /* 0x0003200001087983 */ /* 0x000ee40000300800 */
[----:B------:R-:W3:Y:S01]  /*6f6a0*/  LDL.LU R9, [R1+0x324] ;  /* 0x0003240001097983 */ /* 0x000ee20000300800 */
        /* <DEDUP_REMOVED lines=16> */
[----:B------:R-:W4:Y:S01]  /*6f7b0*/  LDL.LU.64 R12, [R1+0xd0] ;  /* 0x0000d000010c7983 */ /* 0x000f220000300a00 */
[----:B------:R-:W-:Y:S02]  /*6f7c0*/  STL.64 [R1+0x3580], R10 ;  /* 0x0035800a01007387 */ /* 0x000fe40000100a00 */
[----:B---3--:R0:W-:Y:S02]  /*6f7d0*/  STL.64 [R1+0x3578], R8 ;  /* 0x0035780801007387 */ /* 0x0081e40000100a00 */
[----:B0-----:R-:W3:Y:S01]  /*6f7e0*/  LDL.LU R8, [R1+0x5b0] ;  /* 0x0005b00001087983 */ /* 0x001ee20000300800 */
[----:B------:R-:W3:Y:S02]  /*6f7f0*/  LDL.LU R9, [R1+0x5b4] ;  /* 0x0005b40001097983 */ /* 0x000ee40000300800 */
[----:B------:R-:W3:Y:S02]  /*6f800*/  LDL.LU R10, [R1+0x5b8] ;  /* 0x0005b800010a7983 */ /* 0x000ee40000300800 */
[----:B------:R-:W3:Y:S01]  /*6f810*/  LDL.LU R11, [R1+0x5bc] ;  /* 0x0005bc00010b7983 */ /* 0x000ee20000300800 */
[----:B------:R0:W-:Y:S02]  /*6f820*/  STL.64 [R1+0x3520], R20 ;  /* 0x0035201401007387 */ /* 0x0001e40000100a00 */
[----:B0-----:R-:W-:-:S02]  /*6f830*/  IMAD.MOV.U32 R20, RZ, RZ, R15 ;  /* 0x000000ffff147224 */ /* 0x001fc400078e000f */
[----:B------:R-:W-:-:S05]  /*6f840*/  IMAD.MOV.U32 R21, RZ, RZ, R14 ;  /* 0x000000ffff157224 */ /* 0x000fca00078e000e */
        /* <DEDUP_REMOVED lines=9> */
[----:B0-----:R-:W2:Y:S01]  /*6f8e0*/  LDL.LU R4, [R1+0x70] ;  /* 0x0000700001047983 */ /* 0x001ea20000300800 */
[----:B------:R-:W-:-:S02]  /*6f8f0*/  IMAD.MOV.U32 R20, RZ, RZ, R7 ;  /* 0x000000ffff147224 */ /* 0x000fc400078e0007 */
[----:B------:R-:W-:Y:S02]  /*6f900*/  IMAD.MOV.U32 R21, RZ, RZ, R6 ;  /* 0x000000ffff157224 */ /* 0x000fe400078e0006 */
[----:B------:R-:W-:Y:S02]  /*6f910*/  IMAD.MOV.U32 R6, RZ, RZ, R2 ;  /* 0x000000ffff067224 */ /* 0x000fe400078e0002 */
[----:B------:R-:W-:Y:S02]  /*6f920*/  IMAD.MOV.U32 R7, RZ, RZ, R3 ;  /* 0x000000ffff077224 */ /* 0x000fe400078e0003 */
[----:B----4-:R-:W-:Y:S02]  /*6f930*/  IMAD.MOV.U32 R5, RZ, RZ, R0 ;  /* 0x000000ffff057224 */ /* 0x010fe400078e0000 */
[----:B------:R-:W4:Y:S01]  /*6f940*/  LDL.LU R0, [R1+0x35b0] ;  /* 0x0035b00001007983 */ /* 0x000f220000300800 */
[----:B------:R-:W3:Y:S02]  /*6f950*/  LDL.LU R2, [R1+0x35ac] ;  /* 0x0035ac0001027983 */ /* 0x000ee40000300800 */
[----:B------:R-:W3:Y:S02]  /*6f960*/  LDL.LU R3, [R1+0x35a8] ;  /* 0x0035a80001037983 */ /* 0x000ee40000300800 */
[----:B------:R-:W-:Y:S01]  /*6f970*/  STL.64 [R1+0x3530], R6 ;  /* 0x0035300601007387 */ /* 0x000fe20000100a00 */
[----:B--2---:R0:W-:Y:S04]  /*6f980*/  STL.64 [R1+0x3528], R4 ;  /* 0x0035280401007387 */ /* 0x0041e80000100a00 */
[----:B0-----:R-:W2:Y:S01]  /*6f990*/  LDL.LU R4, [R1+0x90] ;  /* 0x0000900001047983 */ /* 0x001ea20000300800 */
[----:B------:R-:W2:Y:S02]  /*6f9a0*/  LDL.LU R5, [R1+0x94] ;  /* 0x0000940001057983 */ /* 0x000ea40000300800 */
[----:B------:R-:W2:Y:S02]  /*6f9b0*/  LDL.LU R6, [R1+0x98] ;  /* 0x0000980001067983 */ /* 0x000ea40000300800 */
[----:B------:R-:W2:Y:S01]  /*6f9c0*/  LDL.LU R7, [R1+0x9c] ;  /* 0x00009c0001077983 */ /* 0x000ea20000300800 */
[C---:B------:R-:W-:Y:S01]  /*6f9d0*/  HMMA.16816.F32 R16, R24.reuse, R12, R16 ;  /* 0x0000000c1810723c */ /* 0x040fe20000001810 */
[----:B--2---:R-:W-:Y:S01]  /*6f9e0*/  STL.64 [R1+0x3548], R6 ;  /* 0x0035480601007387 */ /* 0x004fe20000100a00 */
[----:B------:R0:W-:Y:S03]  /*6f9f0*/  STL.64 [R1+0x3540], R4 ;  /* 0x0035400401007387 */ /* 0x0001e60000100a00 */
[----:B0-----:R-:W2:Y:S11]  /*6fa00*/  LDL.LU R4, [R1+0x5a0] ;  /* 0x0005a00001047983 */ /* 0x001eb60000300800 */
[----:B------:R-:W-:Y:S07]  /*6fa10*/  @!UPT UIADD3 URZ, URZ, URZ, URZ ;  /* 0x0000003f3f3ff290 */ /* 0x000fee000fffe03f */
[----:B------:R-:W-:Y:S02]  /*6fa20*/  STL.64 [R1+0x380], R16 ;  /* 0x0003801001007387 */ /* 0x000fe40000100a00 */
[----:B------:R0:W-:Y:S02]  /*6fa30*/  STL.64 [R1+0x388], R18 ;  /* 0x0003881201007387 */ /* 0x0001e40000100a00 */
[----:B---3--:R-:W-:Y:S02]  /*6fa40*/  IMAD.MOV.U32 R6, RZ, RZ, R2 ;  /* 0x000000ffff067224 */ /* 0x008fe400078e0002 */
[----:B----4-:R-:W-:Y:S02]  /*6fa50*/  IMAD.MOV.U32 R7, RZ, RZ, R0 ;  /* 0x000000ffff077224 */ /* 0x010fe400078e0000 */
[----:B------:R-:W-:Y:S02]  /*6fa60*/  IMAD.MOV.U32 R2, RZ, RZ, R12 ;  /* 0x000000ffff027224 */ /* 0x000fe400078e000c */
[----:B------:R-:W-:Y:S01]  /*6fa70*/  IMAD.MOV.U32 R0, RZ, RZ, R13 ;  /* 0x000000ffff007224 */ /* 0x000fe200078e000d */
[----:B0-----:R-:W3:Y:S01]  /*6fa80*/  LDL.LU.64 R18, [R1+0x35a0] ;  /* 0x0035a00001127983 */ /* 0x001ee20000300a00 */
[----:B------:R-:W3:Y:S02]  /*6fa90*/  LDL.LU.64 R16, [R1+0x3598] ;  /* 0x0035980001107983 */ /* 0x000ee40000300a00 */
[----:B------:R-:W3:Y:S02]  /*6faa0*/  LDL.LU.64 R12, [R1+0x3590] ;  /* 0x00359000010c7983 */ /* 0x000ee40000300a00 */
[C---:B---3--:R-:W-:Y:S11]  /*6fab0*/  HMMA.16816.F32 R16, R24.reuse, R12, R16 ;  /* 0x0000000c1810723c */ /* 0x048ff60000001810 */
[----:B------:R-:W-:Y:S11]  /*6fac0*/  @!UPT UIADD3 URZ, URZ, URZ, URZ ;  /* 0x0000003f3f3ff290 */ /* 0x000ff6000fffe03f */
[----:B------:R-:W-:Y:S01]  /*6fad0*/  @!UPT UIADD3 URZ, URZ, URZ, URZ ;  /* 0x0000003f3f3ff290 */ /* 0x000fe2000fffe03f */
        /* <DEDUP_REMOVED lines=11> */
[----:B------:R-:W4:Y:S02]  /*6fb90*/  LDL.LU.64 R18, [R1+0x3570] ;  /* 0x0035700001127983 */ /* 0x000f240000300a00 */
[----:B------:R-:W3:Y:S02]  /*6fba0*/  LDL.LU.64 R16, [R1+0x3568] ;  /* 0x0035680001107983 */ /* 0x000ee40000300a00 */
[----:B---3--:R-:W-:Y:S01]  /*6fbb0*/  HMMA.16816.F32 R24, R24, R16, R8 ;  /* 0x000000101818723c */ /* 0x008fe20000001808 */
[----:B------:R-:W3:Y:S11]  /*6fbc0*/  LDL.LU.64 R8, [R1+0x3560] ;  /* 0x0035600001087983 */ /* 0x000ef60000300a00 */
[----:B------:R-:W-:Y:S11]  /*6fbd0*/  @!UPT UIADD3 URZ, URZ, URZ, URZ ;  /* 0x0000003f3f3ff290 */ /* 0x000ff6000fffe03f */
[----:B------:R0:W-:Y:S01]  /*6fbe0*/  STL.64 [R1+0x320], R24 ;  /* 0x0003201801007387 */ /* 0x0001e20000100a00 */
[----:B------:R-:W-:Y:S02]  /*6fbf0*/  IMAD.MOV.U32 R10, RZ, RZ, R26 ;  /* 0x000000ffff0a7224 */ /* 0x000fe400078e001a */
[----:B------:R-:W-:Y:S02]  /*6fc00*/  IMAD.MOV.U32 R11, RZ, RZ, R27 ;  /* 0x000000ffff0b7224 */ /* 0x000fe400078e001b */
[----:B------:R-:W2:Y:S04]  /*6fc10*/  LDL.LU.64 R26, [R1+0x3558] ;  /* 0x00355800011a7983 */ /* 0x000ea80000300a00 */
[----:B0-----:R-:W2:Y:S01]  /*6fc20*/  LDL.LU.64 R24, [R1+0x3550] ;  /* 0x0035500001187983 */ /* 0x001ea20000300a00 */
[----:B------:R-:W-:-:S02]  /*6fc30*/  IMAD.MOV.U32 R5, RZ, RZ, R3 ;  /* 0x000000ffff057224 */ /* 0x000fc400078e0003 */
[----:B------:R0:W-:Y:S01]  /*6fc40*/  STL.64 [R1+0x33f0], R10 ;  /* 0x0033f00a01007387 */ /* 0x0001e20000100a00 */
[----:B---3--:R-:W-:Y:S01]  /*6fc50*/  STL.64 [R1+0x3438], R8 ;  /* 0x0034380801007387 */ /* 0x008fe20000100a00 */
[----:B0-----:R-:W3:Y:S02]  /*6fc60*/  LDL R10, [R1+0xd8] ;  /* 0x0000d800010a7983 */ /* 0x001ee40000100800 */
[----:B------:R-:W3:Y:S01]  /*6fc70*/  LDL R11, [R1+0xdc] ;  /* 0x0000dc00010b7983 */ /* 0x000ee20000100800 */
        /* <DEDUP_REMOVED lines=21> */
[----:B------:R-:W-:Y:S02]  /*6fdd0*/  IMAD.MOV.U32 R8, RZ, RZ, R2 ;  /* 0x000000ffff087224 */ /* 0x000fe400078e0002 */
[----:B------:R-:W-:Y:S01]  /*6fde0*/  IMAD.MOV.U32 R9, RZ, RZ, R0 ;  /* 0x000000ffff097224 */ /* 0x000fe200078e0000 */
[C---:B--2---:R-:W-:Y:S01]  /*6fdf0*/  HMMA.16816.F32 R4, R24.reuse, R4, R20 ;  /* 0x000000041804723c */ /* 0x044fe20000001814 */
[----:B------:R-:W2:Y:S01]  /*6fe00*/  LDL.LU.64 R22, [R1+0x3500] ;  /* 0x0035000001167983 */ /* 0x000ea20000300a00 */
[----:B------:R-:W2:Y:S11]  /*6fe10*/  LDL.LU.64 R20, [R1+0x34f8] ;  /* 0x0034f80001147983 */ /* 0x000eb60000300a00 */
[----:B------:R-:W-:Y:S10]  /*6fe20*/  @!UPT UIADD3 URZ, URZ, URZ, URZ ;  /* 0x0000003f3f3ff290 */ /* 0x000ff4000fffe03f */
[----:B------:R0:W-:Y:S01]  /*6fe30*/  STL [R1+0x2b0], R4 ;  /* 0x0002b00401007387 */ /* 0x0001e20000100800 */
[----:B------:R-:W-:Y:S02]  /*6fe40*/  IMAD.MOV.U32 R2, RZ, RZ, R6 ;  /* 0x000000ffff027224 */ /* 0x000fe400078e0006 */
[----:B------:R-:W-:Y:S02]  /*6fe50*/  IMAD.MOV.U32 R0, RZ, RZ, R7 ;  /* 0x000000ffff007224 */ /* 0x000fe400078e0007 */
[----:B------:R-:W-:Y:S01]  /*6fe60*/  IMAD.MOV.U32 R3, RZ, RZ, R5 ;  /* 0x000000ffff037224 */ /* 0x000fe200078e0005 */
[----:B------:R-:W2:Y:S04]  /*6fe70*/  LDL.LU.64 R6, [R1+0x34f0] ;  /* 0x0034f00001067983 */ /* 0x000ea80000300a00 */
[----:B0-----:R-:W2:Y:S01]  /*6fe80*/  LDL.LU.64 R4, [R1+0x34e8] ;  /* 0x0034e80001047983 */ /* 0x001ea20000300a00 */
[----:B------:R-:W-:Y:S02]  /*6fe90*/  STL [R1+0x332c], R2 ;  /* 0x00332c0201007387 */ /* 0x000fe40000100800 */
[----:B------:R-:W-:Y:S01]  /*6fea0*/  STL [R1+0x3328], R3 ;  /* 0x0033280301007387 */ /* 0x000fe20000100800 */
[----:B--2---:R-:W-:Y:S07]  /*6feb0*/  HMMA.16816.F32 R4, R24, R8, R4 ;  /* 0x000000081804723c */ /* 0x004fee0000001804 */
[----:B------:R-:W-:-:S02]  /*6fec0*/  IMAD.MOV.U32 R8, RZ, RZ, R15 ;  /* 0x000000ffff087224 */ /* 0x000fc400078e000f */
[----:B------:R-:W-:Y:S02]  /*6fed0*/  IMAD.MOV.U32 R9, RZ, RZ, R14 ;  /* 0x000000ffff097224 */ /* 0x000fe400078e000e */
[C---:B------:R-:W-:Y:S11]  /*6fee0*/  HMMA.16816.F32 R12, R24.reuse, R12, R20 ;  /* 0x0000000c180c723c */ /* 0x040ff60000001814 */
[----:B------:R-:W-:Y:S01]  /*6fef0*/  @!UPT UIADD3 URZ, URZ, URZ, URZ ;  /* 0x0000003f3f3ff290 */ /* 0x000fe2000fffe03f */
[----:B------:R-:W-:Y:S01]  /*6ff00*/  STL.64 [R1+0x2a0], R4 ;  /* 0x0002a00401007387 */ /* 0x000fe20000100a00 */
[----:B------:R0:W-:Y:S03]  /*6ff10*/  STL.64 [R1+0x2a8], R6 ;  /* 0x0002a80601007387 */ /* 0x0001e60000100a00 */
[----:B0-----:R-:W2:Y:S01]  /*6ff20*/  LDL.LU.64 R6, [R1+0x34e0] ;  /* 0x0034e00001067983 */ /* 0x001ea20000300a00 */
[----:B------:R-:W2:Y:S02]  /*6ff30*/  LDL.LU.64 R4, [R1+0x34d8] ;  /* 0x0034d80001047983 */ /* 0x000ea40000300a00 */
[----:B---3--:R-:W-:Y:S02]  /*6ff40*/  STL.64 [R1+0x3450], R10 ;  /* 0x0034500a01007387 */ /* 0x008fe40000100a00 */
[----:B------:R-:W3:Y:S01]  /*6ff50*/  LDL.LU.64 R22, [R1+0x34d0] ;  /* 0x0034d00001167983 */ /* 0x000ee20000300a00 */
[----:B------:R-:W3:Y:S01]  /*6ff60*/  LDL.LU.64 R20, [R1+0x34c8] ;  /* 0x0034c80001147983 */ /* 0x000ee20000300a00 */
[----:B------:R-:W-:Y:S02]  /*6ff70*/  STL.64 [R1+0x260], R12 ;  /* 0x0002600c01007387 */ /* 0x000fe40000100a00 */
[----:B------:R0:W-:Y:S02]  /*6ff80*/  STL.64 [R1+0x268], R14 ;  /* 0x0002680e01007387 */ /* 0x0001e40000100a00 */
[----:B0-----:R-:W2:Y:S01]  /*6ff90*/  LDL.LU.64 R14, [R1+0x34c0] ;  /* 0x0034c000010e7983 */ /* 0x001ea20000300a00 */
[----:B------:R-:W2:Y:S02]  /*6ffa0*/  LDL.LU.64 R12, [R1+0x34b8] ;  /* 0x0034b800010c7983 */ /* 0x000ea40000300a00 */
[C---:B--2---:R-:W-:Y:S01]  /*6ffb0*/  HMMA.16816.F32 R8, R24.reuse, R8, R12 ;  /* 0x000000081808723c */ /* 0x044fe2000000180c */
[----:B------:R-:W2:Y:S11]  /*6ffc0*/  LDL.LU R12, [R1+0x290] ;  /* 0x00029000010c7983 */ /* 0x000eb60000300800 */
[----:B------:R-:W-:Y:S11]  /*6ffd0*/  @!UPT UIADD3 URZ, URZ, URZ, URZ ;  /* 0x0000003f3f3ff290 */ /* 0x000ff6000fffe03f */
[----:B------:R-:W-:Y:S01]  /*6ffe0*/  STL.64 [R1+0x250], R8 ;  /* 0x0002500801007387 */ /* 0x000fe20000100a00 */
[----:B------:R0:W-:Y:S02]  /*6fff0*/  STL.64 [R1+0x258], R10 ;  /* 0x0002580a01007387 */ /* 0x0001e40000100a00 */
[----:B------:R-:W2:Y:S02]  /*70000*/  LDL.LU R13, [R1+0x294] ;  /* 0x00029400010d7983 */ /* 0x000ea40000300800 */
[----:B------:R-:W2:Y:S01]  /*70010*/  LDL.LU R14, [R1+0x298] ;  /* 0x00029800010e7983 */ /* 0x000ea20000300800 */
[----:B------:R-:W2:Y:S04]  /*70020*/  LDL.LU R15, [R1+0x29c] ;  /* 0x00029c00010f7983 */ /* 0x000ea80000300800 */
[----:B0-----:R-:W2:Y:S04]  /*70030*/  LDL R10, [R1+0xe8] ;  /* 0x0000e800010a7983 */ /* 0x001ea80000100800 */
[----:B------:R-:W2:Y:S04]  /*70040*/  LDL R11, [R1+0xec] ;  /* 0x0000ec00010b7983 */ /* 0x000ea80000100800 */
[----:B--2---:R-:W-:Y:S01]  /*70050*/  STL.64 [R1+0x3468], R10 ;  /* 0x0034680a01007387 */ /* 0x004fe20000100a00 */
[----:B------:R-:W-:Y:S02]  /*70060*/  STL.64 [R1+0x3418], R14 ;  /* 0x0034180e01007387 */ /* 0x000fe40000100a00 */
[----:B------:R0:W-:Y:S02]  /*70070*/  STL.64 [R1+0x3410], R12 ;  /* 0x0034100c01007387 */ /* 0x0001e40000100a00 */
[----:B0-----:R-:W2:Y:S01]  /*70080*/  LDL.LU R12, [R1+0x450] ;  /* 0x00045000010c7983 */ /* 0x001ea20000300800 */
[----:B------:R-:W2:Y:S02]  /*70090*/  LDL.LU R13, [R1+0x454] ;  /* 0x00045400010d7983 */ /* 0x000ea40000300800 */
[----:B------:R-:W2:Y:S02]  /*700a0*/  LDL.LU R14, [R1+0x458] ;  /* 0x00045800010e7983 */ /* 0x000ea40000300800 */
[----:B------:R-:W2:Y:S01]  /*700b0*/  LDL.LU R15, [R1+0x45c] ;  /* 0x00045c00010f7983 */ /* 0x000ea20000300800 */
[----:B------:R-:W2:Y:S01]  /*700c0*/  LDL.64 R10, [R1+0xf8] ;  /* 0x0000f800010a7983 */ /* 0x000ea20000100a00 */
[----:B---3--:R-:W-:Y:S03]  /*700d0*/  HMMA.16816.F32 R20, R24, R16, R20 ;  /* 0x000000101814723c */ /* 0x008fe60000001814 */
[----:B--2---:R0:W-:Y:S04]  /*700e0*/  STL.64 [R1+0x3478], R10 ;  /* 0x0034780a01007387 */ /* 0x0041e80000100a00 */
[----:B0-----:R-:W2:Y:S11]  /*700f0*/  LDL.64 R10, [R1+0x108] ;  /* 0x00010800010a7983 */ /* 0x001eb60000100a00 */
[----:B------:R-:W-:Y:S06]  /*70100*/  @!UPT UIADD3 URZ, URZ, URZ, URZ ;  /* 0x0000003f3f3ff290 */ /* 0x000fec000fffe03f */
[----:B------:R-:W-:Y:S02]  /*70110*/  IMAD.MOV.U32 R16, RZ, RZ, R23 ;  /* 0x000000ffff107224 */ /* 0x000fe400078e0017 */
[----:B------:R-:W-:Y:S01]  /*70120*/  IMAD.MOV.U32 R17, RZ, RZ, R22 ;  /* 0x000000ffff117224 */ /* 0x000fe200078e0016 */
[----:B--2---:R0:W-:Y:S04]  /*70130*/  STL.64 [R1+0x3498], R10 ;  /* 0x0034980a01007387 */ /* 0x0041e80000100a00 */
[----:B0-----:R-:W2:Y:S01]  /*70140*/  LDL.64 R10, [R1+0x118] ;  /* 0x00011800010a7983 */ /* 0x001ea20000100a00 */
[----:B------:R-:W3:Y:S02]  /*70150*/  LDL.LU.64 R26, [R1+0x34b0] ;  /* 0x0034b000011a7983 */ /* 0x000ee40000300a00 */
[----:B------:R-:W3:Y:S02]  /*70160*/  LDL.LU.64 R24, [R1+0x34a8] ;  /* 0x0034a80001187983 */ /* 0x000ee40000300a00 */
[----:B------:R-:W-:Y:S01]  /*70170*/  STL.64 [R1+0x240], R20 ;  /* 0x0002401401007387 */ /* 0x000fe20000100a00 */
[----:B------:R0:W-:Y:S01]  /*70180*/  STL [R1+0x311c], R16 ;  /* 0x00311c1001007387 */ /* 0x0001e20000100800 */
[----:B------:R1:W-:Y:S02]  /*70190*/  STL [R1+0x3118], R17 ;  /* 0x0031181101007387 */ /* 0x0003e40000100800 */
[----:B----4-:R4:W-:Y:S02]  /*701a0*/  STL.64 [R1+0x3470], R18 ;  /* 0x0034701201007387 */ /* 0x0109e40000100a00 */
[----:B0-----:R-:W-:-:S02]  /*701b0*/  IMAD.MOV.U32 R16, RZ, RZ, R6 ;  /* 0x000000ffff107224 */ /* 0x001fc400078e0006 */
[----:B-1----:R-:W-:Y:S01]  /*701c0*/  IMAD.MOV.U32 R17, RZ, RZ, R7 ;  /* 0x000000ffff117224 */ /* 0x002fe200078e0007 */
[----:B------:R-:W3:Y:S01]  /*701d0*/  LDL.LU R6, [R1+0x34a4] ;  /* 0x0034a40001067983 */ /* 0x000ee20000300800 */
[----:B------:R-:W3:Y:S02]  /*701e0*/  LDL.LU R7, [R1+0x34a0] ;  /* 0x0034a00001077983 */ /* 0x000ee40000300800 */
[----:B----4-:R-:W4:Y:S02]  /*701f0*/  LDL.LU R18, [R1+0x5d8] ;  /* 0x0005d80001127983 */ /* 0x010f240000300800 */
[----:B------:R-:W4:Y:S02]  /*70200*/  LDL.LU R19, [R1+0x5dc] ;  /* 0x0005dc0001137983 */ /* 0x000f240000300800 */
[----:B--2---:R-:W-:Y:S02]  /*70210*/  IMAD.MOV.U32 R23, RZ, RZ, R10 ;  /* 0x000000ffff177224 */ /* 0x004fe400078e000a */
[----:B------:R-:W-:Y:S01]  /*70220*/  IMAD.MOV.U32 R22, RZ, RZ, R11 ;  /* 0x000000ffff167224 */ /* 0x000fe200078e000b */
[----:B----4-:R3:W-:Y:S01]  /*70230*/  STL.64 [R1+0x3488], R18 ;  /* 0x0034881201007387 */ /* 0x0107e20000100a00 */
[----:B------:R0:W-:Y:S02]  /*70240*/  STL.64 [R1+0x3480], R16 ;  /* 0x0034801001007387 */ /* 0x0001e40000100a00 */
[----:B---3--:R-:W-:-:S02]  /*70250*/  IMAD.MOV.U32 R18, RZ, RZ, R25 ;  /* 0x000000ffff127224 */ /* 0x008fc400078e0019 */
[----:B0-----:R-:W-:Y:S02]  /*70260*/  IMAD.MOV.U32 R16, RZ, RZ, R27 ;  /* 0x000000ffff107224 */ /* 0x001fe400078e001b */
[----:B------:R-:W-:Y:S02]  /*70270*/  IMAD.MOV.U32 R17, RZ, RZ, R26 ;  /* 0x000000ffff117224 */ /* 0x000fe400078e001a */
[----:B------:R-:W-:Y:S02]  /*70280*/  IMAD.MOV.U32 R19, RZ, RZ, R24 ;  /* 0x000000ffff137224 */ /* 0x000fe400078e0018 */
[----:B------:R-:W-:Y:S01]  /*70290*/  HMMA.16816.F32 R24, R12, R10, R4 ;  /* 0x0000000a0c18723c */ /* 0x000fe20000001804 */
[----:B------:R-:W2:Y:S01]  /*702a0*/  LDL.LU.64 R10, [R1+0x3498] ;  /* 0x00349800010a7983 */ /* 0x000ea20000300a00 */
[----:B------:R-:W3:Y:S02]  /*702b0*/  LDL.LU R4, [R1+0x650] ;  /* 0x0006500001047983 */ /* 0x000ee40000300800 */
[----:B------:R-:W3:Y:S03]  /*702c0*/  LDL.LU R5, [R1+0x654] ;  /* 0x0006540001057983 */ /* 0x000ee60000300800 */
[----:B------:R-:W-:-:S02]  /*702d0*/  IMAD.MOV.U32 R6, RZ, RZ, R28 ;  /* 0x000000ffff067224 */ /* 0x000fc400078e001c */
[----:B------:R-:W-:Y:S01]  /*702e0*/  IMAD.MOV.U32 R7, RZ, RZ, R29 ;  /* 0x000000ffff077224 */ /* 0x000fe200078e001d */
        /* <DEDUP_REMOVED lines=15> */
[----:B------:R-:W-:Y:S02]  /*703e0*/  STL [R1+0x30a0], R25 ;  /* 0x0030a01901007387 */ /* 0x000fe40000100800 */
[----:B------:R-:W-:Y:S01]  /*703f0*/  STL [R1+0x309c], R26 ;  /* 0x00309c1a01007387 */ /* 0x000fe20000100800 */
[----:B------:R-:W-:Y:S09]  /*70400*/  STL [R1+0x3098], R27 ;  /* 0x0030981b01007387 */ /* 0x000ff20000100800 */
[----:B------:R-:W-:Y:S02]  /*70410*/  STL.64 [R1+0x1f0], R16 ;  /* 0x0001f01001007387 */ /* 0x000fe40000100a00 */
[----:B------:R0:W-:Y:S02]  /*70420*/  STL.64 [R1+0x1f8], R18 ;  /* 0x0001f81201007387 */ /* 0x0001e40000100a00 */
[----:B0-----:R-:W3:Y:S01]  /*70430*/  LDL.LU.64 R18, [R1+0x3488] ;  /* 0x0034880001127983 */ /* 0x001ee20000300a00 */
[----:B------:R-:W3:Y:S02]  /*70440*/  LDL.LU.64 R16, [R1+0x3480] ;  /* 0x0034800001107983 */ /* 0x000ee40000300a00 */
[----:B------:R-:W3:Y:S02]  /*70450*/  LDL.LU.64 R10, [R1+0x3478] ;  /* 0x00347800010a7983 */ /* 0x000ee40000300a00 */
[----:B---3--:R-:W-:Y:S11]  /*70460*/  HMMA.16816.F32 R16, R12, R10, R16 ;  /* 0x0000000a0c10723c */ /* 0x008ff60000001810 */
[----:B------:R-:W-:Y:S11]  /*70470*/  @!UPT UIADD3 URZ, URZ, URZ, URZ ;  /* 0x0000003f3f3ff290 */ /* 0x000ff6000fffe03f */
[----:B------:R-:W-:Y:S01]  /*70480*/  @!UPT UIADD3 URZ, URZ, URZ, URZ ;  /* 0x0000003f3f3ff290 */ /* 0x000fe2000fffe03f */
[----:B------:R0:W-:Y:S01]  /*70490*/  STL.64 [R1+0x1e0], R16 ;  /* 0x0001e01001007387 */ /* 0x0001e20000100a00 */
[----:B------:R1:W-:Y:S02]  /*704a0*/  STL.64 [R1+0x1e8], R18 ;  /* 0x0001e81201007387 */ /* 0x0003e40000100a00 */
[----:B0-----:R-:W-:Y:S01]  /*704b0*/  IMAD.MOV.U32 R17, RZ, RZ, R10 ;  /* 0x000000ffff117224 */ /* 0x001fe200078e000a */
[----:B-1----:R-:W3:Y:S01]  /*704c0*/  LDL.LU.64 R18, [R1+0x3470] ;  /* 0x0034700001127983 */ /* 0x002ee20000300a00 */
[----:B------:R-:W-:Y:S02]  /*704d0*/  IMAD.MOV.U32 R16, RZ, RZ, R11 ;  /* 0x000000ffff107224 */ /* 0x000fe400078e000b */
[----:B------:R-:W2:Y:S02]  /*704e0*/  LDL.LU.64 R10, [R1+0x3468] ;  /* 0x00346800010a7983 */ /* 0x000ea40000300a00 */
[----:B------:R-:W-:Y:S02]  /*704f0*/  IMAD.MOV.U32 R6, RZ, RZ, R29 ;  /* 0x000000ffff067224 */ /* 0x000fe400078e001d */
[----:B----4-:R-:W-:-:S07]  /*70500*/  IMAD.MOV.U32 R7, RZ, RZ, R28 ;  /* 0x000000ffff077224 */ /* 0x010fce00078e001c */
[C---:B--2---:R-:W-:Y:S01]  /*70510*/  HMMA.16816.F32 R8, R12.reuse, R10, R4 ;  /* 0x0000000a0c08723c */ /* 0x044fe20000001804 */
[----:B------:R-:W2:Y:S01]  /*70520*/  LDL.LU.64 R6, [R1+0x3460] ;  /* 0x0034600001067983 */ /* 0x000ea20000300a00 */
[----:B------:R-:W2:Y:S11]  /*70530*/  LDL.LU.64 R4, [R1+0x3458] ;  /* 0x0034580001047983 */ /* 0x000eb60000300a00 */
[----:B------:R-:W-:Y:S10]  /*70540*/  @!UPT UIADD3 URZ, URZ, URZ, URZ ;  /* 0x0000003f3f3ff290 */ /* 0x000ff4000fffe03f */
        /* <DEDUP_REMOVED lines=9> */
[----:B------:R-:W-:Y:S11]  /*705e0*/  @!UPT UIADD3 URZ, URZ, URZ, URZ ;  /* 0x0000003f3f3ff290 */ /* 0x000ff6000fffe03f */
[----:B------:R-:W-:Y:S02]  /*705f0*/  IMAD.MOV.U32 R26, RZ, RZ, R9 ;  /* 0x000000ffff1a7224 */ /* 0x000fe400078e0009 */
[----:B------:R-:W-:Y:S02]  /*70600*/  IMAD.MOV.U32 R27, RZ, RZ, R10 ;  /* 0x000000ffff1b7224 */ /* 0x000fe400078e000a */
[----:B------:R-:W-:Y:S01]  /*70610*/  IMAD.MOV.U32 R25, RZ, RZ, R8 ;  /* 0x000000ffff197224 */ /* 0x000fe200078e0008 */
[----:B------:R-:W-:Y:S01]  /*70620*/  STL [R1+0x1cc], R11 ;  /* 0x0001cc0b01007387 */ /* 0x000fe20000100800 */
[----:B------:R-:W4:Y:S02]  /*70630*/  LDL.LU.64 R8, [R1+0x3438] ;  /* 0x0034380001087983 */ /* 0x000f240000300a00 */
[----:B------:R0:W-:Y:S01]  /*70640*/  STL.64 [R1+0x30b8], R26 ;  /* 0x0030b81a01007387 */ /* 0x0001e20000100a00 */
[----:B------:R-:W-:Y:S04]  /*70650*/  STL.64 [R1+0x30b0], R24 ;  /* 0x0030b01801007387 */ /* 0x000fe80000100a00 */
[----:B0-----:R-:W2:Y:S04]  /*70660*/  LDL R26, [R1+0xc8] ;  /* 0x0000c800011a7983 */ /* 0x001ea80000100800 */
[----:B------:R-:W2:Y:S02]  /*70670*/  LDL R27, [R1+0xcc] ;  /* 0x0000cc00011b7983 */ /* 0x000ea40000100800 */
[C---:B--2---:R-:W-:Y:S11]  /*70680*/  HMMA.16816.F32 R4, R12.reuse, R26, R4 ;  /* 0x0000001a0c04723c */ /* 0x044ff60000001804 */
[----:B------:R-:W-:Y:S11]  /*70690*/  @!UPT UIADD3 URZ, URZ, URZ, URZ ;  /* 0x0000003f3f3ff290 */ /* 0x000ff6000fffe03f */
[----:B------:R-:W-:Y:S01]  /*706a0*/  @!UPT UIADD3 URZ, URZ, URZ, URZ ;  /* 0x0000003f3f3ff290 */ /* 0x000fe2000fffe03f */
[----:B------:R0:W-:Y:S01]  /*706b0*/  STL.64 [R1+0x180], R4 ;  /* 0x0001800401007387 */ /* 0x0001e20000100a00 */
[----:B------:R4:W-:Y:S03]  /*706c0*/  STL.64 [R1+0x188], R6 ;  /* 0x0001880601007387 */ /* 0x0009e60000100a00 */
[----:B0-----:R-:W2:Y:S01]  /*706d0*/  LDL.LU R4, [R1+0x7a0] ;  /* 0x0007a00001047983 */ /* 0x001ea20000300800 */
[----:B------:R-:W2:Y:S02]  /*706e0*/  LDL.LU R5, [R1+0x7a4] ;  /* 0x0007a40001057983 */ /* 0x000ea40000300800 */
[----:B----4-:R-:W-:Y:S02]  /*706f0*/  IMAD.MOV.U32 R6, RZ, RZ, R9 ;  /* 0x000000ffff067224 */ /* 0x010fe400078e0009 */
[----:B------:R-:W-:Y:S01]  /*70700*/  IMAD.MOV.U32 R7, RZ, RZ, R8 ;  /* 0x000000ffff077224 */ /* 0x000fe200078e0008 */
[----:B------:R-:W4:Y:S01]  /*70710*/  LDL.LU R9, [R1+0x3434] ;  /* 0x0034340001097983 */ /* 0x000f220000300800 */
[----:B------:R-:W4:Y:S03]  /*70720*/  LDL.LU R8, [R1+0x3430] ;  /* 0x0034300001087983 */ /* 0x000f260000300800 */
[----:B------:R0:W-:Y:S04]  /*70730*/  STL.64 [R1+0x33d8], R6 ;  /* 0x0033d80601007387 */ /* 0x0001e80000100a00 */
[----:B--2---:R-:W-:Y:S01]  /*70740*/  STL.64 [R1+0x33d0], R4 ;  /* 0x0033d00401007387 */ /* 0x004fe20000100a00 */
[----:B0-----:R-:W2:Y:S02]  /*70750*/  LDL.64 R6, [R1+0xb8] ;  /* 0x0000b80001067983 */ /* 0x001ea40000100a00 */
[----:B------:R0:W-:Y:S02]  /*70760*/  STL.64 [R1+0x33a0], R26 ;  /* 0x0033a01a01007387 */ /* 0x0001e40000100a00 */
[----:B------:R-:W2:Y:S01]  /*70770*/  LDL.LU R24, [R1+0x680] ;  /* 0x0006800001187983 */ /* 0x000ea20000300800 */
[----:B------:R-:W2:Y:S04]  /*70780*/  LDL.LU R25, [R1+0x684] ;  /* 0x0006840001197983 */ /* 0x000ea80000300800 */
[----:B0-----:R-:W2:Y:S01]  /*70790*/  LDL.LU R26, [R1+0x688] ;  /* 0x00068800011a7983 */ /* 0x001ea20000300800 */
[----:B------:R-:W2:Y:S02]  /*707a0*/  LDL.LU R27, [R1+0x68c] ;  /* 0x00068c00011b7983 */ /* 0x000ea40000300800 */
[----:B--2---:R-:W-:Y:S11]  /*707b0*/  HMMA.16816.F32 R24, R12, R6, R24 ;  /* 0x000000060c18723c */ /* 0x004ff60000001818 */
[----:B------:R-:W-:Y:S11]  /*707c0*/  @!UPT UIADD3 URZ, URZ, URZ, URZ ;  /* 0x0000003f3f3ff290 */ /* 0x000ff6000fffe03f */
[----:B------:R-:W-:Y:S01]  /*707d0*/  @!UPT UIADD3 URZ, URZ, URZ, URZ ;  /* 0x0000003f3f3ff290 */ /* 0x000fe2000fffe03f */
[----:B------:R-:W-:Y:S01]  /*707e0*/  STL.64 [R1+0x170], R24 ;  /* 0x0001701801007387 */ /* 0x000fe20000100a00 */
[----:B------:R-:W-:Y:S02]  /*707f0*/  STL.64 [R1+0x178], R26 ;  /* 0x0001781a01007387 */ /* 0x000fe40000100a00 */
[----:B------:R-:W2:Y:S02]  /*70800*/  LDL.LU R10, [R1+0x6c8] ;  /* 0x0006c800010a7983 */ /* 0x000ea40000300800 */
[----:B------:R-:W2:Y:S02]  /*70810*/  LDL.LU R11, [R1+0x6cc] ;  /* 0x0006cc00010b7983 */ /* 0x000ea40000300800 */
[----:B------:R-:W-:Y:S02]  /*70820*/  IMAD.MOV.U32 R3, RZ, RZ, R6 ;  /* 0x000000ffff037224 */ /* 0x000fe400078e0006 */
[----:B------:R-:W-:Y:S01]  /*70830*/  IMAD.MOV.U32 R2, RZ, RZ, R7 ;  /* 0x000000ffff027224 */ /* 0x000fe200078e0007 */
[----:B--2---:R0:W-:Y:S01]  /*70840*/  STL.64 [R1+0x3400], R10 ;  /* 0x0034000a01007387 */ /* 0x0041e20000100a00 */
[----:B----4-:R1:W-:Y:S02]  /*70850*/  STL.64 [R1+0x33f8], R8 ;  /* 0x0033f80801007387 */ /* 0x0103e40000100a00 */
[----:B0-----:R-:W-:-:S02]  /*70860*/  IMAD.MOV.U32 R10, RZ, RZ, R23 ;  /* 0x000000ffff0a7224 */ /* 0x001fc400078e0017 */
[----:B------:R-:W-:-:S05]  /*70870*/  IMAD.MOV.U32 R11, RZ, RZ, R22 ;  /* 0x000000ffff0b7224 */ /* 0x000fca00078e0016 */
[----:B------:R0:W-:Y:S01]  /*70880*/  STL.64 [R1+0x3420], R10 ;  /* 0x0034200a01007387 */ /* 0x0001e20000100a00 */
[----:B------:R-:W2:Y:S02]  /*70890*/  LDL.LU R4, [R1+0x7c0] ;  /* 0x0007c00001047983 */ /* 0x000ea40000300800 */
[----:B------:R-:W2:Y:S02]  /*708a0*/  LDL.LU R5, [R1+0x7c4] ;  /* 0x0007c40001057983 */ /* 0x000ea40000300800 */
[----:B------:R-:W4:Y:S01]  /*708b0*/  LDL.LU R6, [R1+0x7c8] ;  /* 0x0007c80001067983 */ /* 0x000f220000300800 */
[----:B------:R-:W4:Y:S01]  /*708c0*/  LDL.LU R7, [R1+0x7cc] ;  /* 0x0007cc0001077983 */ /* 0x000f220000300800 */
[----:B-1----:R-:W2:Y:S02]  /*708d0*/  LDL.LU R8, [R1+0x670] ;  /* 0x0006700001087983 */ /* 0x002ea40000300800 */
[----:B------:R-:W3:Y:S01]  /*708e0*/  LDL.LU R9, [R1+0x674] ;  /* 0x0006740001097983 */ /* 0x000ee20000300800 */
[----:B0-----:R-:W3:Y:S01]  /*708f0*/  LDL.LU R10, [R1+0x678] ;  /* 0x00067800010a7983 */ /* 0x001ee20000300800 */
[----:B------:R-:W3:Y:S03]  /*70900*/  LDL.LU R11, [R1+0x67c] ;  /* 0x00067c00010b7983 */ /* 0x000ee60000300800 */
[----:B----4-:R0:W-:Y:S01]  /*70910*/  STL.64 [R1+0x33e8], R6 ;  /* 0x0033e80601007387 */ /* 0x0101e20000100a00 */
[----:B--2---:R1:W-:Y:S02]  /*70920*/  STL.64 [R1+0x33e0], R4 ;  /* 0x0033e00401007387 */ /* 0x0043e40000100a00 */
[----:B0-----:R-:W-:-:S02]  /*70930*/  IMAD.MOV.U32 R6, RZ, RZ, R21 ;  /* 0x000000ffff067224 */ /* 0x001fc400078e0015 */
[----:B------:R-:W-:-:S05]  /*70940*/  IMAD.MOV.U32 R7, RZ, RZ, R20 ;  /* 0x000000ffff077224 */ /* 0x000fca00078e0014 */
[----:B------:R0:W-:Y:S01]  /*70950*/  STL.64 [R1+0x3408], R6 ;  /* 0x0034080601007387 */ /* 0x0001e20000100a00 */
[----:B-1----:R-:W2:Y:S02]  /*70960*/  LDL.LU R4, [R1+0x6b0] ;  /* 0x0006b00001047983 */ /* 0x002ea40000300800 */
[----:B------:R-:W2:Y:S01]  /*70970*/  LDL.LU R5, [R1+0x6b4] ;  /* 0x0006b40001057983 */ /* 0x000ea20000300800 */
[----:B0-----:R-:W2:Y:S01]  /*70980*/  LDL.LU R6, [R1+0x6b8] ;  /* 0x0006b80001067983 */ /* 0x001ea20000300800 */
[----:B------:R-:W2:Y:S02]  /*70990*/  LDL.LU R7, [R1+0x6bc] ;  /* 0x0006bc0001077983 */ /* 0x000ea40000300800 */
[----:B------:R-:W4:Y:S02]  /*709a0*/  LDL.LU R24, [R1+0x790] ;  /* 0x0007900001187983 */ /* 0x000f240000300800 */
[----:B------:R-:W4:Y:S01]  /*709b0*/  LDL.LU R25, [R1+0x794] ;  /* 0x0007940001197983 */ /* 0x000f220000300800 */
[----:B------:R-:W2:Y:S01]  /*709c0*/  LDL.LU R26, [R1+0x798] ;  /* 0x00079800011a7983 */ /* 0x000ea20000300800 */
[----:B------:R-:W2:Y:S02]  /*709d0*/  LDL.LU R27, [R1+0x79c] ;  /* 0x00079c00011b7983 */ /* 0x000ea40000300800 */
[----:B---3--:R-:W-:Y:S01]  /*709e0*/  IMAD.MOV.U32 R23, RZ, RZ, R19 ;  /* 0x000000ffff177224 */ /* 0x008fe200078e0013 */
[----:B--2---:R-:W-:Y:S01]  /*709f0*/  STL.64 [R1+0x33c0], R26 ;  /* 0x0033c01a01007387 */ /* 0x004fe20000100a00 */
[----:B----4-:R-:W-:Y:S02]  /*70a00*/  STL.64 [R1+0x33b8], R24 ;  /* 0x0033b81801007387 */ /* 0x010fe40000100a00 */
[----:B------:R-:W2:Y:S02]  /*70a10*/  LDL.LU R20, [R1+0x760] ;  /* 0x0007600001147983 */ /* 0x000ea40000300800 */
[----:B------:R-:W2:Y:S01]  /*70a20*/  LDL.LU R21, [R1+0x764] ;  /* 0x0007640001157983 */ /* 0x000ea20000300800 */
[----:B------:R-:W3:Y:S01]  /*70a30*/  LDL.LU R22, [R1+0x768] ;  /* 0x0007680001167983 */ /* 0x000ee20000300800 */
[----:B------:R-:W4:Y:S03]  /*70a40*/  LDL.LU R19, [R1+0x342c] ;  /* 0x00342c0001137983 */ /* 0x000f260000300800 */
[----:B---3--:R-:W-:Y:S01]  /*70a50*/  STL.64 [R1+0x3398], R22 ;  /* 0x0033981601007387 */ /* 0x008fe20000100a00 */
[----:B--2---:R0:W-:Y:S02]  /*70a60*/  STL.64 [R1+0x3390], R20 ;  /* 0x0033901401007387 */ /* 0x0041e40000100a00 */
[----:B0-----:R-:W-:-:S02]  /*70a70*/  IMAD.MOV.U32 R20, RZ, RZ, R18 ;  /* 0x000000ffff147224 */ /* 0x001fc400078e0012 */
[----:B------:R-:W4:Y:S01]  /*70a80*/  LDL.LU R18, [R1+0x3428] ;  /* 0x0034280001127983 */ /* 0x000f220000300800 */
[----:B------:R-:W2:Y:S02]  /*70a90*/  LDL.LU R21, [R1+0x774] ;  /* 0x0007740001157983 */ /* 0x000ea40000300800 */
[----:B------:R-:W3:Y:S02]  /*70aa0*/  LDL.LU R22, [R1+0x778] ;  /* 0x0007780001167983 */ /* 0x000ee40000300800 */
[----:B------:R-:W3:Y:S02]  /*70ab0*/  LDL.LU R23, [R1+0x77c] ;  /* 0x00077c0001177983 */ /* 0x000ee40000300800 */
[----:B---3--:R0:W-:Y:S01]  /*70ac0*/  STL.64 [R1+0x33b0], R22 ;  /* 0x0033b01601007387 */ /* 0x0081e20000100a00 */
[----:B--2---:R-:W-:Y:S03]  /*70ad0*/  STL.64 [R1+0x33a8], R20 ;  /* 0x0033a81401007387 */ /* 0x004fe60000100a00 */
[----:B0-----:R-:W2:Y:S01]  /*70ae0*/  LDL.LU.64 R22, [R1+0xd8] ;  /* 0x0000d80001167983 */ /* 0x001ea20000300a00 */
[----:B----4-:R-:W-:Y:S03]  /*70af0*/  HMMA.16816.F32 R12, R12, R18, R8 ;  /* 0x000000120c0c723c */ /* 0x010fe60000001808 */
[----:B--2---:R0:W-:Y:S04]  /*70b00*/  STL.64 [R1+0x33c8], R22 ;  /* 0x0033c81601007387 */ /* 0x0041e80000100a00 */
[----:B0-----:R-:W2:Y:S01]  /*70b10*/  LDL.LU.64 R22, [R1+0xe8] ;  /* 0x0000e80001167983 */ /* 0x001ea20000300a00 */
[----:B------:R-:W3:Y:S11]  /*70b20*/  LDL.LU.64 R10, [R1+0x3420] ;  /* 0x00342000010a7983 */ /* 0x000ef60000300a00 */
[----:B------:R-:W-:Y:S04]  /*70b30*/  @!UPT UIADD3 URZ, URZ, URZ, URZ ;  /* 0x0000003f3f3ff290 */ /* 0x000fe8000fffe03f */
[----:B------:R-:W-:Y:S02]  /*70b40*/  STL.64 [R1+0x160], R12 ;  /* 0x0001600c01007387 */ /* 0x000fe40000100a00 */
[----:B------:R0:W-:Y:S02]  /*70b50*/  STL.64 [R1+0x168], R14 ;  /* 0x0001680e01007387 */ /* 0x0001e40000100a00 */
[----:B0-----:R-:W3:Y:S01]  /*70b60*/  LDL.LU.64 R14, [R1+0x3418] ;  /* 0x00341800010e7983 */ /* 0x001ee20000300a00 */
        /* <DEDUP_REMOVED lines=9> */
[----:B------:R-:W3:Y:S11]  /*70c00*/  LDL.LU.64 R10, [R1+0x33f0] ;  /* 0x0033f000010a7983 */ /* 0x000ef60000300a00 */
[----:B------:R-:W-:Y:S11]  /*70c10*/  @!UPT UIADD3 URZ, URZ, URZ, URZ ;  /* 0x0000003f3f3ff290 */ /* 0x000ff6000fffe03f */
[----:B------:R0:W-:Y:S01]  /*70c20*/  STL.64 [R1+0x90], R4 ;  /* 0x0000900401007387 */ /* 0x0001e20000100a00 */
[----:B------:R-:W-:Y:S02]  /*70c30*/  IMAD.MOV.U32 R8, RZ, RZ, R6 ;  /* 0x000000ffff087224 */ /* 0x000fe400078e0006 */
[----:B------:R-:W-:Y:S02]  /*70c40*/  IMAD.MOV.U32 R9, RZ, RZ, R7 ;  /* 0x000000ffff097224 */ /* 0x000fe400078e0007 */
[----:B------:R-:W4:Y:S04]  /*70c50*/  LDL.LU.64 R6, [R1+0x33e8] ;  /* 0x0033e80001067983 */ /* 0x000f280000300a00 */
[----:B0-----:R-:W4:Y:S01]  /*70c60*/  LDL.LU.64 R4, [R1+0x33e0] ;  /* 0x0033e00001047983 */ /* 0x001f220000300a00 */
[----:B------:R-:W-:-:S02]  /*70c70*/  IMAD.MOV.U32 R26, RZ, RZ, R17 ;  /* 0x000000ffff1a7224 */ /* 0x000fc400078e0011 */
[----:B------:R-:W-:Y:S02]  /*70c80*/  IMAD.MOV.U32 R27, RZ, RZ, R16 ;  /* 0x000000ffff1b7224 */ /* 0x000fe400078e0010 */
[----:B------:R-:W-:Y:S01]  /*70c90*/  STL [R1+0x3054], R9 ;  /* 0x0030540901007387 */ /* 0x000fe20000100800 */
[----:B------:R-:W-:Y:S04]  /*70ca0*/  STL [R1+0x3050], R8 ;  /* 0x0030500801007387 */ /* 0x000fe80000100800 */
[C---:B----4-:R-:W-:Y:S01]  /*70cb0*/  HMMA.16816.F32 R24, R12.reuse, R26, R4 ;  /* 0x0000001a0c18723c */ /* 0x050fe20000001804 */
[----:B------:R-:W2:Y:S01]  /*70cc0*/  LDL.LU.64 R6, [R1+0x33d8] ;  /* 0x0033d80001067983 */ /* 0x000ea20000300a00 */
[----:B------:R-:W2:Y:S11]  /*70cd0*/  LDL.LU.64 R4, [R1+0x33d0] ;  /* 0x0033d00001047983 */ /* 0x000eb60000300a00 */
[----:B------:R-:W-:Y:S10]  /*70ce0*/  @!UPT UIADD3 URZ, URZ, URZ, URZ ;  /* 0x0000003f3f3ff290 */ /* 0x000ff4000fffe03f */
[----:B------:R-:W-:Y:S01]  /*70cf0*/  STL.64 [R1+0x70], R24 ;  /* 0x0000701801007387 */ /* 0x000fe20000100a00 */
[----:B------:R2:W-:Y:S02]  /*70d00*/  STL.64 [R1+0x78], R26 ;  /* 0x0000781a01007387 */ /* 0x0005e40000100a00 */
[----:B--2---:R-:W-:Y:S07]  /*70d10*/  HMMA.16816.F32 R24, R12, R22, R4 ;  /* 0x000000160c18723c */ /* 0x004fee0000001804 */
[----:B------:R-:W-:-:S02]  /*70d20*/  IMAD.MOV.U32 R5, RZ, RZ, R22 ;  /* 0x000000ffff057224 */ /* 0x000fc400078e0016 */
[----:B------:R-:W-:Y:S02]  /*70d30*/  IMAD.MOV.U32 R4, RZ, RZ, R23 ;  /* 0x000000ffff047224 */ /* 0x000fe400078e0017 */
[----:B------:R-:W2:Y:S11]  /*70d40*/  LDL.LU.64 R22, [R1+0x33c8] ;  /* 0x0033c80001167983 */ /* 0x000eb60000300a00 */
[----:B------:R-:W-:Y:S01]  /*70d50*/  @!UPT UIADD3 URZ, URZ, URZ, URZ ;  /* 0x0000003f3f3ff290 */ /* 0x000fe2000fffe03f */
[----:B------:R0:W-:Y:S01]  /*70d60*/  STL.64 [R1+0x50], R24 ;  /* 0x0000501801007387 */ /* 0x0001e20000100a00 */
[----:B------:R-:W-:Y:S02]  /*70d70*/  IMAD.MOV.U32 R9, RZ, RZ, R26 ;  /* 0x000000ffff097224 */ /* 0x000fe400078e001a */
[----:B------:R-:W-:Y:S02]  /*70d80*/  IMAD.MOV.U32 R8, RZ, RZ, R27 ;  /* 0x000000ffff087224 */ /* 0x000fe400078e001b */
[----:B------:R-:W4:Y:S04]  /*70d90*/  LDL.LU.64 R26, [R1+0x33c0] ;  /* 0x0033c000011a7983 */ /* 0x000f280000300a00 */
[----:B0-----:R-:W4:Y:S01]  /*70da0*/  LDL.LU.64 R24, [R1+0x33b8] ;  /* 0x0033b80001187983 */ /* 0x001f220000300a00 */
[----:B------:R-:W-:Y:S02]  /*70db0*/  STL.64 [R1+0x3150], R8 ;  /* 0x0031500801007387 */ /* 0x000fe40000100a00 */
[----:B---3--:R0:W-:Y:S02]  /*70dc0*/  STL.64 [R1+0x3188], R10 ;  /* 0x0031880a01007387 */ /* 0x0081e40000100a00 */
[----:B0-----:R-:W-:-:S02]  /*70dd0*/  IMAD.MOV.U32 R10, RZ, RZ, R3 ;  /* 0x000000ffff0a7224 */ /* 0x001fc400078e0003 */
[----:B------:R-:W-:Y:S02]  /*70de0*/  IMAD.MOV.U32 R11, RZ, RZ, R2 ;  /* 0x000000ffff0b7224 */ /* 0x000fe400078e0002 */
[----:B--2---:R-:W-:Y:S02]  /*70df0*/  IMAD.MOV.U32 R3, RZ, RZ, R22 ;  /* 0x000000ffff037224 */ /* 0x004fe400078e0016 */
[----:B------:R-:W-:Y:S01]  /*70e00*/  IMAD.MOV.U32 R2, RZ, RZ, R23 ;  /* 0x000000ffff027224 */ /* 0x000fe200078e0017 */
[C---:B----4-:R-:W-:Y:S01]  /*70e10*/  HMMA.16816.F32 R24, R12.reuse, R22, R24 ;  /* 0x000000160c18723c */ /* 0x050fe20000001818 */
[----:B------:R-:W2:Y:S01]  /*70e20*/  LDL.LU.64 R22, [R1+0x33b0] ;  /* 0x0033b00001167983 */ /* 0x000ea20000300a00 */
[----:B------:R-:W2:Y:S11]  /*70e30*/  LDL.LU.64 R20, [R1+0x33a8] ;  /* 0x0033a80001147983 */ /* 0x000eb60000300a00 */
[----:B------:R-:W-:Y:S10]  /*70e40*/  @!UPT UIADD3 URZ, URZ, URZ, URZ ;  /* 0x0000003f3f3ff290 */ /* 0x000ff4000fffe03f */
[----:B------:R0:W-:Y:S01]  /*70e50*/  STL.64 [R1+0x30], R24 ;  /* 0x0000301801007387 */ /* 0x0001e20000100a00 */
[----:B------:R-:W-:Y:S02]  /*70e60*/  IMAD.MOV.U32 R28, RZ, RZ, R26 ;  /* 0x000000ffff1c7224 */ /* 0x000fe400078e001a */
[----:B------:R-:W-:Y:S02]  /*70e70*/  IMAD.MOV.U32 R29, RZ, RZ, R27 ;  /* 0x000000ffff1d7224 */ /* 0x000fe400078e001b */
[----:B------:R-:W2:Y:S02]  /*70e80*/  LDL.LU.64 R26, [R1+0x33a0] ;  /* 0x0033a000011a7983 */ /* 0x000ea40000300a00 */
[----:B--2---:R-:W-:Y:S11]  /*70e90*/  HMMA.16816.F32 R20, R12, R26, R20 ;  /* 0x0000001a0c14723c */ /* 0x004ff60000001814 */
[----:B------:R-:W-:Y:S11]  /*70ea0*/  @!UPT UIADD3 URZ, URZ, URZ, URZ ;  /* 0x0000003f3f3ff290 */ /* 0x000ff6000fffe03f */
[----:B------:R-:W-:Y:S02]  /*70eb0*/  @!UPT UIADD3 URZ, URZ, URZ, URZ ;  /* 0x0000003f3f3ff290 */ /* 0x000fe4000fffe03f */
[----:B------:R-:W-:Y:S02]  /*70ec0*/  IMAD.MOV.U32 R27, RZ, RZ, R20 ;  /* 0x000000ffff1b7224 */ /* 0x000fe400078e0014 */
[----:B------:R-:W-:Y:S02]  /*70ed0*/  IMAD.MOV.U32 R26, RZ, RZ, R21 ;  /* 0x000000ffff1a7224 */ /* 0x000fe400078e0015 */
[----:B0-----:R-:W-:Y:S02]  /*70ee0*/  IMAD.MOV.U32 R25, RZ, RZ, R22 ;  /* 0x000000ffff197224 */ /* 0x001fe400078e0016 */
[----:B------:R-:W-:Y:S02]  /*70ef0*/  IMAD.MOV.U32 R24, RZ, RZ, R23 ;  /* 0x000000ffff187224 */ /* 0x000fe400078e0017 */
[----:B------:R-:W2:Y:S01]  /*70f00*/  LDL.LU.64 R22, [R1+0x3398] ;  /* 0x0033980001167983 */ /* 0x000ea20000300a00 */
[----:B------:R-:W2:Y:S02]  /*70f10*/  LDL.LU.64 R20, [R1+0x3390] ;  /* 0x0033900001147983 */ /* 0x000ea40000300a00 */
[----:B------:R0:W-:Y:S02]  /*70f20*/  STL.64 [R1+0x3100], R26 ;  /* 0x0031001a01007387 */ /* 0x0001e40000100a00 */
[----:B------:R-:W-:Y:S02]  /*70f30*/  STL.64 [R1+0x30f8], R24 ;  /* 0x0030f81801007387 */ /* 0x000fe40000100a00 */
[----:B0-----:R-:W-:-:S02]  /*70f40*/  IMAD.MOV.U32 R26, RZ, RZ, R5 ;  /* 0x000000ffff1a7224 */ /* 0x001fc400078e0005 */
[----:B------:R-:W-:-:S05]  /*70f50*/  IMAD.MOV.U32 R27, RZ, RZ, R4 ;  /* 0x000000ffff1b7224 */ /* 0x000fca00078e0004 */
[----:B------:R-:W-:Y:S01]  /*70f60*/  STL.64 [R1+0x3358], R26 ;  /* 0x0033581a01007387 */ /* 0x000fe20000100a00 */
[----:B------:R-:W3:Y:S02]  /*70f70*/  LDL.LU R4, [R1+0x730] ;  /* 0x0007300001047983 */ /* 0x000ee40000300800 */
[----:B------:R-:W3:Y:S02]  /*70f80*/  LDL.LU R5, [R1+0x734] ;  /* 0x0007340001057983 */ /* 0x000ee40000300800 */
[----:B------:R-:W4:Y:S01]  /*70f90*/  LDL.LU R6, [R1+0x738] ;  /* 0x0007380001067983 */ /* 0x000f220000300800 */
[----:B------:R-:W4:Y:S04]  /*70fa0*/  LDL.LU R7, [R1+0x73c] ;  /* 0x00073c0001077983 */ /* 0x000f280000300800 */
        /* <DEDUP_REMOVED lines=10> */
[----:B--2---:R0:W-:Y:S01]  /*71050*/  STL.64 [R1+0x3368], R26 ;  /* 0x0033681a01007387 */ /* 0x0041e20000100a00 */
[----:B----4-:R-:W-:Y:S03]  /*71060*/  STL.64 [R1+0x3360], R24 ;  /* 0x0033601801007387 */ /* 0x010fe60000100a00 */
[----:B0-----:R-:W2:Y:S01]  /*71070*/  LDL.LU.64 R26, [R1+0x108] ;  /* 0x00010800011a7983 */ /* 0x001ea20000300a00 */
[C---:B------:R-:W-:Y:S03]  /*71080*/  HMMA.16816.F32 R20, R12.reuse, R10, R20 ;  /* 0x0000000a0c14723c */ /* 0x040fe60000001814 */
[----:B--2---:R0:W-:Y:S04]  /*71090*/  STL.64 [R1+0x3378], R26 ;  /* 0x0033781a01007387 */ /* 0x0041e80000100a00 */
[----:B0-----:R-:W2:Y:S01]  /*710a0*/  LDL.64 R26, [R1+0x118] ;  /* 0x00011800011a7983 */ /* 0x001ea20000100a00 */
[----:B------:R0:W-:Y:S02]  /*710b0*/  STL.64 [R1+0x3340], R10 ;  /* 0x0033400a01007387 */ /* 0x0001e40000100a00 */
[----:B------:R-:W4:Y:S02]  /*710c0*/  LDL.LU R8, [R1+0x6f0] ;  /* 0x0006f00001087983 */ /* 0x000f240000300800 */
[----:B------:R-:W4:Y:S01]  /*710d0*/  LDL.LU R9, [R1+0x6f4] ;  /* 0x0006f40001097983 */ /* 0x000f220000300800 */
[----:B0-----:R-:W2:Y:S01]  /*710e0*/  LDL.LU R10, [R1+0x6f8] ;  /* 0x0006f800010a7983 */ /* 0x001ea20000300800 */
[----:B------:R-:W2:Y:S01]  /*710f0*/  LDL.LU R11, [R1+0x6fc] ;  /* 0x0006fc00010b7983 */ /* 0x000ea20000300800 */
[----:B---3--:R-:W-:Y:S02]  /*71100*/  HMMA.16816.F32 R12, R12, R18, R4 ;  /* 0x000000120c0c723c */ /* 0x008fe40000001804 */
[----:B--2---:R0:W-:Y:S01]  /*71110*/  STL.64 [R1+0x3350], R10 ;  /* 0x0033500a01007387 */ /* 0x0041e20000100a00 */
[----:B----4-:R1:W-:Y:S03]  /*71120*/  STL.64 [R1+0x3348], R8 ;  /* 0x0033480801007387 */ /* 0x0103e60000100a00 */
[----:B0-----:R-:W2:Y:S04]  /*71130*/  LDL.64 R10, [R1+0xf8] ;  /* 0x0000f800010a7983 */ /* 0x001ea80000100a00 */
[----:B--2---:R0:W-:Y:S01]  /*71140*/  STL.64 [R1+0x3370], R10 ;  /* 0x0033700a01007387 */ /* 0x0041e20000100a00 */
[----:B-1----:R-:W2:Y:S02]  /*71150*/  LDL.LU R8, [R1+0x720] ;  /* 0x0007200001087983 */ /* 0x002ea40000300800 */
[----:B------:R-:W2:Y:S01]  /*71160*/  LDL.LU R9, [R1+0x724] ;  /* 0x0007240001097983 */ /* 0x000ea20000300800 */
[----:B0-----:R-:W2:Y:S01]  /*71170*/  LDL.LU R10, [R1+0x728] ;  /* 0x00072800010a7983 */ /* 0x001ea20000300800 */
[----:B------:R-:W2:Y:S02]  /*71180*/  LDL.LU R11, [R1+0x72c] ;  /* 0x00072c00010b7983 */ /* 0x000ea40000300800 */
[----:B------:R-:W-:Y:S02]  /*71190*/  STL.64 [R1+0x2f90], R22 ;  /* 0x002f901601007387 */ /* 0x000fe40000100a00 */
[----:B------:R-:W-:Y:S01]  /*711a0*/  STL.64 [R1+0x2f88], R20 ;  /* 0x002f881401007387 */ /* 0x000fe20000100a00 */
[----:B------:R-:W3:Y:S01]  /*711b0*/  LDL.LU.64 R6, [R1+0x3388] ;  /* 0x0033880001067983 */ /* 0x000ee20000300a00 */
[----:B------:R-:W3:Y:S02]  /*711c0*/  LDL.LU.64 R4, [R1+0x3380] ;  /* 0x0033800001047983 */ /* 0x000ee40000300a00 */
[----:B------:R-:W-:Y:S02]  /*711d0*/  STL [R1+0x2f7c], R12 ;  /* 0x002f7c0c01007387 */ /* 0x000fe40000100800 */
[----:B------:R0:W-:Y:S01]  /*711e0*/  STL [R1+0x2f78], R13 ;  /* 0x002f780d01007387 */ /* 0x0001e20000100800 */
[----:B------:R-:W-:Y:S01]  /*711f0*/  STL [R1+0x2f74], R14 ;  /* 0x002f740e01007387 */ /* 0x000fe20000100800 */
[----:B------:R1:W-:Y:S03]  /*71200*/  STL [R1+0x2f70], R15 ;  /* 0x002f700f01007387 */ /* 0x0003e60000100800 */
[----:B0-----:R-:W3:Y:S01]  /*71210*/  LDL.LU.64 R12, [R1+0x3e0] ;  /* 0x0003e000010c7983 */ /* 0x001ee20000300a00 */
[----:B-1----:R-:W3:Y:S02]  /*71220*/  LDL.LU.64 R14, [R1+0x3e8] ;  /* 0x0003e800010e7983 */ /* 0x002ee40000300a00 */
[----:B------:R-:W-:-:S02]  /*71230*/  IMAD.MOV.U32 R17, RZ, RZ, R26 ;  /* 0x000000ffff117224 */ /* 0x000fc400078e001a */
[----:B------:R-:W-:Y:S01]  /*71240*/  IMAD.MOV.U32 R16, RZ, RZ, R27 ;  /* 0x000000ffff107224 */ /* 0x000fe200078e001b */
[C---:B---3--:R-:W-:Y:S01]  /*71250*/  HMMA.16816.F32 R4, R12.reuse, R26, R4 ;  /* 0x0000001a0c04723c */ /* 0x048fe20000001804 */
[----:B------:R-:W2:Y:S01]  /*71260*/  LDL.LU.64 R26, [R1+0x3378] ;  /* 0x00337800011a7983 */ /* 0x000ea20000300a00 */
[----:B------:R-:W-:Y:S02]  /*71270*/  STL.64 [R1+0x3338], R18 ;  /* 0x0033381201007387 */ /* 0x000fe40000100a00 */
[----:B------:R0:W-:Y:S02]  /*71280*/  STL.64 [R1+0x3330], R16 ;  /* 0x0033301001007387 */ /* 0x0001e40000100a00 */
[----:B------:R-:W-:Y:S02]  /*71290*/  IMAD.MOV.U32 R22, RZ, RZ, R3 ;  /* 0x000000ffff167224 */ /* 0x000fe400078e0003 */
[----:B------:R-:W-:Y:S01]  /*712a0*/  IMAD.MOV.U32 R23, RZ, RZ, R2 ;  /* 0x000000ffff177224 */ /* 0x000fe200078e0002 */
[----:B0-----:R-:W3:Y:S01]  /*712b0*/  LDL.LU R16, [R1+0x700] ;  /* 0x0007000001107983 */ /* 0x001ee20000300800 */
[----:B------:R-:W3:Y:S02]  /*712c0*/  LDL.LU R17, [R1+0x704] ;  /* 0x0007040001117983 */ /* 0x000ee40000300800 */
[----:B------:R-:W3:Y:S02]  /*712d0*/  LDL.LU R18, [R1+0x708] ;  /* 0x0007080001127983 */ /* 0x000ee40000300800 */
[----:B------:R-:W3:Y:S09]  /*712e0*/  LDL.LU R19, [R1+0x70c] ;  /* 0x00070c0001137983 */ /* 0x000ef20000300800 */
[----:B------:R-:W-:Y:S01]  /*712f0*/  STL [R1+0x2f58], R7 ;  /* 0x002f580701007387 */ /* 0x000fe20000100800 */
        /* <DEDUP_REMOVED lines=18> */
[----:B------:R-:W2:Y:S02]  /*71420*/  LDL.LU.64 R8, [R1+0x3348] ;  /* 0x0033480001087983 */ /* 0x000ea40000300a00 */
[----:B------:R-:W-:Y:S01]  /*71430*/  IMAD.MOV.U32 R7, RZ, RZ, R15 ;  /* 0x000000ffff077224 */ /* 0x000fe200078e000f */
[C---:B---3--:R-:W-:Y:S08]  /*71440*/  HMMA.16816.F32 R16, R12.reuse, R26, R16 ;  /* 0x0000001a0c10723c */ /* 0x048ff00000001810 */
[----:B--2---:R-:W-:Y:S01]  /*71450*/  HMMA.16816.F32 R8, R12, R22, R8 ;  /* 0x000000160c08723c */ /* 0x004fe20000001808 */
[----:B------:R0:W-:Y:S02]  /*71460*/  STL.64 [R1+0x32d8], R26 ;  /* 0x0032d81a01007387 */ /* 0x0001e40000100a00 */
[----:B0-----:R-:W-:Y:S11]  /*71470*/  IMAD.MOV.U32 R26, RZ, RZ, R12 ;  /* 0x000000ffff1a7224 */ /* 0x001ff600078e000c */
[----:B------:R-:W-:Y:S01]  /*71480*/  @!UPT UIADD3 URZ, URZ, URZ, URZ ;  /* 0x0000003f3f3ff290 */ /* 0x000fe2000fffe03f */
[----:B------:R0:W-:Y:S01]  /*71490*/  STL.64 [R1+0x7a0], R16 ;  /* 0x0007a01001007387 */ /* 0x0001e20000100a00 */
[----:B------:R1:W-:Y:S08]  /*714a0*/  STL.64 [R1+0x7a8], R18 ;  /* 0x0007a81201007387 */ /* 0x0003f00000100a00 */
[----:B------:R-:W-:Y:S02]  /*714b0*/  IMAD.MOV.U32 R12, RZ, RZ, R8 ;  /* 0x000000ffff0c7224 */ /* 0x000fe400078e0008 */
[----:B------:R-:W2:Y:S01]  /*714c0*/  LDL.LU R8, [R1+0x6e0] ;  /* 0x0006e00001087983 */ /* 0x000ea20000300800 */
[----:B------:R-:W-:-:S02]  /*714d0*/  IMAD.MOV.U32 R15, RZ, RZ, R11 ;  /* 0x000000ffff0f7224 */ /* 0x000fc400078e000b */
[----:B0-----:R-:W-:Y:S02]  /*714e0*/  IMAD.MOV.U32 R17, RZ, RZ, R13 ;  /* 0x000000ffff117224 */ /* 0x001fe400078e000d */
[----:B------:R-:W-:Y:S02]  /*714f0*/  IMAD.MOV.U32 R16, RZ, RZ, R14 ;  /* 0x000000ffff107224 */ /* 0x000fe400078e000e */
[----:B------:R-:W-:Y:S02]  /*71500*/  IMAD.MOV.U32 R13, RZ, RZ, R9 ;  /* 0x000000ffff0d7224 */ /* 0x000fe400078e0009 */
[----:B------:R-:W-:Y:S01]  /*71510*/  IMAD.MOV.U32 R14, RZ, RZ, R10 ;  /* 0x000000ffff0e7224 */ /* 0x000fe200078e000a */
[----:B------:R-:W2:Y:S01]  /*71520*/  LDL.LU R9, [R1+0x6e4] ;  /* 0x0006e40001097983 */ /* 0x000ea20000300800 */
[----:B------:R-:W2:Y:S02]  /*71530*/  LDL.LU R10, [R1+0x6e8] ;  /* 0x0006e800010a7983 */ /* 0x000ea40000300800 */
[----:B------:R-:W2:Y:S02]  /*71540*/  LDL.LU R11, [R1+0x6ec] ;  /* 0x0006ec00010b7983 */ /* 0x000ea40000300800 */
[----:B-1----:R-:W2:Y:S01]  /*71550*/  LDL.64 R18, [R1+0xc8] ;  /* 0x0000c80001127983 */ /* 0x002ea20000100a00 */
[----:B------:R0:W-:Y:S01]  /*71560*/  STL.64 [R1+0x32d0], R22 ;  /* 0x0032d01601007387 */ /* 0x0001e20000100a00 */
[----:B------:R-:W3:Y:S02]  /*71570*/  LDL.LU R20, [R1+0x6d0] ;  /* 0x0006d00001147983 */ /* 0x000ee40000300800 */
[----:B------:R-:W3:Y:S01]  /*71580*/  LDL.LU R21, [R1+0x6d4] ;  /* 0x0006d40001157983 */ /* 0x000ee20000300800 */
[----:B0-----:R-:W3:Y:S01]  /*71590*/  LDL.LU R22, [R1+0x6d8] ;  /* 0x0006d80001167983 */ /* 0x001ee20000300800 */
[----:B------:R-:W3:Y:S02]  /*715a0*/  LDL.LU R23, [R1+0x6dc] ;  /* 0x0006dc0001177983 */ /* 0x000ee40000300800 */
[----:B------:R-:W-:Y:S02]  /*715b0*/  STL [R1+0x2f84], R13 ;  /* 0x002f840d01007387 */ /* 0x000fe40000100800 */
[----:B------:R0:W-:Y:S01]  /*715c0*/  STL [R1+0x2f80], R12 ;  /* 0x002f800c01007387 */ /* 0x0001e20000100800 */
[----:B------:R1:W-:Y:S04]  /*715d0*/  STL.64 [R1+0x2fa8], R14 ;  /* 0x002fa80e01007387 */ /* 0x0003e80000100a00 */
[----:B0-----:R-:W4:Y:S01]  /*715e0*/  LDL.LU R12, [R1+0x1b0] ;  /* 0x0001b000010c7983 */ /* 0x001f220000300800 */
[----:B------:R-:W4:Y:S02]  /*715f0*/  LDL.LU R13, [R1+0x1b4] ;  /* 0x0001b400010d7983 */ /* 0x000f240000300800 */
[----:B-1----:R-:W2:Y:S01]  /*71600*/  LDL.LU R14, [R1+0x1b8] ;  /* 0x0001b800010e7983 */ /* 0x002ea20000300800 */
[----:B------:R-:W2:Y:S04]  /*71610*/  LDL.LU R15, [R1+0x1bc] ;  /* 0x0001bc00010f7983 */ /* 0x000ea80000300800 */
[----:B--2---:R0:W-:Y:S01]  /*71620*/  STL.64 [R1+0x3240], R14 ;  /* 0x0032400e01007387 */ /* 0x0041e20000100a00 */
[----:B----4-:R1:W-:Y:S03]  /*71630*/  STL.64 [R1+0x3238], R12 ;  /* 0x0032380c01007387 */ /* 0x0103e60000100a00 */
[----:B0-----:R-:W2:Y:S04]  /*71640*/  LDL R14, [R1+0x378] ;  /* 0x00037800010e7983 */ /* 0x001ea80000100800 */
[----:B------:R-:W2:Y:S04]  /*71650*/  LDL R15, [R1+0x37c] ;  /* 0x00037c00010f7983 */ /* 0x000ea80000100800 */
[----:B-1----:R-:W4:Y:S04]  /*71660*/  LDL R12, [R1+0x370] ;  /* 0x00037000010c7983 */ /* 0x002f280000100800 */
[----:B------:R-:W4:Y:S04]  /*71670*/  LDL R13, [R1+0x374] ;  /* 0x00037400010d7983 */ /* 0x000f280000100800 */
[----:B--2---:R-:W-:Y:S01]  /*71680*/  STL.64 [R1+0x3298], R14 ;  /* 0x0032980e01007387 */ /* 0x004fe20000100a00 */
[----:B----4-:R0:W-:Y:S03]  /*71690*/  STL.64 [R1+0x3290], R12 ;  /* 0x0032900c01007387 */ /* 0x0101e60000100a00 */
[----:B0-----:R-:W2:Y:S01]  /*716a0*/  LDL.LU R12, [R1+0x220] ;  /* 0x00022000010c7983 */ /* 0x001ea20000300800 */
[----:B------:R-:W2:Y:S02]  /*716b0*/  LDL.LU R13, [R1+0x224] ;  /* 0x00022400010d7983 */ /* 0x000ea40000300800 */
[----:B------:R-:W4:Y:S02]  /*716c0*/  LDL.LU R14, [R1+0x228] ;  /* 0x00022800010e7983 */ /* 0x000f240000300800 */
[----:B------:R-:W4:Y:S02]  /*716d0*/  LDL.LU R15, [R1+0x22c] ;  /* 0x00022c00010f7983 */ /* 0x000f240000300800 */
[----:B----4-:R0:W-:Y:S01]  /*716e0*/  STL.64 [R1+0x3310], R14 ;  /* 0x0033100e01007387 */ /* 0x0101e20000100a00 */
[----:B--2---:R1:W-:Y:S02]  /*716f0*/  STL.64 [R1+0x3308], R12 ;  /* 0x0033080c01007387 */ /* 0x0043e40000100a00 */
[----:B0-----:R-:W-:-:S02]  /*71700*/  IMAD.MOV.U32 R14, RZ, RZ, R16 ;  /* 0x000000ffff0e7224 */ /* 0x001fc400078e0010 */
[----:B-1----:R-:W-:Y:S02]  /*71710*/  IMAD.MOV.U32 R12, RZ, RZ, R26 ;  /* 0x000000ffff0c7224 */ /* 0x002fe400078e001a */
[----:B------:R-:W-:Y:S02]  /*71720*/  IMAD.MOV.U32 R13, RZ, RZ, R17 ;  /* 0x000000ffff0d7224 */ /* 0x000fe400078e0011 */
[----:B------:R-:W-:-:S07]  /*71730*/  IMAD.MOV.U32 R15, RZ, RZ, R7 ;  /* 0x000000ffff0f7224 */ /* 0x000fce00078e0007 */
[C---:B------:R-:W-:Y:S11]  /*71740*/  HMMA.16816.F32 R8, R12.reuse, R18, R8 ;  /* 0x000000120c08723c */ /* 0x040ff60000001808 */
[----:B------:R-:W-:Y:S11]  /*71750*/  @!UPT UIADD3 URZ, URZ, URZ, URZ ;  /* 0x0000003f3f3ff290 */ /* 0x000ff6000fffe03f */
[----:B------:R-:W-:Y:S01]  /*71760*/  @!UPT UIADD3 URZ, URZ, URZ, URZ ;  /* 0x0000003f3f3ff290 */ /* 0x000fe2000fffe03f */
[----:B------:R-:W-:Y:S01]  /*71770*/  STL.64 [R1+0x780], R8 ;  /* 0x0007800801007387 */ /* 0x000fe20000100a00 */
[----:B------:R0:W-:Y:S03]  /*71780*/  STL.64 [R1+0x788], R10 ;  /* 0x0007880a01007387 */ /* 0x0001e60000100a00 */
[----:B0-----:R-:W3:Y:S01]  /*71790*/  LDL.LU.64 R10, [R1+0x3340] ;  /* 0x00334000010a7983 */ /* 0x001ee20000300a00 */
[----:B------:R-:W-:Y:S02]  /*717a0*/  IMAD.MOV.U32 R9, RZ, RZ, R18 ;  /* 0x000000ffff097224 */ /* 0x000fe400078e0012 */
[----:B------:R-:W-:Y:S02]  /*717b0*/  IMAD.MOV.U32 R8, RZ, RZ, R19 ;  /* 0x000000ffff087224 */ /* 0x000fe400078e0013 */
[----:B------:R-:W2:Y:S01]  /*717c0*/  LDL.LU.64 R18, [R1+0x3338] ;  /* 0x0033380001127983 */ /* 0x000ea20000300a00 */
[----:B------:R-:W4:Y:S01]  /*717d0*/  LDL.LU.64 R16, [R1+0x3330] ;  /* 0x0033300001107983 */ /* 0x000f220000300a00 */
[----:B---3--:R-:W-:Y:S11]  /*717e0*/  HMMA.16816.F32 R20, R12, R10, R20 ;  /* 0x0000000a0c14723c */ /* 0x008ff60000001814 */
[----:B------:R-:W-:Y:S11]  /*717f0*/  @!UPT UIADD3 URZ, URZ, URZ, URZ ;  /* 0x0000003f3f3ff290 */ /* 0x000ff6000fffe03f */
[----:B------:R-:W-:Y:S01]  /*71800*/  @!UPT UIADD3 URZ, URZ, URZ, URZ ;  /* 0x0000003f3f3ff290 */ /* 0x000fe2000fffe03f */
[----:B------:R0:W-:Y:S01]  /*71810*/  STL [R1+0x774], R21 ;  /* 0x0007741501007387 */ /* 0x0001e20000100800 */
[----:B------:R1:W-:Y:S02]  /*71820*/  STL.64 [R1+0x778], R22 ;  /* 0x0007781601007387 */ /* 0x0003e40000100a00 */
[----:B------:R-:W-:Y:S02]  /*71830*/  IMAD.MOV.U32 R7, RZ, RZ, R20 ;  /* 0x000000ffff077224 */ /* 0x000fe400078e0014 */
[----:B------:R-:W3:Y:S04]  /*71840*/  LDL.LU R20, [R1+0x620] ;  /* 0x0006200001147983 */ /* 0x000ee80000300800 */
[----:B0-----:R-:W3:Y:S01]  /*71850*/  LDL.LU R21, [R1+0x624] ;  /* 0x0006240001157983 */ /* 0x001ee20000300800 */
[----:B-1----:R-:W2:Y:S02]  /*71860*/  LDL.LU R22, [R1+0x628] ;  /* 0x0006280001167983 */ /* 0x002ea40000300800 */
[----:B------:R-:W2:Y:S02]  /*71870*/  LDL.LU R23, [R1+0x62c] ;  /* 0x00062c0001177983 */ /* 0x000ea40000300800 */
[----:B------:R-:W-:-:S02]  /*71880*/  IMAD.MOV.U32 R26, RZ, RZ, R25 ;  /* 0x000000ffff1a7224 */ /* 0x000fc400078e0019 */
[----:B------:R-:W-:Y:S01]  /*71890*/  IMAD.MOV.U32 R27, RZ, RZ, R24 ;  /* 0x000000ffff1b7224 */ /* 0x000fe200078e0018 */
[----:B--2---:R-:W-:Y:S01]  /*718a0*/  STL.64 [R1+0x32e8], R22 ;  /* 0x0032e81601007387 */ /* 0x004fe20000100a00 */
[----:B---3--:R-:W-:Y:S03]  /*718b0*/  STL.64 [R1+0x32e0], R20 ;  /* 0x0032e01401007387 */ /* 0x008fe60000100a00 */
[----:B------:R0:W-:Y:S02]  /*718c0*/  STL.64 [R1+0x32f0], R26 ;  /* 0x0032f01a01007387 */ /* 0x0001e40000100a00 */
[----:B------:R-:W2:Y:S01]  /*718d0*/  LDL.LU R24, [R1+0x660] ;  /* 0x0006600001187983 */ /* 0x000ea20000300800 */
[----:B------:R-:W2:Y:S04]  /*718e0*/  LDL.LU R25, [R1+0x664] ;  /* 0x0006640001197983 */ /* 0x000ea80000300800 */
[----:B0-----:R-:W3:Y:S01]  /*718f0*/  LDL.LU R26, [R1+0x668] ;  /* 0x00066800011a7983 */ /* 0x001ee20000300800 */
[----:B------:R-:W3:Y:S03]  /*71900*/  LDL.LU R27, [R1+0x66c] ;  /* 0x00066c00011b7983 */ /* 0x000ee60000300800 */
        /* <DEDUP_REMOVED lines=16> */
[----:B------:R-:W-:Y:S01]  /*71a10*/  STL.64 [R1+0x32b0], R10 ;  /* 0x0032b00a01007387 */ /* 0x000fe20000100a00 */
[----:B------:R0:W-:Y:S02]  /*71a20*/  STL.64 [R1+0x2f68], R6 ;  /* 0x002f680601007387 */ /* 0x0001e40000100a00 */
[----:B------:R-:W-:Y:S02]  /*71a30*/  STL.64 [R1+0x2f60], R4 ;  /* 0x002f600401007387 */ /* 0x000fe40000100a00 */
[----:B0-----:R-:W-:-:S02]  /*71a40*/  IMAD.MOV.U32 R6, RZ, RZ, R2 ;  /* 0x000000ffff067224 */ /* 0x001fc400078e0002 */
[----:B------:R-:W-:Y:S01]  /*71a50*/  IMAD.MOV.U32 R7, RZ, RZ, R3 ;  /* 0x000000ffff077224 */ /* 0x000fe200078e0003 */
[----:B------:R-:W3:Y:S01]  /*71a60*/  LDL.LU R2, [R1+0x332c] ;  /* 0x00332c0001027983 */ /* 0x000ee20000300800 */
[----:B------:R-:W3:Y:S01]  /*71a70*/  LDL.LU R3, [R1+0x3328] ;  /* 0x0033280001037983 */ /* 0x000ee20000300800 */
[----:B--2---:R-:W-:Y:S02]  /*71a80*/  HMMA.16816.F32 R12, R12, R18, R24 ;  /* 0x000000120c0c723c */ /* 0x004fe40000001818 */
[----:B------:R-:W2:Y:S01]  /*71a90*/  LDL.LU.64 R26, [R1+0x3320] ;  /* 0x00332000011a7983 */ /* 0x000ea20000300a00 */
[----:B------:R-:W2:Y:S11]  /*71aa0*/  LDL.LU.64 R24, [R1+0x3318] ;  /* 0x0033180001187983 */ /* 0x000eb60000300a00 */
[----:B------:R-:W-:Y:S09]  /*71ab0*/  @!UPT UIADD3 URZ, URZ, URZ, URZ ;  /* 0x0000003f3f3ff290 */ /* 0x000ff2000fffe03f */
[----:B------:R-:W-:Y:S01]  /*71ac0*/  STL.64 [R1+0x760], R12 ;  /* 0x0007600c01007387 */ /* 0x000fe20000100a00 */
[----:B------:R0:W-:Y:S03]  /*71ad0*/  STL.64 [R1+0x768], R14 ;  /* 0x0007680e01007387 */ /* 0x0001e60000100a00 */
[----:B0-----:R-:W2:Y:S01]  /*71ae0*/  LDL.LU.64 R14, [R1+0x3310] ;  /* 0x00331000010e7983 */ /* 0x001ea20000300a00 */
[----:B------:R-:W2:Y:S02]  /*71af0*/  LDL.LU.64 R12, [R1+0x3308] ;  /* 0x00330800010c7983 */ /* 0x000ea40000300a00 */
[----:B------:R4:W-:Y:S02]  /*71b00*/  STL.64 [R1+0x32a8], R18 ;  /* 0x0032a81201007387 */ /* 0x0009e40000100a00 */
[----:B----4-:R-:W-:Y:S02]  /*71b10*/  IMAD.MOV.U32 R18, RZ, RZ, R17 ;  /* 0x000000ffff127224 */ /* 0x010fe400078e0011 */
[----:B------:R-:W-:-:S02]  /*71b20*/  IMAD.MOV.U32 R19, RZ, RZ, R16 ;  /* 0x000000ffff137224 */ /* 0x000fc400078e0010 */
[----:B------:R-:W-:Y:S02]  /*71b30*/  IMAD.MOV.U32 R10, RZ, RZ, R9 ;  /* 0x000000ffff0a7224 */ /* 0x000fe400078e0009 */
[----:B------:R-:W-:-:S03]  /*71b40*/  IMAD.MOV.U32 R11, RZ, RZ, R8 ;  /* 0x000000ffff0b7224 */ /* 0x000fc600078e0008 */
[C---:B--2---:R-:W-:Y:S01]  /*71b50*/  HMMA.16816.F32 R16, R12.reuse, R18, R24 ;  /* 0x000000120c10723c */ /* 0x044fe20000001818 */
[----:B------:R-:W2:Y:S01]  /*71b60*/  LDL.LU.64 R26, [R1+0x3300] ;  /* 0x00330000011a7983 */ /* 0x000ea20000300a00 */
[----:B------:R-:W2:Y:S11]  /*71b70*/  LDL.LU.64 R24, [R1+0x32f8] ;  /* 0x0032f80001187983 */ /* 0x000eb60000300a00 */
[----:B------:R-:W-:Y:S10]  /*71b80*/  @!UPT UIADD3 URZ, URZ, URZ, URZ ;  /* 0x0000003f3f3ff290 */ /* 0x000ff4000fffe03f */
[----:B------:R-:W-:Y:S01]  /*71b90*/  STL.64 [R1+0x750], R16 ;  /* 0x0007501001007387 */ /* 0x000fe20000100a00 */
[----:B------:R-:W-:Y:S02]  /*71ba0*/  STL.64 [R1+0x758], R18 ;  /* 0x0007581201007387 */ /* 0x000fe40000100a00 */
[----:B------:R0:W-:Y:S02]  /*71bb0*/  STL.64 [R1+0x32c8], R10 ;  /* 0x0032c80a01007387 */ /* 0x0001e40000100a00 */
[----:B------:R-:W4:Y:S01]  /*71bc0*/  LDL.LU R8, [R1+0x610] ;  /* 0x0006100001087983 */ /* 0x000f220000300800 */
[----:B------:R-:W4:Y:S04]  /*71bd0*/  LDL.LU R9, [R1+0x614] ;  /* 0x0006140001097983 */ /* 0x000f280000300800 */
[----:B0-----:R-:W4:Y:S01]  /*71be0*/  LDL.LU R10, [R1+0x618] ;  /* 0x00061800010a7983 */ /* 0x001f220000300800 */
[----:B------:R-:W4:Y:S02]  /*71bf0*/  LDL.LU R11, [R1+0x61c] ;  /* 0x00061c00010b7983 */ /* 0x000f240000300800 */
[----:B------:R-:W3:Y:S02]  /*71c00*/  LDL.LU R16, [R1+0x5e0] ;  /* 0x0005e00001107983 */ /* 0x000ee40000300800 */
[----:B------:R-:W3:Y:S01]  /*71c10*/  LDL.LU R17, [R1+0x5e4] ;  /* 0x0005e40001117983 */ /* 0x000ee20000300800 */
[----:B------:R-:W3:Y:S01]  /*71c20*/  LDL.LU R18, [R1+0x5e8] ;  /* 0x0005e80001127983 */ /* 0x000ee20000300800 */
[----:B------:R-:W3:Y:S01]  /*71c30*/  LDL.LU R19, [R1+0x5ec] ;  /* 0x0005ec0001137983 */ /* 0x000ee20000300800 */
[C---:B--2---:R-:W-:Y:S02]  /*71c40*/  HMMA.16816.F32 R24, R12.reuse, R6, R24 ;  /* 0x000000060c18723c */ /* 0x044fe40000001818 */
[----:B---3--:R-:W-:Y:S01]  /*71c50*/  STL.64 [R1+0x32c0], R18 ;  /* 0x0032c01201007387 */ /* 0x008fe20000100a00 */
        /* <DEDUP_REMOVED lines=9> */
[----:B------:R0:W-:Y:S03]  /*71cf0*/  STL.64 [R1+0x3278], R6 ;  /* 0x0032780601007387 */ /* 0x0001e60000100a00 */
[----:B0-----:R-:W2:Y:S01]  /*71d00*/  LDL.64 R6, [R1+0x118] ;  /* 0x0001180001067983 */ /* 0x001ea20000100a00 */
[C---:B---3--:R-:W-:Y:S03]  /*71d10*/  HMMA.16816.F32 R24, R12.reuse, R26, R20 ;  /* 0x0000001a0c18723c */ /* 0x048fe60000001814 */
[----:B--2---:R0:W-:Y:S01]  /*71d20*/  STL.64 [R1+0x32a0], R6 ;  /* 0x0032a00601007387 */ /* 0x0041e20000100a00 */
        /* <DEDUP_REMOVED lines=14> */
[----:B0-----:R-:W4:Y:S01]  /*71e10*/  LDL.LU.64 R22, [R1+0x32d0] ;  /* 0x0032d00001167983 */ /* 0x001f220000300a00 */
[----:B------:R0:W-:Y:S03]  /*71e20*/  STL.64 [R1+0x3260], R26 ;  /* 0x0032601a01007387 */ /* 0x0001e60000100a00 */
[----:B0-----:R-:W3:Y:S04]  /*71e30*/  LDL.64 R26, [R1+0xf8] ;  /* 0x0000f800011a7983 */ /* 0x001ee80000100a00 */
[----:B---3--:R0:W-:Y:S01]  /*71e40*/  STL.64 [R1+0x3270], R26 ;  /* 0x0032701a01007387 */ /* 0x0081e20000100a00 */
[----:B------:R-:W3:Y:S02]  /*71e50*/  LDL.LU R24, [R1+0x570] ;  /* 0x0005700001187983 */ /* 0x000ee40000300800 */
[----:B------:R-:W3:Y:S01]  /*71e60*/  LDL.LU R25, [R1+0x574] ;  /* 0x0005740001197983 */ /* 0x000ee20000300800 */
[----:B0-----:R-:W2:Y:S01]  /*71e70*/  LDL.LU R26, [R1+0x578] ;  /* 0x00057800011a7983 */ /* 0x001ea20000300800 */
[----:B------:R-:W2:Y:S01]  /*71e80*/  LDL.LU R27, [R1+0x57c] ;  /* 0x00057c00011b7983 */ /* 0x000ea20000300800 */
[C---:B----4-:R-:W-:Y:S02]  /*71e90*/  HMMA.16816.F32 R8, R12.reuse, R22, R8 ;  /* 0x000000160c08723c */ /* 0x050fe40000001808 */
[----:B--2---:R-:W-:Y:S01]  /*71ea0*/  STL.64 [R1+0x3288], R26 ;  /* 0x0032881a01007387 */ /* 0x004fe20000100a00 */
[----:B---3--:R0:W-:Y:S03]  /*71eb0*/  STL.64 [R1+0x3280], R24 ;  /* 0x0032801801007387 */ /* 0x0081e60000100a00 */
        /* <DEDUP_REMOVED lines=26> */
[----:B---3--:R-:W-:Y:S02]  /*72060*/  HMMA.16816.F32 R12, R12, R18, R4 ;  /* 0x000000120c0c723c */ /* 0x008fe40000001804 */
[----:B------:R-:W3:Y:S11]  /*72070*/  LDL.LU.64 R6, [R1+0x32a0] ;  /* 0x0032a00001067983 */ /* 0x000ef60000300a00 */
[----:B------:R-:W-:Y:S10]  /*72080*/  @!UPT UIADD3 URZ, URZ, URZ, URZ ;  /* 0x0000003f3f3ff290 */ /* 0x000ff4000fffe03f */
[----:B------:R-:W-:Y:S01]  /*72090*/  STL.64 [R1+0x6e0], R12 ;  /* 0x0006e00c01007387 */ /* 0x000fe20000100a00 */
[----:B------:R0:W-:Y:S03]  /*720a0*/  STL.64 [R1+0x6e8], R14 ;  /* 0x0006e80e01007387 */ /* 0x0001e60000100a00 */
[----:B0-----:R-:W2:Y:S01]  /*720b0*/  LDL.LU.64 R14, [R1+0x3298] ;  /* 0x00329800010e7983 */ /* 0x001ea20000300a00 */
[----:B------:R-:W2:Y:S02]  /*720c0*/  LDL.LU.64 R12, [R1+0x3290] ;  /* 0x00329000010c7983 */ /* 0x000ea40000300a00 */
[----:B------:R0:W-:Y:S02]  /*720d0*/  STL.64 [R1+0x3248], R18 ;  /* 0x0032481201007387 */ /* 0x0001e40000100a00 */
[----:B------:R-:W4:Y:S01]  /*720e0*/  LDL.LU R16, [R1+0x4f0] ;  /* 0x0004f00001107983 */ /* 0x000f220000300800 */
[----:B------:R-:W4:Y:S04]  /*720f0*/  LDL.LU R17, [R1+0x4f4] ;  /* 0x0004f40001117983 */ /* 0x000f280000300800 */
[----:B0-----:R-:W4:Y:S01]  /*72100*/  LDL.LU R18, [R1+0x4f8] ;  /* 0x0004f80001127983 */ /* 0x001f220000300800 */
[----:B------:R-:W4:Y:S02]  /*72110*/  LDL.LU R19, [R1+0x4fc] ;  /* 0x0004fc0001137983 */ /* 0x000f240000300800 */
[----:B---3--:R-:W-:-:S02]  /*72120*/  IMAD.MOV.U32 R9, RZ, RZ, R6 ;  /* 0x000000ffff097224 */ /* 0x008fc400078e0006 */
        /* <DEDUP_REMOVED lines=9> */
[----:B------:R-:W-:Y:S01]  /*721c0*/  STL.64 [R1+0x3258], R10 ;  /* 0x0032580a01007387 */ /* 0x000fe20000100a00 */
[----:B------:R0:W-:Y:S04]  /*721d0*/  STL.64 [R1+0x3250], R8 ;  /* 0x0032500801007387 */ /* 0x0001e80000100a00 */
[----:B0-----:R-:W3:Y:S01]  /*721e0*/  LDL.LU R8, [R1+0x4e0] ;  /* 0x0004e00001087983 */ /* 0x001ee20000300800 */
[----:B------:R-:W3:Y:S02]  /*721f0*/  LDL.LU R9, [R1+0x4e4] ;  /* 0x0004e40001097983 */ /* 0x000ee40000300800 */
[----:B------:R-:W3:Y:S02]  /*72200*/  LDL.LU R10, [R1+0x4e8] ;  /* 0x0004e800010a7983 */ /* 0x000ee40000300800 */
[----:B------:R-:W3:Y:S01]  /*72210*/  LDL.LU R11, [R1+0x4ec] ;  /* 0x0004ec00010b7983 */ /* 0x000ee20000300800 */
[C---:B--2---:R-:W-:Y:S11]  /*72220*/  HMMA.16816.F32 R24, R12.reuse, R6, R24 ;  /* 0x000000060c18723c */ /* 0x044ff60000001818 */
[----:B------:R-:W-:Y:S11]  /*72230*/  @!UPT UIADD3 URZ, URZ, URZ, URZ ;  /* 0x0000003f3f3ff290 */ /* 0x000ff6000fffe03f */
[----:B------:R-:W-:Y:S01]  /*72240*/  @!UPT UIADD3 URZ, URZ, URZ, URZ ;  /* 0x0000003f3f3ff290 */ /* 0x000fe2000fffe03f */
        /* <DEDUP_REMOVED lines=9> */
[----:B0-----:R-:W3:Y:S01]  /*722e0*/  LDL.LU.64 R22, [R1+0x3268] ;  /* 0x0032680001167983 */ /* 0x001ee20000300a00 */
[----:B------:R-:W2:Y:S02]  /*722f0*/  LDL.LU.64 R26, [R1+0x3260] ;  /* 0x00326000011a7983 */ /* 0x000ea40000300a00 */
[----:B------:R-:W-:Y:S02]  /*72300*/  STL.64 [R1+0x3220], R6 ;  /* 0x0032200601007387 */ /* 0x000fe40000100a00 */
[----:B------:R0:W-:Y:S02]  /*72310*/  STL.64 [R1+0x3218], R4 ;  /* 0x0032180401007387 */ /* 0x0001e40000100a00 */
[----:B0-----:R-:W4:Y:S01]  /*72320*/  LDL.LU R4, [R1+0x4d0] ;  /* 0x0004d00001047983 */ /* 0x001f220000300800 */
[----:B------:R-:W4:Y:S02]  /*72330*/  LDL.LU R5, [R1+0x4d4] ;  /* 0x0004d40001057983 */ /* 0x000f240000300800 */
[----:B------:R-:W4:Y:S02]  /*72340*/  LDL.LU R6, [R1+0x4d8] ;  /* 0x0004d80001067983 */ /* 0x000f240000300800 */
[----:B------:R-:W4:Y:S01]  /*72350*/  LDL.LU R7, [R1+0x4dc] ;  /* 0x0004dc0001077983 */ /* 0x000f220000300800 */
[C---:B--2---:R-:W-:Y:S08]  /*72360*/  HMMA.16816.F32 R16, R12.reuse, R26, R16 ;  /* 0x0000001a0c10723c */ /* 0x044ff00000001810 */
[----:B---3--:R-:W-:Y:S11]  /*72370*/  HMMA.16816.F32 R12, R12, R22, R8 ;  /* 0x000000160c0c723c */ /* 0x008ff60000001808 */
[----:B------:R-:W-:Y:S04]  /*72380*/  @!UPT UIADD3 URZ, URZ, URZ, URZ ;  /* 0x0000003f3f3ff290 */ /* 0x000fe8000fffe03f */
[----:B------:R0:W-:Y:S01]  /*72390*/  STL.64 [R1+0x6a0], R16 ;  /* 0x0006a01001007387 */ /* 0x0001e20000100a00 */
[----:B------:R1:W-:Y:S03]  /*723a0*/  STL.64 [R1+0x6a8], R18 ;  /* 0x0006a81201007387 */ /* 0x0003e60000100a00 */
[----:B0-----:R-:W2:Y:S01]  /*723b0*/  LDL.LU R16, [R1+0x4c0] ;  /* 0x0004c00001107983 */ /* 0x001ea20000300800 */
[----:B------:R-:W2:Y:S02]  /*723c0*/  LDL.LU R17, [R1+0x4c4] ;  /* 0x0004c40001117983 */ /* 0x000ea40000300800 */
[----:B-1----:R-:W2:Y:S02]  /*723d0*/  LDL.LU R18, [R1+0x4c8] ;  /* 0x0004c80001127983 */ /* 0x002ea40000300800 */
[----:B------:R-:W2:Y:S01]  /*723e0*/  LDL.LU R19, [R1+0x4cc] ;  /* 0x0004cc0001137983 */ /* 0x000ea20000300800 */
[----:B------:R0:W-:Y:S04]  /*723f0*/  STL.64 [R1+0x3200], R26 ;  /* 0x0032001a01007387 */ /* 0x0001e80000100a00 */
[----:B0-----:R-:W4:Y:S01]  /*72400*/  LDL.64 R26, [R1+0xc8] ;  /* 0x0000c800011a7983 */ /* 0x001f220000100a00 */
[----:B------:R-:W2:Y:S02]  /*72410*/  LDL.LU.64 R10, [R1+0x3258] ;  /* 0x00325800010a7983 */ /* 0x000ea40000300a00 */
[----:B------:R-:W3:Y:S02]  /*72420*/  LDL.LU.64 R8, [R1+0x3250] ;  /* 0x0032500001087983 */ /* 0x000ee40000300a00 */
[----:B------:R0:W-:Y:S01]  /*72430*/  STL.64 [R1+0x220], R12 ;  /* 0x0002200c01007387 */ /* 0x0001e20000100a00 */
[----:B------:R1:W-:Y:S04]  /*72440*/  STL.64 [R1+0x228], R14 ;  /* 0x0002280e01007387 */ /* 0x0003e80000100a00 */
[----:B0-----:R-:W2:Y:S01]  /*72450*/  LDL.LU R12, [R1+0x4b0] ;  /* 0x0004b000010c7983 */ /* 0x001ea20000300800 */
[----:B------:R-:W2:Y:S02]  /*72460*/  LDL.LU R13, [R1+0x4b4] ;  /* 0x0004b400010d7983 */ /* 0x000ea40000300800 */
[----:B-1----:R-:W2:Y:S02]  /*72470*/  LDL.LU R14, [R1+0x4b8] ;  /* 0x0004b800010e7983 */ /* 0x002ea40000300800 */
[----:B------:R-:W2:Y:S01]  /*72480*/  LDL.LU R15, [R1+0x4bc] ;  /* 0x0004bc00010f7983 */ /* 0x000ea20000300800 */
[----:B------:R0:W-:Y:S01]  /*72490*/  STL.64 [R1+0x31f8], R22 ;  /* 0x0031f81601007387 */ /* 0x0001e20000100a00 */
[----:B------:R-:W4:Y:S03]  /*724a0*/  LDL.LU.64 R20, [R1+0x370] ;  /* 0x0003700001147983 */ /* 0x000f260000300a00 */
[----:B0-----:R-:W4:Y:S02]  /*724b0*/  LDL.LU.64 R22, [R1+0x378] ;  /* 0x0003780001167983 */ /* 0x001f240000300a00 */
[C---:B----4-:R-:W-:Y:S11]  /*724c0*/  HMMA.16816.F32 R4, R20.reuse, R26, R4 ;  /* 0x0000001a1404723c */ /* 0x050ff60000001804 */
[----:B------:R-:W-:Y:S11]  /*724d0*/  @!UPT UIADD3 URZ, URZ, URZ, URZ ;  /* 0x0000003f3f3ff290 */ /* 0x000ff6000fffe03f */
[----:B------:R-:W-:Y:S01]  /*724e0*/  @!UPT UIADD3 URZ, URZ, URZ, URZ ;  /* 0x0000003f3f3ff290 */ /* 0x000fe2000fffe03f */
[----:B------:R0:W-:Y:S01]  /*724f0*/  STL.64 [R1+0x690], R4 ;  /* 0x0006900401007387 */ /* 0x0001e20000100a00 */
[----:B------:R-:W-:Y:S02]  /*72500*/  STL.64 [R1+0x698], R6 ;  /* 0x0006980601007387 */ /* 0x000fe40000100a00 */
[----:B------:R-:W4:Y:S02]  /*72510*/  LDL.LU R24, [R1+0x480] ;  /* 0x0004800001187983 */ /* 0x000f240000300800 */
[----:B------:R-:W4:Y:S02]  /*72520*/  LDL.LU R25, [R1+0x484] ;  /* 0x0004840001197983 */ /* 0x000f240000300800 */
[----:B0-----:R-:W-:Y:S02]  /*72530*/  IMAD.MOV.U32 R5, RZ, RZ, R26 ;  /* 0x000000ffff057224 */ /* 0x001fe400078e001a */
[----:B------:R-:W-:Y:S01]  /*72540*/  IMAD.MOV.U32 R4, RZ, RZ, R27 ;  /* 0x000000ffff047224 */ /* 0x000fe200078e001b */
[----:B------:R-:W3:Y:S01]  /*72550*/  LDL.LU R26, [R1+0x488] ;  /* 0x00048800011a7983 */ /* 0x000ee20000300800 */
[----:B------:R-:W3:Y:S01]  /*72560*/  LDL.LU R27, [R1+0x48c] ;  /* 0x00048c00011b7983 */ /* 0x000ee20000300800 */
[----:B--2---:R-:W-:Y:S02]  /*72570*/  HMMA.16816.F32 R16, R20, R10, R16 ;  /* 0x0000000a1410723c */ /* 0x004fe40000001810 */
[----:B---3--:R-:W-:Y:S01]  /*72580*/  STL.64 [R1+0x3210], R26 ;  /* 0x0032101a01007387 */ /* 0x008fe20000100a00 */
[----:B----4-:R0:W-:Y:S03]  /*72590*/  STL.64 [R1+0x3208], R24 ;  /* 0x0032081801007387 */ /* 0x0101e60000100a00 */
[----:B0-----:R-:W2:Y:S01]  /*725a0*/  LDL.LU R24, [R1+0x490] ;  /* 0x0004900001187983 */ /* 0x001ea20000300800 */
[----:B------:R-:W2:Y:S02]  /*725b0*/  LDL.LU R25, [R1+0x494] ;  /* 0x0004940001197983 */ /* 0x000ea40000300800 */
[----:B------:R-:W3:Y:S02]  /*725c0*/  LDL.LU R26, [R1+0x498] ;  /* 0x00049800011a7983 */ /* 0x000ee40000300800 */
[----:B------:R-:W3:Y:S02]  /*725d0*/  LDL.LU R27, [R1+0x49c] ;  /* 0x00049c00011b7983 */ /* 0x000ee40000300800 */
[----:B------:R-:W-:-:S02]  /*725e0*/  IMAD.MOV.U32 R7, RZ, RZ, R8 ;  /* 0x000000ffff077224 */ /* 0x000fc400078e0008 */
[----:B------:R-:W-:Y:S02]  /*725f0*/  IMAD.MOV.U32 R6, RZ, RZ, R9 ;  /* 0x000000ffff067224 */ /* 0x000fe400078e0009 */
[----:B------:R-:W-:Y:S02]  /*72600*/  IMAD.MOV.U32 R8, RZ, RZ, R20 ;  /* 0x000000ffff087224 */ /* 0x000fe400078e0014 */
[----:B------:R-:W-:Y:S01]  /*72610*/  IMAD.MOV.U32 R9, RZ, RZ, R21 ;  /* 0x000000ffff097224 */ /* 0x000fe200078e0015 */
[----:B---3--:R-:W-:Y:S01]  /*72620*/  STL.64 [R1+0x3230], R26 ;  /* 0x0032301a01007387 */ /* 0x008fe20000100a00 */
[----:B--2---:R0:W-:Y:S03]  /*72630*/  STL.64 [R1+0x3228], R24 ;  /* 0x0032281801007387 */ /* 0x0041e60000100a00 */
[----:B0-----:R-:W2:Y:S01]  /*72640*/  LDL.LU R24, [R1+0x4a0] ;  /* 0x0004a00001187983 */ /* 0x001ea20000300800 */
[----:B------:R-:W2:Y:S02]  /*72650*/  LDL.LU R25, [R1+0x4a4] ;  /* 0x0004a40001197983 */ /* 0x000ea40000300800 */
[----:B------:R-:W2:Y:S02]  /*72660*/  LDL.LU R26, [R1+0x4a8] ;  /* 0x0004a800011a7983 */ /* 0x000ea40000300800 */
[----:B------:R-:W2:Y:S01]  /*72670*/  LDL.LU R27, [R1+0x4ac] ;  /* 0x0004ac00011b7983 */ /* 0x000ea20000300800 */
[----:B------:R-:W-:Y:S01]  /*72680*/  STL.64 [R1+0x680], R16 ;  /* 0x0006801001007387 */ /* 0x000fe20000100a00 */
[----:B------:R0:W-:Y:S03]  /*72690*/  STL.64 [R1+0x688], R18 ;  /* 0x0006881201007387 */ /* 0x0001e60000100a00 */
[----:B0-----:R-:W3:Y:S01]  /*726a0*/  LDL.LU.64 R18, [R1+0x3248] ;  /* 0x0032480001127983 */ /* 0x001ee20000300a00 */
[----:B------:R-:W4:Y:S02]  /*726b0*/  LDL.LU R20, [R1+0x470] ;  /* 0x0004700001147983 */ /* 0x000f240000300800 */
[----:B------:R-:W-:-:S02]  /*726c0*/  IMAD.MOV.U32 R17, RZ, RZ, R22 ;  /* 0x000000ffff117224 */ /* 0x000fc400078e0016 */
[----:B------:R-:W-:Y:S01]  /*726d0*/  IMAD.MOV.U32 R16, RZ, RZ, R23 ;  /* 0x000000ffff107224 */ /* 0x000fe200078e0017 */
[----:B------:R-:W4:Y:S01]  /*726e0*/  LDL.LU R21, [R1+0x474] ;  /* 0x0004740001157983 */ /* 0x000f220000300800 */
[----:B------:R-:W4:Y:S02]  /*726f0*/  LDL.LU R22, [R1+0x478] ;  /* 0x0004780001167983 */ /* 0x000f240000300800 */
[----:B------:R-:W4:Y:S02]  /*72700*/  LDL.LU R23, [R1+0x47c] ;  /* 0x00047c0001177983 */ /* 0x000f240000300800 */
[----:B------:R0:W-:Y:S02]  /*72710*/  STL.64 [R1+0x31d8], R10 ;  /* 0x0031d80a01007387 */ /* 0x0001e40000100a00 */
[----:B0-----:R-:W-:Y:S02]  /*72720*/  IMAD.MOV.U32 R10, RZ, RZ, R17 ;  /* 0x000000ffff0a7224 */ /* 0x001fe400078e0011 */
[----:B------:R-:W-:-:S07]  /*72730*/  IMAD.MOV.U32 R11, RZ, RZ, R16 ;  /* 0x000000ffff0b7224 */ /* 0x000fce00078e0010 */
[----:B---3--:R-:W-:Y:S01]  /*72740*/  HMMA.16816.F32 R8, R8, R18, R12 ;  /* 0x000000120808723c */ /* 0x008fe2000000180c */
[----:B------:R-:W2:Y:S01]  /*72750*/  LDL.LU.64 R14, [R1+0x3240] ;  /* 0x00324000010e7983 */ /* 0x000ea20000300a00 */
[----:B------:R-:W2:Y:S11]  /*72760*/  LDL.LU.64 R12, [R1+0x3238] ;  /* 0x00323800010c7983 */ /* 0x000eb60000300a00 */
[----:B------:R-:W-:Y:S10]  /*72770*/  @!UPT UIADD3 URZ, URZ, URZ, URZ ;  /* 0x0000003f3f3ff290 */ /* 0x000ff4000fffe03f */
[----:B------:R-:W-:Y:S01]  /*72780*/  STL.64 [R1+0x670], R8 ;  /* 0x0006700801007387 */ /* 0x000fe20000100a00 */
[----:B------:R0:W-:Y:S02]  /*72790*/  STL.64 [R1+0x678], R10 ;  /* 0x0006780a01007387 */ /* 0x0001e40000100a00 */
[----:B0-----:R-:W-:Y:S02]  /*727a0*/  IMAD.MOV.U32 R10, RZ, RZ, R5 ;  /* 0x000000ffff0a7224 */ /* 0x001fe400078e0005 */
[----:B------:R-:W-:-:S05]  /*727b0*/  IMAD.MOV.U32 R11, RZ, RZ, R4 ;  /* 0x000000ffff0b7224 */ /* 0x000fca00078e0004 */
[----:B------:R-:W-:Y:S01]  /*727c0*/  STL.64 [R1+0x31f0], R10 ;  /* 0x0031f00a01007387 */ /* 0x000fe20000100a00 */
[----:B------:R0:W-:Y:S02]  /*727d0*/  STL.64 [R1+0x31d0], R18 ;  /* 0x0031d01201007387 */ /* 0x0001e40000100a00 */
[----:B------:R-:W3:Y:S02]  /*727e0*/  LDL.LU R16, [R1+0x410] ;  /* 0x0004100001107983 */ /* 0x000ee40000300800 */
[----:B------:R-:W3:Y:S01]  /*727f0*/  LDL.LU R17, [R1+0x414] ;  /* 0x0004140001117983 */ /* 0x000ee20000300800 */
[----:B0-----:R-:W3:Y:S01]  /*72800*/  LDL.LU R18, [R1+0x418] ;  /* 0x0004180001127983 */ /* 0x001ee20000300800 */
[----:B------:R-:W3:Y:S02]  /*72810*/  LDL.LU R19, [R1+0x41c] ;  /* 0x00041c0001137983 */ /* 0x000ee40000300800 */
[----:B------:R-:W4:Y:S02]  /*72820*/  LDL.LU R8, [R1+0x460] ;  /* 0x0004600001087983 */ /* 0x000f240000300800 */
[----:B------:R-:W4:Y:S01]  /*72830*/  LDL.LU R9, [R1+0x464] ;  /* 0x0004640001097983 */ /* 0x000f220000300800 */
[----:B------:R-:W4:Y:S01]  /*72840*/  LDL.LU R10, [R1+0x468] ;  /* 0x00046800010a7983 */ /* 0x000f220000300800 */
[----:B------:R-:W4:Y:S01]  /*72850*/  LDL.LU R11, [R1+0x46c] ;  /* 0x00046c00010b7983 */ /* 0x000f220000300800 */
[C---:B--2---:R-:W-:Y:S02]  /*72860*/  HMMA.16816.F32 R4, R12.reuse, R6, R24 ;  /* 0x000000060c04723c */ /* 0x044fe40000001818 */
[----:B---3--:R-:W-:Y:S01]  /*72870*/  STL.64 [R1+0x31e8], R18 ;  /* 0x0031e81201007387 */ /* 0x008fe20000100a00 */
[----:B------:R0:W-:Y:S03]  /*72880*/  STL.64 [R1+0x31e0], R16 ;  /* 0x0031e01001007387 */ /* 0x0001e60000100a00 */
[----:B0-----:R-:W2:Y:S01]  /*72890*/  LDL.LU R16, [R1+0x420] ;  /* 0x0004200001107983 */ /* 0x001ea20000300800 */
[----:B------:R-:W2:Y:S02]  /*728a0*/  LDL.LU R17, [R1+0x424] ;  /* 0x0004240001117983 */ /* 0x000ea40000300800 */
[----:B------:R-:W2:Y:S02]  /*728b0*/  LDL.LU R18, [R1+0x428] ;  /* 0x0004280001127983 */ /* 0x000ea40000300800 */
[----:B------:R-:W2:Y:S01]  /*728c0*/  LDL.LU R19, [R1+0x42c] ;  /* 0x00042c0001137983 */ /* 0x000ea20000300800 */
[----:B------:R-:W3:Y:S01]  /*728d0*/  LDL.LU.64 R26, [R1+0x3230] ;  /* 0x00323000011a7983 */ /* 0x000ee20000300a00 */
[----:B------:R-:W3:Y:S10]  /*728e0*/  LDL.LU.64 R24, [R1+0x3228] ;  /* 0x0032280001187983 */ /* 0x000ef40000300a00 */
[----:B------:R-:W-:Y:S02]  /*728f0*/  STL.64 [R1+0x660], R4 ;  /* 0x0006600401007387 */ /* 0x000fe40000100a00 */
[----:B------:R0:W-:Y:S02]  /*72900*/  STL.64 [R1+0x668], R6 ;  /* 0x0006680601007387 */ /* 0x0001e40000100a00 */
[----:B0-----:R-:W3:Y:S01]  /*72910*/  LDL.LU.64 R6, [R1+0x3220] ;  /* 0x0032200001067983 */ /* 0x001ee20000300a00 */
[----:B------:R-:W2:Y:S01]  /*72920*/  LDL.LU.64 R4, [R1+0x3218] ;  /* 0x0032180001047983 */ /* 0x000ea20000300a00 */
        /* <DEDUP_REMOVED lines=8> */
[----:B--2---:R-:W-:Y:S02]  /*729b0*/  IMAD.MOV.U32 R6, RZ, RZ, R5 ;  /* 0x000000ffff067224 */ /* 0x004fe400078e0005 */
[----:B------:R-:W-:-:S07]  /*729c0*/  IMAD.MOV.U32 R7, RZ, RZ, R4 ;  /* 0x000000ffff077224 */ /* 0x000fce00078e0004 */
[C---:B---3--:R-:W-:Y:S01]  /*729d0*/  HMMA.16816.F32 R4, R12.reuse, R6, R24 ;  /* 0x000000060c04723c */ /* 0x048fe20000001818 */
[----:B------:R-:W4:Y:S11]  /*729e0*/  LDL.LU.64 R26, [R1+0x3200] ;  /* 0x00320000011a7983 */ /* 0x000f360000300a00 */
[----:B------:R-:W-:Y:S11]  /*729f0*/  @!UPT UIADD3 URZ, URZ, URZ, URZ ;  /* 0x0000003f3f3ff290 */ /* 0x000ff6000fffe03f */
[----:B------:R-:W-:Y:S01]  /*72a00*/  STL.64 [R1+0x640], R4 ;  /* 0x0006400401007387 */ /* 0x000fe20000100a00 */
[----:B------:R0:W-:Y:S03]  /*72a10*/  STL.64 [R1+0x648], R6 ;  /* 0x0006480601007387 */ /* 0x0001e60000100a00 */
[----:B0-----:R-:W2:Y:S01]  /*72a20*/  LDL.LU.64 R6, [R1+0x118] ;  /* 0x0001180001067983 */ /* 0x001ea20000300a00 */
[C---:B----4-:R-:W-:Y:S03]  /*72a30*/  HMMA.16816.F32 R20, R12.reuse, R26, R20 ;  /* 0x0000001a0c14723c */ /* 0x050fe60000001814 */
[----:B--2---:R0:W-:Y:S01]  /*72a40*/  STL.64 [R1+0x31c8], R6 ;  /* 0x0031c80601007387 */ /* 0x0041e20000100a00 */
[----:B------:R-:W2:Y:S02]  /*72a50*/  LDL.LU R4, [R1+0x400] ;  /* 0x0004000001047983 */ /* 0x000ea40000300800 */
[----:B------:R-:W2:Y:S01]  /*72a60*/  LDL.LU R5, [R1+0x404] ;  /* 0x0004040001057983 */ /* 0x000ea20000300800 */
[----:B0-----:R-:W2:Y:S01]  /*72a70*/  LDL.LU R6, [R1+0x408] ;  /* 0x0004080001067983 */ /* 0x001ea20000300800 */
[----:B------:R-:W2:Y:S11]  /*72a80*/  LDL.LU R7, [R1+0x40c] ;  /* 0x00040c0001077983 */ /* 0x000eb60000300800 */
[----:B------:R-:W-:Y:S04]  /*72a90*/  @!UPT UIADD3 URZ, URZ, URZ, URZ ;  /* 0x0000003f3f3ff290 */ /* 0x000fe8000fffe03f */
[----:B------:R-:W-:Y:S02]  /*72aa0*/  STL.64 [R1+0x630], R20 ;  /* 0x0006301401007387 */ /* 0x000fe40000100a00 */
[----:B------:R0:W-:Y:S02]  /*72ab0*/  STL.64 [R1+0x638], R22 ;  /* 0x0006381601007387 */ /* 0x0001e40000100a00 */
[----:B0-----:R-:W3:Y:S01]  /*72ac0*/  LDL.LU.64 R22, [R1+0x31f8] ;  /* 0x0031f80001167983 */ /* 0x001ee20000300a00 */
[----:B------:R0:W-:Y:S03]  /*72ad0*/  STL.64 [R1+0x3190], R26 ;  /* 0x0031901a01007387 */ /* 0x0001e60000100a00 */
[----:B0-----:R-:W4:Y:S04]  /*72ae0*/  LDL.LU.64 R26, [R1+0xf8] ;  /* 0x0000f800011a7983 */ /* 0x001f280000300a00 */
[----:B----4-:R0:W-:Y:S01]  /*72af0*/  STL.64 [R1+0x31a8], R26 ;  /* 0x0031a81a01007387 */ /* 0x0101e20000100a00 */
        /* <DEDUP_REMOVED lines=23> */
[----:B------:R-:W3:Y:S11]  /*72c70*/  LDL.LU.64 R18, [R1+0x31d0] ;  /* 0x0031d00001127983 */ /* 0x000ef60000300a00 */
[----:B------:R-:W-:Y:S10]  /*72c80*/  @!UPT UIADD3 URZ, URZ, URZ, URZ ;  /* 0x0000003f3f3ff290 */ /* 0x000ff4000fffe03f */
[----:B------:R0:W-:Y:S01]  /*72c90*/  STL.64 [R1+0x600], R8 ;  /* 0x0006000801007387 */ /* 0x0001e20000100a00 */
[----:B------:R1:W-:Y:S03]  /*72ca0*/  STL.64 [R1+0x608], R10 ;  /* 0x0006080a01007387 */ /* 0x0003e60000100a00 */
[----:B0-----:R-:W4:Y:S01]  /*72cb0*/  LDL.LU R8, [R1+0x390] ;  /* 0x0003900001087983 */ /* 0x001f220000300800 */
[----:B------:R-:W4:Y:S02]  /*72cc0*/  LDL.LU R9, [R1+0x394] ;  /* 0x0003940001097983 */ /* 0x000f240000300800 */
[----:B-1----:R-:W2:Y:S02]  /*72cd0*/  LDL.LU R10, [R1+0x398] ;  /* 0x00039800010a7983 */ /* 0x002ea40000300800 */
[----:B------:R-:W2:Y:S01]  /*72ce0*/  LDL.LU R11, [R1+0x39c] ;  /* 0x00039c00010b7983 */ /* 0x000ea20000300800 */
[----:B---3--:R-:W-:Y:S01]  /*72cf0*/  HMMA.16816.F32 R12, R12, R18, R4 ;  /* 0x000000120c0c723c */ /* 0x008fe20000001804 */
[----:B--2---:R-:W-:Y:S01]  /*72d00*/  STL.64 [R1+0x31a0], R10 ;  /* 0x0031a00a01007387 */ /* 0x004fe20000100a00 */
[----:B----4-:R0:W-:Y:S03]  /*72d10*/  STL.64 [R1+0x3198], R8 ;  /* 0x0031980801007387 */ /* 0x0101e60000100a00 */
[----:B0-----:R-:W2:Y:S01]  /*72d20*/  LDL.LU R8, [R1+0x3a0] ;  /* 0x0003a00001087983 */ /* 0x001ea20000300800 */
[----:B------:R-:W2:Y:S02]  /*72d30*/  LDL.LU R9, [R1+0x3a4] ;  /* 0x0003a40001097983 */ /* 0x000ea40000300800 */
[----:B------:R-:W2:Y:S02]  /*72d40*/  LDL.LU R10, [R1+0x3a8] ;  /* 0x0003a800010a7983 */ /* 0x000ea40000300800 */
[----:B------:R-:W2:Y:S01]  /*72d50*/  LDL.LU R11, [R1+0x3ac] ;  /* 0x0003ac00010b7983 */ /* 0x000ea20000300800 */
[----:B------:R-:W3:Y:S11]  /*72d60*/  LDL.LU.64 R6, [R1+0x31c8] ;  /* 0x0031c80001067983 */ /* 0x000ef60000300a00 */
[----:B------:R-:W-:Y:S01]  /*72d70*/  @!UPT UIADD3 URZ, URZ, URZ, URZ ;  /* 0x0000003f3f3ff290 */ /* 0x000fe2000fffe03f */
[----:B------:R0:W-:Y:S02]  /*72d80*/  STL.64 [R1+0x5f0], R12 ;  /* 0x0005f00c01007387 */ /* 0x0001e40000100a00 */
[----:B------:R1:W-:Y:S01]  /*72d90*/  STL.64 [R1+0x5f8], R14 ;  /* 0x0005f80e01007387 */ /* 0x0003e20000100a00 */
[----:B0-----:R-:W4:Y:S01]  /*72da0*/  LDL.LU R12, [R1+0x340] ;  /* 0x00034000010c7983 */ /* 0x001f220000300800 */
[----:B------:R-:W4:Y:S02]  /*72db0*/  LDL.LU R13, [R1+0x344] ;  /* 0x00034400010d7983 */ /* 0x000f240000300800 */
[----:B-1----:R-:W2:Y:S02]  /*72dc0*/  LDL.LU R14, [R1+0x348] ;  /* 0x00034800010e7983 */ /* 0x002ea40000300800 */
[----:B------:R-:W2:Y:S02]  /*72dd0*/  LDL.LU R15, [R1+0x34c] ;  /* 0x00034c00010f7983 */ /* 0x000ea40000300800 */
[----:B--2---:R-:W-:Y:S01]  /*72de0*/  STL.64 [R1+0x3180], R14 ;  /* 0x0031800e01007387 */ /* 0x004fe20000100a00 */
[----:B----4-:R0:W-:Y:S03]  /*72df0*/  STL.64 [R1+0x3178], R12 ;  /* 0x0031780c01007387 */ /* 0x0101e60000100a00 */
[----:B0-----:R-:W2:Y:S01]  /*72e00*/  LDL.LU.64 R12, [R1+0x300] ;  /* 0x00030000010c7983 */ /* 0x001ea20000300a00 */
[----:B------:R-:W2:Y:S02]  /*72e10*/  LDL.LU.64 R14, [R1+0x308] ;  /* 0x00030800010e7983 */ /* 0x000ea40000300a00 */
        /* <DEDUP_REMOVED lines=31> */
[----:B------:R0:W-:Y:S04]  /*73010*/  STL.64 [R1+0x3158], R16 ;  /* 0x0031581001007387 */ /* 0x0001e80000100a00 */
[----:B0-----:R-:W4:Y:S01]  /*73020*/  LDL.LU R16, [R1+0x330] ;  /* 0x0003300001107983 */ /* 0x001f220000300800 */
[----:B------:R-:W4:Y:S02]  /*73030*/  LDL.LU R17, [R1+0x334] ;  /* 0x0003340001117983 */ /* 0x000f240000300800 */
[----:B------:R-:W4:Y:S02]  /*73040*/  LDL.LU R18, [R1+0x338] ;  /* 0x0003380001127983 */ /* 0x000f240000300800 */
[----:B------:R-:W4:Y:S01]  /*73050*/  LDL.LU R19, [R1+0x33c] ;  /* 0x00033c0001137983 */ /* 0x000f220000300800 */
[C---:B---3--:R-:W-:Y:S08]  /*73060*/  HMMA.16816.F32 R4, R12.reuse, R22, R4 ;  /* 0x000000160c04723c */ /* 0x048ff00000001804 */
[----:B--2---:R-:W-:Y:S01]  /*73070*/  HMMA.16816.F32 R8, R12, R26, R8 ;  /* 0x0000001a0c08723c */ /* 0x004fe20000001808 */
[----:B----4-:R0:W-:Y:S01]  /*73080*/  STL.64 [R1+0x3170], R18 ;  /* 0x0031701201007387 */ /* 0x0101e20000100a00 */
[----:B------:R1:W-:Y:S03]  /*73090*/  STL.64 [R1+0x3168], R16 ;  /* 0x0031681001007387 */ /* 0x0003e60000100a00 */
[----:B0-----:R-:W2:Y:S11]  /*730a0*/  LDL.LU.64 R18, [R1+0xc8] ;  /* 0x0000c80001127983 */ /* 0x001eb60000300a00 */
[----:B------:R-:W-:Y:S07]  /*730b0*/  @!UPT UIADD3 URZ, URZ, URZ, URZ ;  /* 0x0000003f3f3ff290 */ /* 0x000fee000fffe03f */
[----:B------:R-:W-:Y:S02]  /*730c0*/  STL.64 [R1+0x5b0], R8 ;  /* 0x0005b00801007387 */ /* 0x000fe40000100a00 */
[----:B------:R0:W-:Y:S02]  /*730d0*/  STL.64 [R1+0x5b8], R10 ;  /* 0x0005b80a01007387 */ /* 0x0001e40000100a00 */
[----:B-1----:R-:W-:Y:S02]  /*730e0*/  IMAD.MOV.U32 R17, RZ, RZ, R12 ;  /* 0x000000ffff117224 */ /* 0x002fe400078e000c */
[----:B------:R-:W-:Y:S01]  /*730f0*/  IMAD.MOV.U32 R16, RZ, RZ, R13 ;  /* 0x000000ffff107224 */ /* 0x000fe200078e000d */
[----:B0-----:R-:W3:Y:S01]  /*73100*/  LDL.LU.64 R10, [R1+0x3188] ;  /* 0x00318800010a7983 */ /* 0x001ee20000300a00 */
[----:B------:R-:W3:Y:S02]  /*73110*/  LDL.LU R8, [R1+0x320] ;  /* 0x0003200001087983 */ /* 0x000ee40000300800 */
[----:B------:R-:W3:Y:S02]  /*73120*/  LDL.LU R9, [R1+0x324] ;  /* 0x0003240001097983 */ /* 0x000ee40000300800 */
[----:B------:R0:W-:Y:S02]  /*73130*/  STL.64 [R1+0x3110], R26 ;  /* 0x0031101a01007387 */ /* 0x0001e40000100a00 */
[----:B0-----:R-:W4:Y:S01]  /*73140*/  LDL.LU.64 R26, [R1+0xb8] ;  /* 0x0000b800011a7983 */ /* 0x001f220000300a00 */
[----:B------:R0:W-:Y:S02]  /*73150*/  STL.64 [R1+0x5a0], R4 ;  /* 0x0005a00401007387 */ /* 0x0001e40000100a00 */
[----:B------:R1:W-:Y:S02]  /*73160*/  STL.64 [R1+0x5a8], R6 ;  /* 0x0005a80601007387 */ /* 0x0003e40000100a00 */
[----:B0-----:R-:W-:-:S02]  /*73170*/  IMAD.MOV.U32 R5, RZ, RZ, R14 ;  /* 0x000000ffff057224 */ /* 0x001fc400078e000e */
[----:B------:R-:W-:Y:S02]  /*73180*/  IMAD.MOV.U32 R4, RZ, RZ, R15 ;  /* 0x000000ffff047224 */ /* 0x000fe400078e000f */
[----:B------:R-:W2:Y:S01]  /*73190*/  LDL.LU.64 R14, [R1+0x3180] ;  /* 0x00318000010e7983 */ /* 0x000ea20000300a00 */
[----:B------:R-:W2:Y:S02]  /*731a0*/  LDL.LU.64 R12, [R1+0x3178] ;  /* 0x00317800010c7983 */ /* 0x000ea40000300a00 */
[----:B-1----:R-:W-:Y:S02]  /*731b0*/  IMAD.MOV.U32 R6, RZ, RZ, R21 ;  /* 0x000000ffff067224 */ /* 0x002fe400078e0015 */
[----:B------:R-:W-:Y:S01]  /*731c0*/  IMAD.MOV.U32 R7, RZ, RZ, R20 ;  /* 0x000000ffff077224 */ /* 0x000fe200078e0014 */
[----:B------:R0:W-:Y:S01]  /*731d0*/  STL.64 [R1+0x3108], R22 ;  /* 0x0031081601007387 */ /* 0x0001e20000100a00 */
[----:B------:R-:W-:Y:S02]  /*731e0*/  IMAD.MOV.U32 R20, RZ, RZ, R17 ;  /* 0x000000ffff147224 */ /* 0x000fe400078e0011 */
[----:B------:R-:W-:-:S02]  /*731f0*/  IMAD.MOV.U32 R21, RZ, RZ, R16 ;  /* 0x000000ffff157224 */ /* 0x000fc400078e0010 */
[----:B0-----:R-:W-:Y:S02]  /*73200*/  IMAD.MOV.U32 R22, RZ, RZ, R5 ;  /* 0x000000ffff167224 */ /* 0x001fe400078e0005 */
[----:B------:R-:W-:-:S07]  /*73210*/  IMAD.MOV.U32 R23, RZ, RZ, R4 ;  /* 0x000000ffff177224 */ /* 0x000fce00078e0004 */
[----:B--2---:R-:W-:Y:S11]  /*73220*/  HMMA.16816.F32 R12, R20, R18, R12 ;  /* 0x00000012140c723c */ /* 0x004ff6000000180c */
[----:B------:R-:W-:Y:S11]  /*73230*/  @!UPT UIADD3 URZ, URZ, URZ, URZ ;  /* 0x0000003f3f3ff290 */ /* 0x000ff6000fffe03f */
[----:B------:R-:W-:Y:S01]  /*73240*/  @!UPT UIADD3 URZ, URZ, URZ, URZ ;  /* 0x0000003f3f3ff290 */ /* 0x000fe2000fffe03f */
[----:B------:R0:W-:Y:S01]  /*73250*/  STL.64 [R1+0x590], R12 ;  /* 0x0005900c01007387 */ /* 0x0001e20000100a00 */
[----:B------:R4:W-:Y:S02]  /*73260*/  STL.64 [R1+0x598], R14 ;  /* 0x0005980e01007387 */ /* 0x0009e40000100a00 */
[----:B0-----:R-:W-:Y:S02]  /*73270*/  IMAD.MOV.U32 R13, RZ, RZ, R18 ;  /* 0x000000ffff0d7224 */ /* 0x001fe400078e0012 */
[----:B------:R-:W-:Y:S02]  /*73280*/  IMAD.MOV.U32 R12, RZ, RZ, R19 ;  /* 0x000000ffff0c7224 */ /* 0x000fe400078e0013 */
[----:B------:R-:W2:Y:S01]  /*73290*/  LDL.LU.64 R18, [R1+0x3170] ;  /* 0x0031700001127983 */ /* 0x000ea20000300a00 */
[----:B------:R-:W2:Y:S02]  /*732a0*/  LDL.LU.64 R16, [R1+0x3168] ;  /* 0x0031680001107983 */ /* 0x000ea40000300a00 */
[----:B----4-:R-:W-:-:S02]  /*732b0*/  IMAD.MOV.U32 R15, RZ, RZ, R26 ;  /* 0x000000ffff0f7224 */ /* 0x010fc400078e001a */
[----:B------:R-:W-:Y:S01]  /*732c0*/  IMAD.MOV.U32 R14, RZ, RZ, R27 ;  /* 0x000000ffff0e7224 */ /* 0x000fe200078e001b */
[C---:B--2---:R-:W-:Y:S11]  /*732d0*/  HMMA.16816.F32 R16, R20.reuse, R26, R16 ;  /* 0x0000001a1410723c */ /* 0x044ff60000001810 */
[----:B------:R-:W-:Y:S11]  /*732e0*/  @!UPT UIADD3 URZ, URZ, URZ, URZ ;  /* 0x0000003f3f3ff290 */ /* 0x000ff6000fffe03f */
[----:B------:R-:W-:Y:S01]  /*732f0*/  @!UPT UIADD3 URZ, URZ, URZ, URZ ;  /* 0x0000003f3f3ff290 */ /* 0x000fe2000fffe03f */
        /* <DEDUP_REMOVED lines=8> */
[----:B------:R-:W2:Y:S02]  /*73380*/  LDL.LU R14, [R1+0x2d8] ;  /* 0x0002d800010e7983 */ /* 0x000ea40000300800 */
        /* <DEDUP_REMOVED lines=12> */
[----:B------:R-:W4:Y:S06]  /*73450*/  LDL.LU.64 R8, [R1+0x3150] ;  /* 0x0031500001087983 */ /* 0x000f2c0000300a00 */
[----:B------:R0:W-:Y:S02]  /*73460*/  STL [R1+0x570], R20 ;  /* 0x0005701401007387 */ /* 0x0001e40000100800 */
[----:B------:R-:W-:-:S02]  /*73470*/  IMAD.MOV.U32 R10, RZ, RZ, R21 ;  /* 0x000000ffff0a7224 */ /* 0x000fc400078e0015 */
[----:B------:R-:W-:Y:S02]  /*73480*/  STL [R1+0x57c], R23 ;  /* 0x00057c1701007387 */ /* 0x000fe40000100800 */
[----:B------:R-:W-:Y:S02]  /*73490*/  IMAD.MOV.U32 R11, RZ, RZ, R22 ;  /* 0x000000ffff0b7224 */ /* 0x000fe400078e0016 */
[----:B------:R-:W-:Y:S01]  /*734a0*/  IMAD.MOV.U32 R21, RZ, RZ, R3 ;  /* 0x000000ffff157224 */ /* 0x000fe200078e0003 */
[----:B0-----:R-:W2:Y:S01]  /*734b0*/  LDL.LU R20, [R1+0x2b0] ;  /* 0x0002b00001147983 */ /* 0x001ea20000300800 */
[----:B------:R-:W2:Y:S02]  /*734c0*/  LDL.LU R3, [R1+0x3148] ;  /* 0x0031480001037983 */ /* 0x000ea40000300800 */
[----:B------:R-:W-:Y:S02]  /*734d0*/  STL.64 [R1+0x30c0], R18 ;  /* 0x0030c01201007387 */ /* 0x000fe40000100a00 */
[----:B------:R-:W-:Y:S01]  /*734e0*/  STL.64 [R1+0x3060], R10 ;  /* 0x0030600a01007387 */ /* 0x000fe20000100a00 */
[----:B----4-:R0:W-:Y:S04]  /*734f0*/  STL.64 [R1+0x3058], R8 ;  /* 0x0030580801007387 */ /* 0x0101e80000100a00 */
[----:B0-----:R-:W4:Y:S01]  /*73500*/  LDL.LU R8, [R1+0x140] ;  /* 0x0001400001087983 */ /* 0x001f220000300800 */
[----:B------:R-:W4:Y:S02]  /*73510*/  LDL.LU R9, [R1+0x144] ;  /* 0x0001440001097983 */ /* 0x000f240000300800 */
[----:B------:R-:W4:Y:S02]  /*73520*/  LDL.LU R10, [R1+0x148] ;  /* 0x00014800010a7983 */ /* 0x000f240000300800 */
[----:B--2---:R-:W-:-:S07]  /*73530*/  IMAD.MOV.U32 R11, RZ, RZ, R3 ;  /* 0x000000ffff0b7224 */ /* 0x004fce00078e0003 */
[C---:B----4-:R-:W-:Y:S01]  /*73540*/  HMMA.16816.F32 R4, R8.reuse, R6, R12 ;  /* 0x000000060804723c */ /* 0x050fe2000000180c */
[----:B------:R-:W2:Y:S01]  /*73550*/  LDL.LU.64 R14, [R1+0x3140] ;  /* 0x00314000010e7983 */ /* 0x000ea20000300a00 */
[----:B------:R-:W2:Y:S11]  /*73560*/  LDL.LU.64 R12, [R1+0x3138] ;  /* 0x00313800010c7983 */ /* 0x000eb60000300a00 */
[----:B------:R-:W-:Y:S10]  /*73570*/  @!UPT UIADD3 URZ, URZ, URZ, URZ ;  /* 0x0000003f3f3ff290 */ /* 0x000ff4000fffe03f */
[----:B------:R-:W-:Y:S01]  /*73580*/  STL.64 [R1+0x560], R4 ;  /* 0x0005600401007387 */ /* 0x000fe20000100a00 */
[----:B------:R0:W-:Y:S03]  /*73590*/  STL.64 [R1+0x568], R6 ;  /* 0x0005680601007387 */ /* 0x0001e60000100a00 */
[----:B0-----:R-:W2:Y:S01]  /*735a0*/  LDL.LU.64 R6, [R1+0x3130] ;  /* 0x0031300001067983 */ /* 0x001ea20000300a00 */
[----:B------:R-:W-:Y:S02]  /*735b0*/  IMAD.MOV.U32 R22, RZ, RZ, R2 ;  /* 0x000000ffff167224 */ /* 0x000fe400078e0002 */
[----:B------:R-:W-:Y:S01]  /*735c0*/  IMAD.MOV.U32 R23, RZ, RZ, R0 ;  /* 0x000000ffff177224 */ /* 0x000fe200078e0000 */
[----:B--2---:R-:W-:Y:S01]  /*735d0*/  HMMA.16816.F32 R4, R8, R6, R12 ;  /* 0x000000060804723c */ /* 0x004fe2000000180c */
[----:B------:R-:W2:Y:S01]  /*735e0*/  LDL.LU.64 R14, [R1+0x3128] ;  /* 0x00312800010e7983 */ /* 0x000ea20000300a00 */
[----:B------:R-:W4:Y:S11]  /*735f0*/  LDL.LU.64 R12, [R1+0x3120] ;  /* 0x00312000010c7983 */ /* 0x000f360000300a00 */
[----:B------:R-:W-:Y:S10]  /*73600*/  @!UPT UIADD3 URZ, URZ, URZ, URZ ;  /* 0x0000003f3f3ff290 */ /* 0x000ff4000fffe03f */
[----:B------:R0:W-:Y:S01]  /*73610*/  STL [R1+0x550], R4 ;  /* 0x0005500401007387 */ /* 0x0001e20000100800 */
[----:B------:R-:W-:Y:S02]  /*73620*/  IMAD.MOV.U32 R3, RZ, RZ, R5 ;  /* 0x000000ffff037224 */ /* 0x000fe400078e0005 */
[----:B------:R-:W-:Y:S02]  /*73630*/  IMAD.MOV.U32 R2, RZ, RZ, R6 ;  /* 0x000000ffff027224 */ /* 0x000fe400078e0006 */
[----:B------:R-:W-:Y:S01]  /*73640*/  IMAD.MOV.U32 R0, RZ, RZ, R7 ;  /* 0x000000ffff007224 */ /* 0x000fe200078e0007 */
[----:B0-----:R-:W2:Y:S01]  /*73650*/  LDL.LU R4, [R1+0x280] ;  /* 0x0002800001047983 */ /* 0x001ea20000300800 */
[----:B------:R-:W2:Y:S02]  /*73660*/  LDL.LU R5, [R1+0x284] ;  /* 0x0002840001057983 */ /* 0x000ea40000300800 */
[----:B------:R-:W2:Y:S02]  /*73670*/  LDL.LU R6, [R1+0x288] ;  /* 0x0002880001067983 */ /* 0x000ea40000300800 */
[----:B------:R-:W2:Y:S02]  /*73680*/  LDL.LU R7, [R1+0x28c] ;  /* 0x00028c0001077983 */ /* 0x000ea40000300800 */
[----:B--2---:R0:W-:Y:S01]  /*73690*/  STL.64 [R1+0x3018], R6 ;  /* 0x0030180601007387 */ /* 0x0041e20000100a00 */
[----:B------:R3:W-:Y:S02]  /*736a0*/  STL.64 [R1+0x3010], R4 ;  /* 0x0030100401007387 */ /* 0x0007e40000100a00 */
[----:B0-----:R-:W-:-:S02]  /*736b0*/  IMAD.MOV.U32 R6, RZ, RZ, R16 ;  /* 0x000000ffff067224 */ /* 0x001fc400078e0010 */
[----:B------:R-:W-:Y:S01]  /*736c0*/  IMAD.MOV.U32 R7, RZ, RZ, R17 ;  /* 0x000000ffff077224 */ /* 0x000fe200078e0011 */
[----:B------:R-:W2:Y:S01]  /*736d0*/  LDL.LU R16, [R1+0x311c] ;  /* 0x00311c0001107983 */ /* 0x000ea20000300800 */
[----:B------:R-:W2:Y:S05]  /*736e0*/  LDL.LU R17, [R1+0x3118] ;  /* 0x0031180001117983 */ /* 0x000eaa0000300800 */
[C---:B---3--:R-:W-:Y:S01]  /*736f0*/  HMMA.16816.F32 R4, R8.reuse, R6, R24 ;  /* 0x000000060804723c */ /* 0x048fe20000001818 */
[----:B------:R-:W-:Y:S01]  /*73700*/  STL [R1+0x2cf8], R0 ;  /* 0x002cf80001007387 */ /* 0x000fe20000100800 */
[----:B------:R-:W-:Y:S02]  /*73710*/  STL [R1+0x2cf4], R2 ;  /* 0x002cf40201007387 */ /* 0x000fe40000100800 */
[----:B------:R-:W-:Y:S02]  /*73720*/  STL [R1+0x2cf0], R3 ;  /* 0x002cf00301007387 */ /* 0x000fe40000100800 */
[----:B------:R-:W3:Y:S11]  /*73730*/  LDL.LU.64 R26, [R1+0x3110] ;  /* 0x00311000011a7983 */ /* 0x000ef60000300a00 */
[----:B------:R-:W-:Y:S06]  /*73740*/  @!UPT UIADD3 URZ, URZ, URZ, URZ ;  /* 0x0000003f3f3ff290 */ /* 0x000fec000fffe03f */
[----:B------:R0:W-:Y:S01]  /*73750*/  STL.64 [R1+0x540], R4 ;  /* 0x0005400401007387 */ /* 0x0001e20000100a00 */
[----:B------:R1:W-:Y:S03]  /*73760*/  STL.64 [R1+0x548], R6 ;  /* 0x0005480601007387 */ /* 0x0003e60000100a00 */
[----:B0-----:R-:W2:Y:S01]  /*73770*/  LDL.LU R4, [R1+0x440] ;  /* 0x0004400001047983 */ /* 0x001ea20000300800 */
[----:B------:R-:W2:Y:S02]  /*73780*/  LDL.LU R5, [R1+0x444] ;  /* 0x0004440001057983 */ /* 0x000ea40000300800 */
[----:B-1----:R-:W2:Y:S02]  /*73790*/  LDL.LU R6, [R1+0x448] ;  /* 0x0004480001067983 */ /* 0x002ea40000300800 */
        /* <DEDUP_REMOVED lines=8> */
[----:B------:R-:W2:Y:S11]  /*73820*/  LDL.LU.64 R22, [R1+0x3108] ;  /* 0x0031080001167983 */ /* 0x000eb60000300a00 */
[----:B------:R-:W-:Y:S02]  /*73830*/  @!UPT UIADD3 URZ, URZ, URZ, URZ ;  /* 0x0000003f3f3ff290 */ /* 0x000fe4000fffe03f */
[----:B------:R-:W-:Y:S02]  /*73840*/  IMAD.MOV.U32 R2, RZ, RZ, R26 ;  /* 0x000000ffff027224 */ /* 0x000fe400078e001a */
[----:B------:R0:W-:Y:S02]  /*73850*/  STL [R1+0x530], R24 ;  /* 0x0005301801007387 */ /* 0x0001e40000100800 */
[----:B------:R-:W-:Y:S02]  /*73860*/  IMAD.MOV.U32 R3, RZ, RZ, R27 ;  /* 0x000000ffff037224 */ /* 0x000fe400078e001b */
[----:B------:R-:W-:Y:S01]  /*73870*/  IMAD.MOV.U32 R0, RZ, RZ, R25 ;  /* 0x000000ffff007224 */ /* 0x000fe200078e0019 */
[----:B------:R-:W3:Y:S04]  /*73880*/  LDL.LU.64 R26, [R1+0x3100] ;  /* 0x00310000011a7983 */ /* 0x000ee80000300a00 */
[----:B0-----:R-:W3:Y:S01]  /*73890*/  LDL.LU.64 R24, [R1+0x30f8] ;  /* 0x0030f80001187983 */ /* 0x001ee20000300a00 */
[----:B------:R-:W-:Y:S02]  /*738a0*/  STL [R1+0x2d88], R3 ;  /* 0x002d880301007387 */ /* 0x000fe40000100800 */
[----:B------:R-:W-:Y:S02]  /*738b0*/  STL [R1+0x2d84], R2 ;  /* 0x002d840201007387 */ /* 0x000fe40000100800 */
[----:B------:R-:W-:Y:S01]  /*738c0*/  STL [R1+0x2d80], R0 ;  /* 0x002d800001007387 */ /* 0x000fe20000100800 */
[----:B--2---:R-:W-:Y:S07]  /*738d0*/  HMMA.16816.F32 R4, R8, R22, R4 ;  /* 0x000000160804723c */ /* 0x004fee0000001804 */
[----:B---3--:R-:W-:-:S02]  /*738e0*/  IMAD.MOV.U32 R23, RZ, RZ, R24 ;  /* 0x000000ffff177224 */ /* 0x008fc400078e0018 */
[----:B------:R-:W-:Y:S11]  /*738f0*/  IMAD.MOV.U32 R22, RZ, RZ, R25 ;  /* 0x000000ffff167224 */ /* 0x000ff600078e0019 */
[----:B------:R-:W-:Y:S03]  /*73900*/  @!UPT UIADD3 URZ, URZ, URZ, URZ ;  /* 0x0000003f3f3ff290 */ /* 0x000fe6000fffe03f */
[----:B------:R-:W-:Y:S01]  /*73910*/  STL.64 [R1+0x520], R4 ;  /* 0x0005200401007387 */ /* 0x000fe20000100a00 */
[----:B------:R-:W-:Y:S02]  /*73920*/  STL.64 [R1+0x528], R6 ;  /* 0x0005280601007387 */ /* 0x000fe40000100a00 */
[----:B------:R-:W2:Y:S02]  /*73930*/  LDL.LU R24, [R1+0x240] ;  /* 0x0002400001187983 */ /* 0x000ea40000300800 */
[----:B------:R-:W2:Y:S02]  /*73940*/  LDL.LU R25, [R1+0x244] ;  /* 0x0002440001197983 */ /* 0x000ea40000300800 */
[----:B------:R-:W-:Y:S02]  /*73950*/  IMAD.MOV.U32 R20, RZ, RZ, R27 ;  /* 0x000000ffff147224 */ /* 0x000fe400078e001b */
[----:B------:R-:W-:Y:S02]  /*73960*/  IMAD.MOV.U32 R21, RZ, RZ, R26 ;  /* 0x000000ffff157224 */ /* 0x000fe400078e001a */
[----:B------:R-:W-:-:S02]  /*73970*/  IMAD.MOV.U32 R26, RZ, RZ, R17 ;  /* 0x000000ffff1a7224 */ /* 0x000fc400078e0011 */
[----:B------:R-:W-:Y:S02]  /*73980*/  IMAD.MOV.U32 R27, RZ, RZ, R16 ;  /* 0x000000ffff1b7224 */ /* 0x000fe400078e0010 */
[----:B------:R-:W-:Y:S02]  /*73990*/  IMAD.MOV.U32 R18, RZ, RZ, R15 ;  /* 0x000000ffff127224 */ /* 0x000fe400078e000f */
[----:B------:R-:W-:Y:S01]  /*739a0*/  IMAD.MOV.U32 R19, RZ, RZ, R14 ;  /* 0x000000ffff137224 */ /* 0x000fe200078e000e */
[----:B------:R4:W-:Y:S02]  /*739b0*/  STL.64 [R1+0x30e0], R26 ;  /* 0x0030e01a01007387 */ /* 0x0009e40000100a00 */
[----:B----4-:R-:W-:Y:S02]  /*739c0*/  IMAD.MOV.U32 R27, RZ, RZ, R12 ;  /* 0x000000ffff1b7224 */ /* 0x010fe400078e000c */
[----:B------:R-:W-:Y:S01]  /*739d0*/  IMAD.MOV.U32 R26, RZ, RZ, R13 ;  /* 0x000000ffff1a7224 */ /* 0x000fe200078e000d */
[----:B--2---:R-:W-:Y:S01]  /*739e0*/  STL.64 [R1+0x30d8], R24 ;  /* 0x0030d81801007387 */ /* 0x004fe20000100a00 */
[----:B------:R0:W-:Y:S02]  /*739f0*/  STL.64 [R1+0x30e8], R18 ;  /* 0x0030e81201007387 */ /* 0x0001e40000100a00 */
[----:B------:R-:W2:Y:S02]  /*73a00*/  LDL.LU R16, [R1+0x260] ;  /* 0x0002600001107983 */ /* 0x000ea40000300800 */
[----:B------:R-:W2:Y:S01]  /*73a10*/  LDL.LU R17, [R1+0x264] ;  /* 0x0002640001117983 */ /* 0x000ea20000300800 */
[----:B0-----:R-:W2:Y:S01]  /*73a20*/  LDL.LU R18, [R1+0x268] ;  /* 0x0002680001127983 */ /* 0x001ea20000300800 */
[----:B------:R-:W2:Y:S02]  /*73a30*/  LDL.LU R19, [R1+0x26c] ;  /* 0x00026c0001137983 */ /* 0x000ea40000300800 */
[----:B------:R-:W3:Y:S02]  /*73a40*/  LDL.LU R4, [R1+0x250] ;  /* 0x0002500001047983 */ /* 0x000ee40000300800 */
[----:B------:R-:W3:Y:S01]  /*73a50*/  LDL.LU R5, [R1+0x254] ;  /* 0x0002540001057983 */ /* 0x000ee20000300800 */
[----:B------:R-:W3:Y:S01]  /*73a60*/  LDL.LU R6, [R1+0x258] ;  /* 0x0002580001067983 */ /* 0x000ee20000300800 */
[----:B------:R-:W3:Y:S02]  /*73a70*/  LDL.LU R7, [R1+0x25c] ;  /* 0x00025c0001077983 */ /* 0x000ee40000300800 */
[----:B------:R-:W4:Y:S02]  /*73a80*/  LDL.LU R12, [R1+0x30] ;  /* 0x00003000010c7983 */ /* 0x000f240000300800 */
[----:B------:R-:W4:Y:S02]  /*73a90*/  LDL.LU R13, [R1+0x34] ;  /* 0x00003400010d7983 */ /* 0x000f240000300800 */
[----:B------:R-:W-:-:S02]  /*73aa0*/  IMAD.MOV.U32 R14, RZ, RZ, R28 ;  /* 0x000000ffff0e7224 */ /* 0x000fc400078e001c */
[----:B------:R-:W-:Y:S01]  /*73ab0*/  IMAD.MOV.U32 R15, RZ, RZ, R29 ;  /* 0x000000ffff0f7224 */ /* 0x000fe200078e001d */
[----:B------:R-:W2:Y:S01]  /*73ac0*/  LDL.LU R28, [R1+0x30f4] ;  /* 0x0030f400011c7983 */ /* 0x000ea20000300800 */
[----:B------:R-:W2:Y:S03]  /*73ad0*/  LDL.LU R29, [R1+0x30f0] ;  /* 0x0030f000011d7983 */ /* 0x000ea60000300800 */
[----:B------:R-:W-:Y:S04]  /*73ae0*/  STL.64 [R1+0x2fb8], R14 ;  /* 0x002fb80e01007387 */ /* 0x000fe80000100a00 */
[----:B----4-:R0:W-:Y:S04]  /*73af0*/  STL.64 [R1+0x2fb0], R12 ;  /* 0x002fb00c01007387 */ /* 0x0101e80000100a00 */
[----:B0-----:R-:W4:Y:S04]  /*73b00*/  LDL R12, [R1+0x20] ;  /* 0x00002000010c7983 */ /* 0x001f280000100800 */
[----:B------:R-:W4:Y:S04]  /*73b10*/  LDL R13, [R1+0x24] ;  /* 0x00002400010d7983 */ /* 0x000f280000100800 */
[----:B----4-:R0:W-:Y:S04]  /*73b20*/  STL.64 [R1+0x3068], R12 ;  /* 0x0030680c01007387 */ /* 0x0101e80000100a00 */
[----:B0-----:R-:W4:Y:S01]  /*73b30*/  LDL.LU R12, [R1+0x1e0] ;  /* 0x0001e000010c7983 */ /* 0x001f220000300800 */
[----:B------:R-:W4:Y:S02]  /*73b40*/  LDL.LU R13, [R1+0x1e4] ;  /* 0x0001e400010d7983 */ /* 0x000f240000300800 */
[----:B------:R-:W2:Y:S02]  /*73b50*/  LDL.LU R14, [R1+0x1e8] ;  /* 0x0001e800010e7983 */ /* 0x000ea40000300800 */
[----:B------:R-:W2:Y:S02]  /*73b60*/  LDL.LU R15, [R1+0x1ec] ;  /* 0x0001ec00010f7983 */ /* 0x000ea40000300800 */
[----:B--2---:R-:W-:Y:S01]  /*73b70*/  STL.64 [R1+0x3078], R14 ;  /* 0x0030780e01007387 */ /* 0x004fe20000100a00 */
[----:B----4-:R0:W-:Y:S03]  /*73b80*/  STL.64 [R1+0x3070], R12 ;  /* 0x0030700c01007387 */ /* 0x0101e60000100a00 */
[----:B0-----:R-:W2:Y:S04]  /*73b90*/  LDL R12, [R1+0x60] ;  /* 0x00006000010c7983 */ /* 0x001ea80000100800 */
[----:B------:R-:W2:Y:S04]  /*73ba0*/  LDL R13, [R1+0x64] ;  /* 0x00006400010d7983 */ /* 0x000ea80000100800 */
[----:B--2---:R0:W-:Y:S04]  /*73bb0*/  STL.64 [R1+0x3088], R12 ;  /* 0x0030880c01007387 */ /* 0x0041e80000100a00 */
[----:B0-----:R-:W2:Y:S04]  /*73bc0*/  LDL R12, [R1+0x80] ;  /* 0x00008000010c7983 */ /* 0x001ea80000100800 */
[----:B------:R-:W2:Y:S01]  /*73bd0*/  LDL R13, [R1+0x84] ;  /* 0x00008400010d7983 */ /* 0x000ea20000100800 */
[----:B------:R-:W-:Y:S02]  /*73be0*/  STL.64 [R1+0x2fa0], R22 ;  /* 0x002fa01601007387 */ /* 0x000fe40000100a00 */
[----:B------:R0:W-:Y:S02]  /*73bf0*/  STL.64 [R1+0x2f98], R20 ;  /* 0x002f981401007387 */ /* 0x0001e40000100a00 */
[----:B0-----:R-:W4:Y:S01]  /*73c00*/  LDL.64 R20, [R1] ;  /* 0x0000000001147983 */ /* 0x001f220000100a00 */
[----:B------:R-:W-:Y:S03]  /*73c10*/  HMMA.16816.F32 R24, R8, R26, R16 ;  /* 0x0000001a0818723c */ /* 0x000fe60000001810 */
[----:B----4-:R0:W-:Y:S04]  /*73c20*/  STL.64 [R1+0x3080], R20 ;  /* 0x0030801401007387 */ /* 0x0101e80000100a00 */
[----:B0-----:R-:W4:Y:S01]  /*73c30*/  LDL.LU R20, [R1+0x1f0] ;  /* 0x0001f00001147983 */ /* 0x001f220000300800 */
[----:B------:R-:W4:Y:S02]  /*73c40*/  LDL.LU R21, [R1+0x1f4] ;  /* 0x0001f40001157983 */ /* 0x000f240000300800 */
[----:B------:R-:W4:Y:S02]  /*73c50*/  LDL.LU R22, [R1+0x1f8] ;  /* 0x0001f80001167983 */ /* 0x000f240000300800 */
[----:B------:R-:W4:Y:S01]  /*73c60*/  LDL.LU R23, [R1+0x1fc] ;  /* 0x0001fc0001177983 */ /* 0x000f220000300800 */
[----:B------:R-:W3:Y:S11]  /*73c70*/  LDL.LU.64 R18, [R1+0x30e8] ;  /* 0x0030e80001127983 */ /* 0x000ef60000300a00 */
[----:B------:R-:W-:-:S02]  /*73c80*/  IMAD.MOV.U32 R3, RZ, RZ, R27 ;  /* 0x000000ffff037224 */ /* 0x000fc400078e001b */
[----:B------:R-:W-:Y:S02]  /*73c90*/  STL.64 [R1+0x510], R24 ;  /* 0x0005101801007387 */ /* 0x000fe40000100a00 */
[----:B------:R0:W-:Y:S02]  /*73ca0*/  STL [R1+0x518], R26 ;  /* 0x0005181a01007387 */ /* 0x0001e40000100800 */
[----:B0-----:R-:W2:Y:S01]  /*73cb0*/  LDL.LU.64 R26, [R1+0x30e0] ;  /* 0x0030e000011a7983 */ /* 0x001ea20000300a00 */
[----:B------:R-:W2:Y:S02]  /*73cc0*/  LDL.LU.64 R24, [R1+0x30d8] ;  /* 0x0030d80001187983 */ /* 0x000ea40000300a00 */
[----:B------:R-:W-:Y:S01]  /*73cd0*/  STL [R1+0x2f50], R3 ;  /* 0x002f500301007387 */ /* 0x000fe20000100800 */
[C---:B---3--:R-:W-:Y:S01]  /*73ce0*/  HMMA.16816.F32 R16, R8.reuse, R18, R4 ;  /* 0x000000120810723c */ /* 0x048fe20000001804 */
[----:B------:R-:W3:Y:S01]  /*73cf0*/  LDL.LU.64 R6, [R1+0x30d0] ;  /* 0x0030d00001067983 */ /* 0x000ee20000300a00 */
[----:B------:R-:W3:Y:S11]  /*73d00*/  LDL.LU.64 R4, [R1+0x30c8] ;  /* 0x0030c80001047983 */ /* 0x000ef60000300a00 */
[----:B------:R-:W-:Y:S10]  /*73d10*/  @!UPT UIADD3 URZ, URZ, URZ, URZ ;  /* 0x0000003f3f3ff290 */ /* 0x000ff4000fffe03f */
[----:B------:R-:W-:Y:S01]  /*73d20*/  STL.64 [R1+0x500], R16 ;  /* 0x0005001001007387 */ /* 0x000fe20000100a00 */
[----:B------:R0:W-:Y:S03]  /*73d30*/  STL.64 [R1+0x508], R18 ;  /* 0x0005081201007387 */ /* 0x0001e60000100a00 */
[----:B0-----:R-:W2:Y:S02]  /*73d40*/  LDL.LU.64 R18, [R1+0x30c0] ;  /* 0x0030c00001127983 */ /* 0x001ea40000300a00 */
[----:B--2---:R-:W-:Y:S02]  /*73d50*/  HMMA.16816.F32 R8, R8, R18, R24 ;  /* 0x000000120808723c */ /* 0x004fe40000001818 */
[----:B------:R-:W2:Y:S01]  /*73d60*/  LDL.LU.64 R26, [R1+0x30b8] ;  /* 0x0030b800011a7983 */ /* 0x000ea20000300a00 */
[----:B------:R-:W3:Y:S02]  /*73d70*/  LDL.LU.64 R24, [R1+0x30b0] ;  /* 0x0030b00001187983 */ /* 0x000ee40000300a00 */
[----:B------:R-:W4:Y:S11]  /*73d80*/  LDL.LU.64 R16, [R1+0x30a8] ;  /* 0x0030a80001107983 */ /* 0x000f360000300a00 */
[----:B------:R-:W-:Y:S07]  /*73d90*/  @!UPT UIADD3 URZ, URZ, URZ, URZ ;  /* 0x0000003f3f3ff290 */ /* 0x000fee000fffe03f */
[----:B------:R3:W-:Y:S01]  /*73da0*/  STL [R1+0x4f0], R8 ;  /* 0x0004f00801007387 */ /* 0x0007e20000100800 */
[----:B------:R-:W-:Y:S02]  /*73db0*/  IMAD.MOV.U32 R18, RZ, RZ, R9 ;  /* 0x000000ffff127224 */ /* 0x000fe400078e0009 */
[----:B------:R0:W-:Y:S02]  /*73dc0*/  STL [R1+0x4fc], R11 ;  /* 0x0004fc0b01007387 */ /* 0x0001e40000100800 */
[----:B------:R-:W-:Y:S02]  /*73dd0*/  IMAD.MOV.U32 R19, RZ, RZ, R10 ;  /* 0x000000ffff137224 */ /* 0x000fe400078e000a */
[----:B--2---:R-:W-:Y:S02]  /*73de0*/  IMAD.MOV.U32 R9, RZ, RZ, R26 ;  /* 0x000000ffff097224 */ /* 0x004fe400078e001a */
[----:B---3--:R-:W-:Y:S02]  /*73df0*/  IMAD.MOV.U32 R8, RZ, RZ, R25 ;  /* 0x000000ffff087224 */ /* 0x008fe400078e0019 */
[----:B------:R-:W-:Y:S01]  /*73e00*/  IMAD.MOV.U32 R10, RZ, RZ, R27 ;  /* 0x000000ffff0a7224 */ /* 0x000fe200078e001b */
[----:B------:R-:W2:Y:S01]  /*73e10*/  LDL.LU R25, [R1+0x30a0] ;  /* 0x0030a00001197983 */ /* 0x000ea20000300800 */
[----:B------:R-:W2:Y:S02]  /*73e20*/  LDL.LU R26, [R1+0x309c] ;  /* 0x00309c00011a7983 */ /* 0x000ea40000300800 */
[----:B------:R-:W2:Y:S02]  /*73e30*/  LDL.LU R27, [R1+0x3098] ;  /* 0x00309800011b7983 */ /* 0x000ea40000300800 */
[----:B0-----:R-:W3:Y:S01]  /*73e40*/  LDL.LU R11, [R1+0x1cc] ;  /* 0x0001cc00010b7983 */ /* 0x001ee20000300800 */
[----:B------:R-:W-:Y:S01]  /*73e50*/  STL.64 [R1+0x3040], R18 ;  /* 0x0030401201007387 */ /* 0x000fe20000100a00 */
[----:B----4-:R0:W-:Y:S03]  /*73e60*/  STL.64 [R1+0x3038], R16 ;  /* 0x0030381001007387 */ /* 0x0101e60000100a00 */
[----:B0-----:R-:W4:Y:S01]  /*73e70*/  LDL.LU R16, [R1+0x1d0] ;  /* 0x0001d00001107983 */ /* 0x001f220000300800 */
[----:B------:R-:W4:Y:S01]  /*73e80*/  LDL.LU R17, [R1+0x1d4] ;  /* 0x0001d40001117983 */ /* 0x000f220000300800 */
[C---:B--2---:R-:W-:Y:S02]  /*73e90*/  HMMA.16816.F32 R12, R4.reuse, R12, R24 ;  /* 0x0000000c040c723c */ /* 0x044fe40000001818 */
[----:B------:R-:W2:Y:S11]  /*73ea0*/  LDL.LU.64 R24, [R1+0x3090] ;  /* 0x0030900001187983 */ /* 0x000eb60000300a00 */
[----:B------:R-:W-:Y:S11]  /*73eb0*/  @!UPT UIADD3 URZ, URZ, URZ, URZ ;  /* 0x0000003f3f3ff290 */ /* 0x000ff6000fffe03f */
[----:B------:R-:W-:Y:S02]  /*73ec0*/  IMAD.MOV.U32 R26, RZ, RZ, R12 ;  /* 0x000000ffff1a7224 */ /* 0x000fe400078e000c */
[----:B------:R-:W-:Y:S02]  /*73ed0*/  IMAD.MOV.U32 R27, RZ, RZ, R13 ;  /* 0x000000ffff1b7224 */ /* 0x000fe400078e000d */
[----:B------:R-:W3:Y:S01]  /*73ee0*/  LDL.LU.64 R12, [R1+0x3088] ;  /* 0x00308800010c7983 */ /* 0x000ee20000300a00 */
[----:B------:R-:W-:Y:S02]  /*73ef0*/  IMAD.MOV.U32 R18, RZ, RZ, R29 ;  /* 0x000000ffff127224 */ /* 0x000fe400078e001d */
[----:B------:R-:W-:Y:S02]  /*73f00*/  IMAD.MOV.U32 R19, RZ, RZ, R28 ;  /* 0x000000ffff137224 */ /* 0x000fe400078e001c */
[----:B------:R-:W-:Y:S02]  /*73f10*/  IMAD.MOV.U32 R29, RZ, RZ, R14 ;  /* 0x000000ffff1d7224 */ /* 0x000fe400078e000e */
[----:B------:R-:W-:Y:S01]  /*73f20*/  IMAD.MOV.U32 R28, RZ, RZ, R15 ;  /* 0x000000ffff1c7224 */ /* 0x000fe200078e000f */
[----:B------:R-:W-:Y:S04]  /*73f30*/  STL.64 [R1+0x3030], R26 ;  /* 0x0030301a01007387 */ /* 0x000fe80000100a00 */
[----:B--2---:R0:W-:Y:S04]  /*73f40*/  STL.64 [R1+0x3028], R24 ;  /* 0x0030281801007387 */ /* 0x0041e80000100a00 */
[----:B0-----:R-:W2:Y:S01]  /*73f50*/  LDL.64 R24, [R1+0x40] ;  /* 0x0000400001187983 */ /* 0x001ea20000100a00 */
[C---:B---3--:R-:W-:Y:S03]  /*73f60*/  HMMA.16816.F32 R12, R4.reuse, R12, R20 ;  /* 0x0000000c040c723c */ /* 0x048fe60000001814 */
[----:B------:R-:W-:Y:S01]  /*73f70*/  STL [R1+0x2f54], R29 ;  /* 0x002f541d01007387 */ /* 0x000fe20000100800 */
[----:B------:R-:W3:Y:S11]  /*73f80*/  LDL.LU.64 R20, [R1+0x3080] ;  /* 0x0030800001147983 */ /* 0x000ef60000300a00 */
[----:B------:R-:W-:Y:S08]  /*73f90*/  @!UPT UIADD3 URZ, URZ, URZ, URZ ;  /* 0x0000003f3f3ff290 */ /* 0x000ff0000fffe03f */
        /* <DEDUP_REMOVED lines=10> */
[----:B------:R-:W-:Y:S02]  /*74040*/  IMAD.MOV.U32 R2, RZ, RZ, R24 ;  /* 0x000000ffff027224 */ /* 0x000fe400078e0018 */
[----:B------:R-:W-:Y:S01]  /*74050*/  IMAD.MOV.U32 R0, RZ, RZ, R25 ;  /* 0x000000ffff007224 */ /* 0x000fe200078e0019 */
[----:B----4-:R-:W-:Y:S01]  /*74060*/  HMMA.16816.F32 R16, R4, R12, R16 ;  /* 0x0000000c0410723c */ /* 0x010fe20000001810 */
[----:B------:R0:W-:Y:S06]  /*74070*/  STL.64 [R1+0x2fc8], R12 ;  /* 0x002fc80c01007387 */ /* 0x0001ec0000100a00 */
[----:B0-----:R-:W-:-:S02]  /*74080*/  IMAD.MOV.U32 R12, RZ, RZ, R2 ;  /* 0x000000ffff0c7224 */ /* 0x001fc400078e0002 */
[----:B------:R-:W-:Y:S11]  /*74090*/  IMAD.MOV.U32 R13, RZ, RZ, R0 ;  /* 0x000000ffff0d7224 */ /* 0x000ff600078e0000 */
[----:B------:R-:W-:Y:S03]  /*740a0*/  @!UPT UIADD3 URZ, URZ, URZ, URZ ;  /* 0x0000003f3f3ff290 */ /* 0x000fe6000fffe03f */
[----:B------:R0:W-:Y:S01]  /*740b0*/  STL.64 [R1+0x4b0], R16 ;  /* 0x0004b01001007387 */ /* 0x0001e20000100a00 */
[----:B------:R1:W-:Y:S02]  /*740c0*/  STL.64 [R1+0x4b8], R18 ;  /* 0x0004b81201007387 */ /* 0x0003e40000100a00 */
[----:B------:R-:W2:Y:S02]  /*740d0*/  LDL.LU R24, [R1+0x170] ;  /* 0x0001700001187983 */ /* 0x000ea40000300800 */
[----:B------:R-:W2:Y:S01]  /*740e0*/  LDL.LU R25, [R1+0x174] ;  /* 0x0001740001197983 */ /* 0x000ea20000300800 */
[----:B------:R-:W2:Y:S01]  /*740f0*/  LDL.LU R26, [R1+0x178] ;  /* 0x00017800011a7983 */ /* 0x000ea20000300800 */
[----:B------:R-:W2:Y:S03]  /*74100*/  LDL.LU R27, [R1+0x17c] ;  /* 0x00017c00011b7983 */ /* 0x000ea60000300800 */
[----:B0-----:R-:W4:Y:S01]  /*74110*/  LDL.LU R16, [R1+0x180] ;  /* 0x0001800001107983 */ /* 0x001f220000300800 */
[----:B------:R-:W4:Y:S02]  /*74120*/  LDL.LU R17, [R1+0x184] ;  /* 0x0001840001117983 */ /* 0x000f240000300800 */
[----:B-1----:R-:W4:Y:S02]  /*74130*/  LDL.LU R18, [R1+0x188] ;  /* 0x0001880001127983 */ /* 0x002f240000300800 */
[----:B------:R-:W4:Y:S01]  /*74140*/  LDL.LU R19, [R1+0x18c] ;  /* 0x00018c0001137983 */ /* 0x000f220000300800 */
[----:B------:R0:W-:Y:S04]  /*74150*/  STL.64 [R1+0x2fe0], R12 ;  /* 0x002fe00c01007387 */ /* 0x0001e80000100a00 */
[----:B0-----:R-:W2:Y:S01]  /*74160*/  LDL.64 R12, [R1+0x60] ;  /* 0x00006000010c7983 */ /* 0x001ea20000100a00 */
[----:B---3--:R-:W-:Y:S03]  /*74170*/  HMMA.16816.F32 R8, R4, R20, R8 ;  /* 0x000000140408723c */ /* 0x008fe60000001808 */
[----:B--2---:R0:W-:Y:S04]  /*74180*/  STL.64 [R1+0x2ff8], R12 ;  /* 0x002ff80c01007387 */ /* 0x0041e80000100a00 */
[----:B0-----:R-:W2:Y:S04]  /*74190*/  LDL.LU.64 R12, [R1+0x80] ;  /* 0x00008000010c7983 */ /* 0x001ea80000300a00 */
[----:B--2---:R0:W-:Y:S04]  /*741a0*/  STL.64 [R1+0x3020], R12 ;  /* 0x0030200c01007387 */ /* 0x0041e80000100a00 */
[----:B0-----:R-:W2:Y:S01]  /*741b0*/  LDL.LU R12, [R1+0x160] ;  /* 0x00016000010c7983 */ /* 0x001ea20000300800 */
[----:B------:R-:W2:Y:S02]  /*741c0*/  LDL.LU R13, [R1+0x164] ;  /* 0x00016400010d7983 */ /* 0x000ea40000300800 */
[----:B------:R-:W2:Y:S02]  /*741d0*/  LDL.LU R14, [R1+0x168] ;  /* 0x00016800010e7983 */ /* 0x000ea40000300800 */
[----:B------:R-:W2:Y:S03]  /*741e0*/  LDL.LU R15, [R1+0x16c] ;  /* 0x00016c00010f7983 */ /* 0x000ea60000300800 */
[----:B------:R-:W-:Y:S01]  /*741f0*/  STL.64 [R1+0x4a0], R8 ;  /* 0x0004a00801007387 */ /* 0x000fe20000100a00 */
[----:B------:R0:W-:Y:S03]  /*74200*/  STL.64 [R1+0x4a8], R10 ;  /* 0x0004a80a01007387 */ /* 0x0001e60000100a00 */
[----:B0-----:R-:W3:Y:S01]  /*74210*/  LDL.LU.64 R10, [R1+0x3060] ;  /* 0x00306000010a7983 */ /* 0x001ee20000300a00 */
[----:B------:R-:W2:Y:S02]  /*74220*/  LDL.LU.64 R8, [R1+0x3058] ;  /* 0x0030580001087983 */ /* 0x000ea40000300a00 */
[----:B------:R0:W-:Y:S02]  /*74230*/  STL.64 [R1+0x2fc0], R20 ;  /* 0x002fc01401007387 */ /* 0x0001e40000100a00 */
[----:B0-----:R-:W3:Y:S01]  /*74240*/  LDL.LU R20, [R1+0x50] ;  /* 0x0000500001147983 */ /* 0x001ee20000300800 */
[----:B------:R-:W3:Y:S02]  /*74250*/  LDL.LU R21, [R1+0x54] ;  /* 0x0000540001157983 */ /* 0x000ee40000300800 */
[----:B--2---:R-:W-:-:S02]  /*74260*/  IMAD.MOV.U32 R22, RZ, RZ, R9 ;  /* 0x000000ffff167224 */ /* 0x004fc400078e0009 */
[----:B------:R-:W-:Y:S01]  /*74270*/  IMAD.MOV.U32 R23, RZ, RZ, R8 ;  /* 0x000000ffff177224 */ /* 0x000fe200078e0008 */
[----:B------:R-:W2:Y:S01]  /*74280*/  LDL.LU R9, [R1+0x3054] ;  /* 0x0030540001097983 */ /* 0x000ea20000300800 */
[----:B------:R-:W2:Y:S03]  /*74290*/  LDL.LU R8, [R1+0x3050] ;  /* 0x0030500001087983 */ /* 0x000ea60000300800 */
[----:B------:R-:W-:Y:S04]  /*742a0*/  STL.64 [R1+0x2fd8], R22 ;  /* 0x002fd81601007387 */ /* 0x000fe80000100a00 */
[----:B---3--:R0:W-:Y:S04]  /*742b0*/  STL.64 [R1+0x2fd0], R20 ;  /* 0x002fd01401007387 */ /* 0x0081e80000100a00 */
[----:B0-----:R-:W3:Y:S01]  /*742c0*/  LDL.LU R20, [R1+0x70] ;  /* 0x0000700001147983 */ /* 0x001ee20000300800 */
[----:B------:R-:W3:Y:S02]  /*742d0*/  LDL.LU R21, [R1+0x74] ;  /* 0x0000740001157983 */ /* 0x000ee40000300800 */
[----:B------:R-:W2:Y:S02]  /*742e0*/  LDL.LU R22, [R1+0x78] ;  /* 0x0000780001167983 */ /* 0x000ea40000300800 */
[----:B------:R-:W2:Y:S02]  /*742f0*/  LDL.LU R23, [R1+0x7c] ;  /* 0x00007c0001177983 */ /* 0x000ea40000300800 */
[----:B--2---:R0:W-:Y:S01]  /*74300*/  STL.64 [R1+0x2ff0], R22 ;  /* 0x002ff01601007387 */ /* 0x0041e20000100a00 */
[----:B---3--:R1:W-:Y:S02]  /*74310*/  STL.64 [R1+0x2fe8], R20 ;  /* 0x002fe81401007387 */ /* 0x0083e40000100a00 */
[----:B0-----:R-:W-:Y:S01]  /*74320*/  IMAD.MOV.U32 R22, RZ, RZ, R8 ;  /* 0x000000ffff167224 */ /* 0x001fe200078e0008 */
[----:B-1----:R-:W2:Y:S01]  /*74330*/  LDL.LU R20, [R1+0x90] ;  /* 0x0000900001147983 */ /* 0x002ea20000300800 */
[----:B------:R-:W2:Y:S02]  /*74340*/  LDL.LU R21, [R1+0x94] ;  /* 0x0000940001157983 */ /* 0x000ea40000300800 */
[----:B------:R-:W4:Y:S02]  /*74350*/  LDL.LU R8, [R1+0x304c] ;  /* 0x00304c0001087983 */ /* 0x000f240000300800 */
[----:B------:R-:W-:-:S02]  /*74360*/  IMAD.MOV.U32 R23, RZ, RZ, R9 ;  /* 0x000000ffff177224 */ /* 0x000fc400078e0009 */
[----:B------:R-:W4:Y:S03]  /*74370*/  LDL.LU R9, [R1+0x3048] ;  /* 0x0030480001097983 */ /* 0x000f260000300800 */
[----:B------:R-:W-:Y:S01]  /*74380*/  STL.64 [R1+0x3008], R22 ;  /* 0x0030081601007387 */ /* 0x000fe20000100a00 */
[C---:B----4-:R-:W-:Y:S01]  /*74390*/  HMMA.16816.F32 R16, R4.reuse, R8, R16 ;  /* 0x000000080410723c */ /* 0x050fe20000001810 */
[----:B--2---:R0:W-:Y:S04]  /*743a0*/  STL.64 [R1+0x3000], R20 ;  /* 0x0030001401007387 */ /* 0x0041e80000100a00 */
        /* <DEDUP_REMOVED lines=8> */
[----:B------:R-:W4:Y:S02]  /*74430*/  LDL.LU.64 R16, [R1+0x3038] ;  /* 0x0030380001107983 */ /* 0x000f240000300a00 */
[C---:B----4-:R-:W-:Y:S11]  /*74440*/  HMMA.16816.F32 R24, R4.reuse, R16, R24 ;  /* 0x000000100418723c */ /* 0x050ff60000001818 */
[----:B------:R-:W-:Y:S11]  /*74450*/  @!UPT UIADD3 URZ, URZ, URZ, URZ ;  /* 0x0000003f3f3ff290 */ /* 0x000ff6000fffe03f */
[----:B------:R-:W-:Y:S01]  /*74460*/  @!UPT UIADD3 URZ, URZ, URZ, URZ ;  /* 0x0000003f3f3ff290 */ /* 0x000fe2000fffe03f */
[----:B------:R-:W-:Y:S01]  /*74470*/  STL.64 [R1+0x480], R24 ;  /* 0x0004801801007387 */ /* 0x000fe20000100a00 */
[----:B------:R0:W-:Y:S03]  /*74480*/  STL.64 [R1+0x488], R26 ;  /* 0x0004881a01007387 */ /* 0x0001e60000100a00 */
[----:B0-----:R-:W4:Y:S01]  /*74490*/  LDL.LU.64 R26, [R1+0x3030] ;  /* 0x00303000011a7983 */ /* 0x001f220000300a00 */
[----:B------:R-:W2:Y:S02]  /*744a0*/  LDL.LU.64 R24, [R1+0x3028] ;  /* 0x0030280001187983 */ /* 0x000ea40000300a00 */
[----:B--2---:R-:W-:Y:S01]  /*744b0*/  HMMA.16816.F32 R4, R4, R24, R12 ;  /* 0x000000180404723c */ /* 0x004fe2000000180c */
[----:B------:R-:W2:Y:S11]  /*744c0*/  LDL.LU.64 R12, [R1+0x3020] ;  /* 0x00302000010c7983 */ /* 0x000eb60000300a00 */
[----:B------:R-:W-:Y:S11]  /*744d0*/  @!UPT UIADD3 URZ, URZ, URZ, URZ ;  /* 0x0000003f3f3ff290 */ /* 0x000ff6000fffe03f */
[----:B------:R-:W-:Y:S01]  /*744e0*/  STL.64 [R1+0x470], R4 ;  /* 0x0004700401007387 */ /* 0x000fe20000100a00 */
[----:B------:R0:W-:Y:S03]  /*744f0*/  STL.64 [R1+0x478], R6 ;  /* 0x0004780601007387 */ /* 0x0001e60000100a00 */
[----:B0-----:R-:W3:Y:S01]  /*74500*/  LDL.LU.64 R6, [R1+0x3018] ;  /* 0x0030180001067983 */ /* 0x001ee20000300a00 */
[----:B------:R-:W3:Y:S02]  /*74510*/  LDL.LU.64 R4, [R1+0x3010] ;  /* 0x0030100001047983 */ /* 0x000ee40000300a00 */
[----:B--2---:R-:W-:Y:S02]  /*74520*/  IMAD.MOV.U32 R29, RZ, RZ, R12 ;  /* 0x000000ffff1d7224 */ /* 0x004fe400078e000c */
[----:B------:R-:W-:Y:S01]  /*74530*/  IMAD.MOV.U32 R3, RZ, RZ, R13 ;  /* 0x000000ffff037224 */ /* 0x000fe200078e000d */
[C---:B---3--:R-:W-:Y:S11]  /*74540*/  HMMA.16816.F32 R20, R4.reuse, R12, R20 ;  /* 0x0000000c0414723c */ /* 0x048ff60000001814 */
[----:B------:R-:W-:Y:S11]  /*74550*/  @!UPT UIADD3 URZ, URZ, URZ, URZ ;  /* 0x0000003f3f3ff290 */ /* 0x000ff6000fffe03f */
[----:B------:R-:W-:Y:S01]  /*74560*/  @!UPT UIADD3 URZ, URZ, URZ, URZ ;  /* 0x0000003f3f3ff290 */ /* 0x000fe2000fffe03f */
        /* <DEDUP_REMOVED lines=32> */
[----:B------:R1:W-:Y:S02]  /*74770*/  STL.64 [R1+0x418], R14 ;  /* 0x0004180e01007387 */ /* 0x0003e40000100a00 */
[----:B0-----:R-:W-:Y:S01]  /*74780*/  IMAD.MOV.U32 R13, RZ, RZ, R20 ;  /* 0x000000ffff0d7224 */ /* 0x001fe200078e0014 */
[----:B-1----:R-:W2:Y:S01]  /*74790*/  LDL.LU.64 R14, [R1+0x2fa8] ;  /* 0x002fa800010e7983 */ /* 0x002ea20000300a00 */
[----:B------:R-:W-:Y:S02]  /*747a0*/  IMAD.MOV.U32 R12, RZ, RZ, R21 ;  /* 0x000000ffff0c7224 */ /* 0x000fe400078e0015 */
        /* <DEDUP_REMOVED lines=9> */
[----:B------:R-:W-:Y:S02]  /*74840*/  STL.64 [R1+0x2ef8], R10 ;  /* 0x002ef80a01007387 */ /* 0x000fe40000100a00 */
[----:B------:R0:W-:Y:S02]  /*74850*/  STL.64 [R1+0x2ef0], R8 ;  /* 0x002ef00801007387 */ /* 0x0001e40000100a00 */
[----:B0-----:R-:W-:-:S02]  /*74860*/  IMAD.MOV.U32 R8, RZ, RZ, R13 ;  /* 0x000000ffff087224 */ /* 0x001fc400078e000d */
[----:B------:R-:W-:Y:S01]  /*74870*/  IMAD.MOV.U32 R9, RZ, RZ, R12 ;  /* 0x000000ffff097224 */ /* 0x000fe200078e000c */
[----:B------:R-:W2:Y:S01]  /*74880*/  LDL.LU R13, [R1+0x2f84] ;  /* 0x002f8400010d7983 */ /* 0x000ea20000300800 */
[----:B---3--:R-:W-:Y:S11]  /*74890*/  HMMA.16816.F32 R20, R4, R16, R20 ;  /* 0x000000100414723c */ /* 0x008ff60000001814 */
[----:B------:R-:W-:Y:S11]  /*748a0*/  @!UPT UIADD3 URZ, URZ, URZ, URZ ;  /* 0x0000003f3f3ff290 */ /* 0x000ff6000fffe03f */
[----:B------:R-:W-:Y:S01]  /*748b0*/  @!UPT UIADD3 URZ, URZ, URZ, URZ ;  /* 0x0000003f3f3ff290 */ /* 0x000fe2000fffe03f */
[----:B------:R-:W-:Y:S01]  /*748c0*/  STL.64 [R1+0x3f0], R20 ;  /* 0x0003f01401007387 */ /* 0x000fe20000100a00 */
[----:B------:R-:W-:Y:S02]  /*748d0*/  STL.64 [R1+0x3f8], R22 ;  /* 0x0003f81601007387 */ /* 0x000fe40000100a00 */
[----:B------:R-:W3:Y:S02]  /*748e0*/  LDL.LU R12, [R1+0x2f80] ;  /* 0x002f8000010c7983 */ /* 0x000ee40000300800 */
[----:B------:R-:W-:Y:S01]  /*748f0*/  STL.64 [R1+0x2f10], R8 ;  /* 0x002f100801007387 */ /* 0x000fe20000100a00 */
[----:B------:R-:W-:Y:S01]  /*74900*/  STL.64 [R1+0x2ee8], R18 ;  /* 0x002ee81201007387 */ /* 0x000fe20000100a00 */
        /* <DEDUP_REMOVED lines=17> */
[----:B0-----:R-:W2:Y:S01]  /*74a20*/  LDL.LU.64 R20, [R1+0x3d0] ;  /* 0x0003d00001147983 */ /* 0x001ea20000300a00 */
[----:B------:R-:W2:Y:S02]  /*74a30*/  LDL.LU.64 R22, [R1+0x3d8] ;  /* 0x0003d80001167983 */ /* 0x000ea40000300a00 */
[----:B------:R-:W2:Y:S02]  /*74a40*/  LDL.64 R8, [R1+0x20] ;  /* 0x0000200001087983 */ /* 0x000ea40000100a00 */
[----:B--2---:R0:W-:Y:S04]  /*74a50*/  STL.64 [R1+0x2f28], R8 ;  /* 0x002f280801007387 */ /* 0x0041e80000100a00 */
[----:B0-----:R-:W2:Y:S01]  /*74a60*/  LDL.64 R8, [R1+0x40] ;  /* 0x0000400001087983 */ /* 0x001ea20000100a00 */
[----:B------:R-:W-:Y:S02]  /*74a70*/  STL.64 [R1+0x2f08], R18 ;  /* 0x002f081201007387 */ /* 0x000fe40000100a00 */
[----:B------:R3:W-:Y:S02]  /*74a80*/  STL.64 [R1+0x2f00], R16 ;  /* 0x002f001001007387 */ /* 0x0007e40000100a00 */
[----:B---3--:R-:W-:-:S02]  /*74a90*/  IMAD.MOV.U32 R16, RZ, RZ, R12 ;  /* 0x000000ffff107224 */ /* 0x008fc400078e000c */
[----:B------:R-:W-:Y:S01]  /*74aa0*/  IMAD.MOV.U32 R17, RZ, RZ, R13 ;  /* 0x000000ffff117224 */ /* 0x000fe200078e000d */
[----:B------:R-:W3:Y:S01]  /*74ab0*/  LDL.LU R12, [R1+0x2f7c] ;  /* 0x002f7c00010c7983 */ /* 0x000ee20000300800 */
[----:B------:R-:W3:Y:S02]  /*74ac0*/  LDL.LU R13, [R1+0x2f78] ;  /* 0x002f7800010d7983 */ /* 0x000ee40000300800 */
[----:B------:R-:W-:Y:S02]  /*74ad0*/  IMAD.MOV.U32 R18, RZ, RZ, R14 ;  /* 0x000000ffff127224 */ /* 0x000fe400078e000e */
[----:B------:R-:W-:Y:S01]  /*74ae0*/  IMAD.MOV.U32 R19, RZ, RZ, R15 ;  /* 0x000000ffff137224 */ /* 0x000fe200078e000f */
[----:B------:R-:W3:Y:S01]  /*74af0*/  LDL.LU R14, [R1+0x2f74] ;  /* 0x002f7400010e7983 */ /* 0x000ee20000300800 */
[----:B------:R-:W3:Y:S03]  /*74b00*/  LDL.LU R15, [R1+0x2f70] ;  /* 0x002f7000010f7983 */ /* 0x000ee60000300800 */
[----:B------:R-:W-:Y:S01]  /*74b10*/  STL.64 [R1+0x2f20], R18 ;  /* 0x002f201201007387 */ /* 0x000fe20000100a00 */
[----:B------:R0:W-:Y:S03]  /*74b20*/  STL.64 [R1+0x2f18], R16 ;  /* 0x002f181001007387 */ /* 0x0001e60000100a00 */
[----:B0-----:R-:W2:Y:S01]  /*74b30*/  LDL.LU R16, [R1+0x7a0] ;  /* 0x0007a00001107983 */ /* 0x001ea20000300800 */
[----:B------:R-:W2:Y:S02]  /*74b40*/  LDL.LU R17, [R1+0x7a4] ;  /* 0x0007a40001117983 */ /* 0x000ea40000300800 */
[----:B------:R-:W2:Y:S02]  /*74b50*/  LDL.LU R18, [R1+0x7a8] ;  /* 0x0007a80001127983 */ /* 0x000ea40000300800 */
[----:B------:R-:W2:Y:S01]  /*74b60*/  LDL.LU R19, [R1+0x7ac] ;  /* 0x0007ac0001137983 */ /* 0x000ea20000300800 */
[----:B---3--:R-:W-:Y:S01]  /*74b70*/  HMMA.16816.F32 R12, R4, R24, R12 ;  /* 0x00000018040c723c */ /* 0x008fe2000000180c */
[----:B------:R-:W3:Y:S01]  /*74b80*/  LDL.LU.64 R6, [R1+0x2f68] ;  /* 0x002f680001067983 */ /* 0x000ee20000300a00 */
[----:B------:R-:W2:Y:S02]  /*74b90*/  LDL.LU.64 R4, [R1+0x2f60] ;  /* 0x002f600001047983 */ /* 0x000ea40000300a00 */
[----:B----4-:R-:W-:Y:S02]  /*74ba0*/  STL.64 [R1+0x2ed8], R26 ;  /* 0x002ed81a01007387 */ /* 0x010fe40000100a00 */
[----:B------:R3:W-:Y:S11]  /*74bb0*/  STL.64 [R1+0x2ed0], R24 ;  /* 0x002ed01801007387 */ /* 0x0007f60000100a00 */
[----:B------:R-:W-:Y:S06]  /*74bc0*/  @!UPT UIADD3 URZ, URZ, URZ, URZ ;  /* 0x0000003f3f3ff290 */ /* 0x000fec000fffe03f */
[----:B------:R0:W-:Y:S01]  /*74bd0*/  STL.64 [R1+0x3e0], R12 ;  /* 0x0003e00c01007387 */ /* 0x0001e20000100a00 */
[----:B------:R-:W-:Y:S02]  /*74be0*/  STL.64 [R1+0x3e8], R14 ;  /* 0x0003e80e01007387 */ /* 0x000fe40000100a00 */
[----:B---3--:R-:W-:Y:S02]  /*74bf0*/  IMAD.MOV.U32 R24, RZ, RZ, R7 ;  /* 0x000000ffff187224 */ /* 0x008fe400078e0007 */
[----:B------:R-:W2:Y:S01]  /*74c00*/  LDL.LU R7, [R1+0x2f58] ;  /* 0x002f580001077983 */ /* 0x000ea20000300800 */
[----:B0-----:R-:W-:Y:S02]  /*74c10*/  IMAD.MOV.U32 R12, RZ, RZ, R29 ;  /* 0x000000ffff0c7224 */ /* 0x001fe400078e001d */
[----:B------:R-:W-:Y:S02]  /*74c20*/  IMAD.MOV.U32 R13, RZ, RZ, R3 ;  /* 0x000000ffff0d7224 */ /* 0x000fe400078e0003 */
[----:B------:R-:W3:Y:S01]  /*74c30*/  LDL.LU R25, [R1+0x774] ;  /* 0x0007740001197983 */ /* 0x000ee20000300800 */
[----:B------:R-:W3:Y:S01]  /*74c40*/  LDL.LU R26, [R1+0x778] ;  /* 0x00077800011a7983 */ /* 0x000ee20000300800 */
[----:B------:R-:W3:Y:S02]  /*74c50*/  LDL.LU R27, [R1+0x77c] ;  /* 0x00077c00011b7983 */ /* 0x000ee40000300800 */
[----:B------:R-:W4:Y:S02]  /*74c60*/  LDL.LU R29, [R1+0x2f54] ;  /* 0x002f5400011d7983 */ /* 0x000f240000300800 */
[----:B------:R-:W3:Y:S01]  /*74c70*/  LDL.LU R3, [R1+0x2f50] ;  /* 0x002f500001037983 */ /* 0x000ee20000300800 */
[----:B--2---:R-:W-:Y:S11]  /*74c80*/  HMMA.16816.F32 R4, R20, R12, R4 ;  /* 0x0000000c1404723c */ /* 0x004ff60000001804 */
[----:B------:R-:W-:Y:S11]  /*74c90*/  @!UPT UIADD3 URZ, URZ, URZ, URZ ;  /* 0x0000003f3f3ff290 */ /* 0x000ff6000fffe03f */
[----:B------:R-:W-:Y:S01]  /*74ca0*/  @!UPT UIADD3 URZ, URZ, URZ, URZ ;  /* 0x0000003f3f3ff290 */ /* 0x000fe2000fffe03f */
[----:B------:R0:W-:Y:S01]  /*74cb0*/  STL.64 [R1+0x3b0], R4 ;  /* 0x0003b00401007387 */ /* 0x0001e20000100a00 */
[----:B------:R1:W-:Y:S02]  /*74cc0*/  STL.64 [R1+0x3b8], R6 ;  /* 0x0003b80601007387 */ /* 0x0003e40000100a00 */
[----:B0-----:R-:W-:Y:S02]  /*74cd0*/  IMAD.MOV.U32 R5, RZ, RZ, R22 ;  /* 0x000000ffff057224 */ /* 0x001fe400078e0016 */
[----:B------:R-:W-:Y:S02]  /*74ce0*/  IMAD.MOV.U32 R4, RZ, RZ, R23 ;  /* 0x000000ffff047224 */ /* 0x000fe400078e0017 */
[----:B-1----:R-:W-:Y:S02]  /*74cf0*/  IMAD.MOV.U32 R7, RZ, RZ, R20 ;  /* 0x000000ffff077224 */ /* 0x002fe400078e0014 */
[----:B------:R-:W-:Y:S01]  /*74d00*/  IMAD.MOV.U32 R6, RZ, RZ, R21 ;  /* 0x000000ffff067224 */ /* 0x000fe200078e0015 */
[----:B------:R-:W2:Y:S01]  /*74d10*/  LDL.LU.64 R22, [R1+0x2f48] ;  /* 0x002f480001167983 */ /* 0x000ea20000300a00 */
[----:B------:R-:W2:Y:S02]  /*74d20*/  LDL.LU.64 R20, [R1+0x2f40] ;  /* 0x002f400001147983 */ /* 0x000ea40000300a00 */
[----:B------:R0:W-:Y:S02]  /*74d30*/  STL.64 [R1+0x2ec0], R12 ;  /* 0x002ec00c01007387 */ /* 0x0001e40000100a00 */
[----:B------:R-:W-:-:S02]  /*74d40*/  IMAD.MOV.U32 R14, RZ, RZ, R5 ;  /* 0x000000ffff0e7224 */ /* 0x000fc400078e0005 */
[----:B------:R-:W-:Y:S02]  /*74d50*/  IMAD.MOV.U32 R15, RZ, RZ, R4 ;  /* 0x000000ffff0f7224 */ /* 0x000fe400078e0004 */
[----:B------:R-:W-:Y:S02]  /*74d60*/  IMAD.MOV.U32 R4, RZ, RZ, R2 ;  /* 0x000000ffff047224 */ /* 0x000fe400078e0002 */
[----:B------:R-:W-:Y:S02]  /*74d70*/  IMAD.MOV.U32 R5, RZ, RZ, R0 ;  /* 0x000000ffff057224 */ /* 0x000fe400078e0000 */
[----:B0-----:R-:W-:Y:S02]  /*74d80*/  IMAD.MOV.U32 R12, RZ, RZ, R7 ;  /* 0x000000ffff0c7224 */ /* 0x001fe400078e0007 */
[----:B------:R-:W-:-:S07]  /*74d90*/  IMAD.MOV.U32 R13, RZ, RZ, R6 ;  /* 0x000000ffff0d7224 */ /* 0x000fce00078e0006 */
[C---:B--2---:R-:W-:Y:S11]  /*74da0*/  HMMA.16816.F32 R20, R12.reuse, R4, R20 ;  /* 0x000000040c14723c */ /* 0x044ff60000001814 */
[----:B------:R-:W-:Y:S11]  /*74db0*/  @!UPT UIADD3 URZ, URZ, URZ, URZ ;  /* 0x0000003f3f3ff290 */ /* 0x000ff6000fffe03f */
[----:B------:R-:W-:Y:S01]  /*74dc0*/  @!UPT UIADD3 URZ, URZ, URZ, URZ ;  /* 0x0000003f3f3ff290 */ /* 0x000fe2000fffe03f */
[----:B------:R-:W-:Y:S01]  /*74dd0*/  STL.64 [R1+0x3a0], R20 ;  /* 0x0003a01401007387 */ /* 0x000fe20000100a00 */
[----:B------:R0:W-:Y:S03]  /*74de0*/  STL.64 [R1+0x3a8], R22 ;  /* 0x0003a81601007387 */ /* 0x0001e60000100a00 */
[----:B0-----:R-:W2:Y:S01]  /*74df0*/  LDL.LU.64 R22, [R1+0x2f38] ;  /* 0x002f380001167983 */ /* 0x001ea20000300a00 */
[----:B------:R-:W2:Y:S02]  /*74e00*/  LDL.LU.64 R20, [R1+0x2f30] ;  /* 0x002f300001147983 */ /* 0x000ea40000300a00 */
[----:B------:R0:W-:Y:S02]  /*74e10*/  STL.64 [R1+0x2ec8], R4 ;  /* 0x002ec80401007387 */ /* 0x0001e40000100a00 */
[----:B0-----:R-:W3:Y:S01]  /*74e20*/  LDL.LU R4, [R1+0x760] ;  /* 0x0007600001047983 */ /* 0x001ee20000300800 */
[----:B------:R-:W3:Y:S02]  /*74e30*/  LDL.LU R5, [R1+0x764] ;  /* 0x0007640001057983 */ /* 0x000ee40000300800 */
[----:B------:R-:W3:Y:S02]  /*74e40*/  LDL.LU R6, [R1+0x768] ;  /* 0x0007680001067983 */ /* 0x000ee40000300800 */
[----:B------:R-:W3:Y:S01]  /*74e50*/  LDL.LU R7, [R1+0x76c] ;  /* 0x00076c0001077983 */ /* 0x000ee20000300800 */
[C---:B--2---:R-:W-:Y:S11]  /*74e60*/  HMMA.16816.F32 R20, R12.reuse, R8, R20 ;  /* 0x000000080c14723c */ /* 0x044ff60000001814 */
        /* <DEDUP_REMOVED lines=30> */
[----:B------:R-:W3:Y:S02]  /*75050*/  LDL.LU.64 R16, [R1+0x2ee0] ;  /* 0x002ee00001107983 */ /* 0x000ee40000300a00 */
[----:B------:R-:W-:Y:S02]  /*75060*/  STL.64 [R1+0x2e88], R10 ;  /* 0x002e880a01007387 */ /* 0x000fe40000100a00 */
[----:B------:R0:W-:Y:S02]  /*75070*/  STL.64 [R1+0x2e80], R8 ;  /* 0x002e800801007387 */ /* 0x0001e40000100a00 */
        /* <DEDUP_REMOVED lines=9> */
[----:B0-----:R-:W3:Y:S01]  /*75110*/  LDL.LU.64 R26, [R1+0x2ed8] ;  /* 0x002ed800011a7983 */ /* 0x001ee20000300a00 */
[----:B------:R-:W3:Y:S02]  /*75120*/  LDL.LU.64 R24, [R1+0x2ed0] ;  /* 0x002ed00001187983 */ /* 0x000ee40000300a00 */
[----:B--2---:R-:W-:Y:S02]  /*75130*/  STL.64 [R1+0x2e98], R18 ;  /* 0x002e981201007387 */ /* 0x004fe40000100a00 */
[----:B------:R0:W-:Y:S02]  /*75140*/  STL.64 [R1+0x2e90], R16 ;  /* 0x002e901001007387 */ /* 0x0001e40000100a00 */
[----:B0-----:R-:W2:Y:S01]  /*75150*/  LDL.LU.64 R16, [R1+0x210] ;  /* 0x0002100001107983 */ /* 0x001ea20000300a00 */
[----:B------:R-:W2:Y:S01]  /*75160*/  LDL.LU.64 R18, [R1+0x218] ;  /* 0x0002180001127983 */ /* 0x000ea20000300a00 */
[----:B---3--:R-:W-:Y:S02]  /*75170*/  HMMA.16816.F32 R12, R12, R24, R4 ;  /* 0x000000180c0c723c */ /* 0x008fe40000001804 */
[----:B------:R-:W3:Y:S11]  /*75180*/  LDL.LU.64 R4, [R1+0x2ec8] ;  /* 0x002ec80001047983 */ /* 0x000ef60000300a00 */
[----:B------:R-:W-:Y:S10]  /*75190*/  @!UPT UIADD3 URZ, URZ, URZ, URZ ;  /* 0x0000003f3f3ff290 */ /* 0x000ff4000fffe03f */
[----:B------:R0:W-:Y:S01]  /*751a0*/  STL.64 [R1+0x320], R12 ;  /* 0x0003200c01007387 */ /* 0x0001e20000100a00 */
[----:B------:R-:W-:Y:S03]  /*751b0*/  STL.64 [R1+0x328], R14 ;  /* 0x0003280e01007387 */ /* 0x000fe60000100a00 */
[----:B0-----:R-:W3:Y:S01]  /*751c0*/  LDL.LU.64 R12, [R1+0x2ec0] ;  /* 0x002ec000010c7983 */ /* 0x001ee20000300a00 */
[----:B------:R-:W-:Y:S02]  /*751d0*/  STL.64 [R1+0x2ea8], R26 ;  /* 0x002ea81a01007387 */ /* 0x000fe40000100a00 */
[----:B------:R0:W-:Y:S02]  /*751e0*/  STL.64 [R1+0x2ea0], R24 ;  /* 0x002ea01801007387 */ /* 0x0001e40000100a00 */
[----:B0-----:R-:W3:Y:S01]  /*751f0*/  LDL.LU R24, [R1+0x750] ;  /* 0x0007500001187983 */ /* 0x001ee20000300800 */
[----:B------:R-:W3:Y:S02]  /*75200*/  LDL.LU R25, [R1+0x754] ;  /* 0x0007540001197983 */ /* 0x000ee40000300800 */
[----:B------:R-:W3:Y:S02]  /*75210*/  LDL.LU R26, [R1+0x758] ;  /* 0x00075800011a7983 */ /* 0x000ee40000300800 */
[----:B------:R-:W3:Y:S02]  /*75220*/  LDL.LU R27, [R1+0x75c] ;  /* 0x00075c00011b7983 */ /* 0x000ee40000300800 */
[----:B--2---:R-:W-:-:S02]  /*75230*/  IMAD.MOV.U32 R15, RZ, RZ, R16 ;  /* 0x000000ffff0f7224 */ /* 0x004fc400078e0010 */
[----:B------:R-:W-:Y:S02]  /*75240*/  IMAD.MOV.U32 R14, RZ, RZ, R17 ;  /* 0x000000ffff0e7224 */ /* 0x000fe400078e0011 */
[----:B------:R-:W-:Y:S02]  /*75250*/  IMAD.MOV.U32 R7, RZ, RZ, R18 ;  /* 0x000000ffff077224 */ /* 0x000fe400078e0012 */
[----:B------:R-:W-:Y:S01]  /*75260*/  IMAD.MOV.U32 R6, RZ, RZ, R19 ;  /* 0x000000ffff067224 */ /* 0x000fe200078e0013 */
[----:B---3--:R-:W-:Y:S11]  /*75270*/  HMMA.16816.F32 R24, R16, R12, R24 ;  /* 0x0000000c1018723c */ /* 0x008ff60000001818 */
[----:B------:R-:W-:Y:S11]  /*75280*/  @!UPT UIADD3 URZ, URZ, URZ, URZ ;  /* 0x0000003f3f3ff290 */ /* 0x000ff6000fffe03f */
[----:B------:R-:W-:Y:S01]  /*75290*/  @!UPT UIADD3 URZ, URZ, URZ, URZ ;  /* 0x0000003f3f3ff290 */ /* 0x000fe2000fffe03f */
[----:B------:R-:W-:Y:S01]  /*752a0*/  STL.64 [R1+0x310], R24 ;  /* 0x0003101801007387 */ /* 0x000fe20000100a00 */
[----:B------:R-:W-:Y:S02]  /*752b0*/  STL.64 [R1+0x318], R26 ;  /* 0x0003181a01007387 */ /* 0x000fe40000100a00 */
[----:B------:R0:W-:Y:S02]  /*752c0*/  STL.64 [R1+0x2e68], R12 ;  /* 0x002e680c01007387 */ /* 0x0001e40000100a00 */
[----:B0-----:R-:W-:Y:S02]  /*752d0*/  IMAD.MOV.U32 R12, RZ, RZ, R15 ;  /* 0x000000ffff0c7224 */ /* 0x001fe400078e000f */
[----:B------:R-:W-:Y:S02]  /*752e0*/  IMAD.MOV.U32 R13, RZ, RZ, R14 ;  /* 0x000000ffff0d7224 */ /* 0x000fe400078e000e */
[----:B------:R-:W-:Y:S02]  /*752f0*/  IMAD.MOV.U32 R14, RZ, RZ, R7 ;  /* 0x000000ffff0e7224 */ /* 0x000fe400078e0007 */
[----:B------:R-:W-:-:S07]  /*75300*/  IMAD.MOV.U32 R15, RZ, RZ, R6 ;  /* 0x000000ffff0f7224 */ /* 0x000fce00078e0006 */
[----:B------:R-:W-:Y:S01]  /*75310*/  HMMA.16816.F32 R8, R12, R4, R8 ;  /* 0x000000040c08723c */ /* 0x000fe20000001808 */
        /* <DEDUP_REMOVED lines=11> */
[----:B------:R-:W3:Y:S02]  /*753d0*/  LDL.LU R6, [R1+0x2f8] ;  /* 0x0002f80001067983 */ /* 0x000ee40000300800 */
[----:B------:R-:W3:Y:S01]  /*753e0*/  LDL.LU R7, [R1+0x2fc] ;  /* 0x0002fc0001077983 */ /* 0x000ee20000300800 */
[----:B------:R-:W2:Y:S01]  /*753f0*/  LDL.LU R16, [R1+0x720] ;  /* 0x0007200001107983 */ /* 0x000ea20000300800 */
[----:B------:R-:W2:Y:S02]  /*75400*/  LDL.LU R17, [R1+0x724] ;  /* 0x0007240001117983 */ /* 0x000ea40000300800 */
[----:B------:R-:W2:Y:S02]  /*75410*/  LDL.LU R18, [R1+0x728] ;  /* 0x0007280001127983 */ /* 0x000ea40000300800 */
[----:B------:R-:W2:Y:S02]  /*75420*/  LDL.LU R19, [R1+0x72c] ;  /* 0x00072c0001137983 */ /* 0x000ea40000300800 */
[----:B------:R-:W-:-:S02]  /*75430*/  IMAD.MOV.U32 R25, RZ, RZ, R20 ;  /* 0x000000ffff197224 */ /* 0x000fc400078e0014 */
        /* <DEDUP_REMOVED lines=16> */
[----:B------:R-:W-:Y:S02]  /*75540*/  STL.64 [R1+0x2d90], R20 ;  /* 0x002d901401007387 */ /* 0x000fe40000100a00 */
[----:B---3--:R-:W-:Y:S02]  /*75550*/  STL.64 [R1+0x2d60], R6 ;  /* 0x002d600601007387 */ /* 0x008fe40000100a00 */
[----:B------:R0:W-:Y:S02]  /*75560*/  STL.64 [R1+0x2d58], R4 ;  /* 0x002d580401007387 */ /* 0x0001e40000100a00 */
        /* <DEDUP_REMOVED lines=9> */
[----:B------:R-:W3:Y:S01]  /*75600*/  LDL.LU R7, [R1+0x36c] ;  /* 0x00036c0001077983 */ /* 0x000ee20000300800 */
        /* <DEDUP_REMOVED lines=8> */
[----:B------:R-:W3:Y:S02]  /*75690*/  LDL.LU.64 R16, [R1+0x2eb0] ;  /* 0x002eb00001107983 */ /* 0x000ee40000300a00 */
[----:B------:R-:W-:-:S02]  /*756a0*/  IMAD.MOV.U32 R20, RZ, RZ, R2 ;  /* 0x000000ffff147224 */ /* 0x000fc400078e0002 */
[----:B------:R-:W-:-:S07]  /*756b0*/  IMAD.MOV.U32 R21, RZ, RZ, R0 ;  /* 0x000000ffff157224 */ /* 0x000fce00078e0000 */
[----:B------:R-:W-:Y:S01]  /*756c0*/  STL.64 [R1+0x2d0], R24 ;  /* 0x0002d01801007387 */ /* 0x000fe20000100a00 */
[----:B------:R0:W-:Y:S03]  /*756d0*/  STL.64 [R1+0x2d8], R26 ;  /* 0x0002d81a01007387 */ /* 0x0001e60000100a00 */
[----:B0-----:R-:W2:Y:S01]  /*756e0*/  LDL.LU.64 R26, [R1+0x2ea8] ;  /* 0x002ea800011a7983 */ /* 0x001ea20000300a00 */
[----:B------:R-:W2:Y:S01]  /*756f0*/  LDL.LU.64 R24, [R1+0x2ea0] ;  /* 0x002ea00001187983 */ /* 0x000ea20000300a00 */
[C---:B---3--:R-:W-:Y:S11]  /*75700*/  HMMA.16816.F32 R16, R12.reuse, R20, R16 ;  /* 0x000000140c10723c */ /* 0x048ff60000001810 */
[----:B------:R-:W-:Y:S11]  /*75710*/  @!UPT UIADD3 URZ, URZ, URZ, URZ ;  /* 0x0000003f3f3ff290 */ /* 0x000ff6000fffe03f */
[----:B------:R-:W-:Y:S01]  /*75720*/  @!UPT UIADD3 URZ, URZ, URZ, URZ ;  /* 0x0000003f3f3ff290 */ /* 0x000fe2000fffe03f */
[----:B------:R-:W-:Y:S01]  /*75730*/  STL.64 [R1+0x2c0], R16 ;  /* 0x0002c01001007387 */ /* 0x000fe20000100a00 */
[----:B------:R0:W-:Y:S03]  /*75740*/  STL.64 [R1+0x2c8], R18 ;  /* 0x0002c81201007387 */ /* 0x0001e60000100a00 */
[----:B0-----:R-:W3:Y:S01]  /*75750*/  LDL.LU.64 R18, [R1+0x2e98] ;  /* 0x002e980001127983 */ /* 0x001ee20000300a00 */
[----:B------:R-:W2:Y:S02]  /*75760*/  LDL.LU.64 R16, [R1+0x2e90] ;  /* 0x002e900001107983 */ /* 0x000ea40000300a00 */
[----:B------:R0:W-:Y:S02]  /*75770*/  STL.64 [R1+0x2e40], R20 ;  /* 0x002e401401007387 */ /* 0x0001e40000100a00 */
[----:B0-----:R-:W2:Y:S02]  /*75780*/  LDL.64 R20, [R1] ;  /* 0x0000000001147983 */ /* 0x001ea40000100a00 */
        /* <DEDUP_REMOVED lines=8> */
[----:B------:R-:W3:Y:S01]  /*75810*/  LDL.LU R20, [R1+0x6b0] ;  /* 0x0006b00001147983 */ /* 0x000ee20000300800 */
[----:B------:R-:W-:Y:S01]  /*75820*/  IMAD.MOV.U32 R0, RZ, RZ, R21 ;  /* 0x000000ffff007224 */ /* 0x000fe200078e0015 */
[C---:B--2---:R-:W-:Y:S11]  /*75830*/  HMMA.16816.F32 R4, R12.reuse, R8, R4 ;  /* 0x000000080c04723c */ /* 0x044ff60000001804 */
        /* <DEDUP_REMOVED lines=11> */
[----:B--2---:R-:W-:Y:S01]  /*758f0*/  STL.64 [R1+0x2e50], R22 ;  /* 0x002e501601007387 */ /* 0x004fe20000100a00 */
[----:B---3--:R0:W-:Y:S03]  /*75900*/  STL.64 [R1+0x2e48], R20 ;  /* 0x002e481401007387 */ /* 0x0081e60000100a00 */
[----:B0-----:R-:W2:Y:S04]  /*75910*/  LDL.64 R20, [R1+0x60] ;  /* 0x0000600001147983 */ /* 0x001ea80000100a00 */
[----:B--2---:R0:W-:Y:S04]  /*75920*/  STL.64 [R1+0x2e60], R20 ;  /* 0x002e601401007387 */ /* 0x0041e80000100a00 */
        /* <DEDUP_REMOVED lines=8> */
[----:B------:R-:W3:Y:S02]  /*759b0*/  LDL.LU R10, [R1+0x6f8] ;  /* 0x0006f800010a7983 */ /* 0x000ee40000300800 */
[----:B------:R-:W3:Y:S02]  /*759c0*/  LDL.LU R11, [R1+0x6fc] ;  /* 0x0006fc00010b7983 */ /* 0x000ee40000300800 */
[----:B---3--:R-:W-:Y:S11]  /*759d0*/  HMMA.16816.F32 R8, R12, R16, R8 ;  /* 0x000000100c08723c */ /* 0x008ff60000001808 */
[----:B------:R-:W-:Y:S11]  /*759e0*/  @!UPT UIADD3 URZ, URZ, URZ, URZ ;  /* 0x0000003f3f3ff290 */ /* 0x000ff6000fffe03f */
[----:B------:R-:W-:Y:S01]  /*759f0*/  @!UPT UIADD3 URZ, URZ, URZ, URZ ;  /* 0x0000003f3f3ff290 */ /* 0x000fe2000fffe03f */
[----:B------:R0:W-:Y:S01]  /*75a00*/  STL.64 [R1+0x290], R8 ;  /* 0x0002900801007387 */ /* 0x0001e20000100a00 */
[----:B------:R-:W-:Y:S02]  /*75a10*/  STL.64 [R1+0x298], R10 ;  /* 0x0002980a01007387 */ /* 0x000fe40000100a00 */
[----:B0-----:R-:W-:Y:S02]  /*75a20*/  IMAD.MOV.U32 R8, RZ, RZ, R2 ;  /* 0x000000ffff087224 */ /* 0x001fe400078e0002 */
[----:B------:R-:W-:-:S05]  /*75a30*/  IMAD.MOV.U32 R9, RZ, RZ, R0 ;  /* 0x000000ffff097224 */ /* 0x000fca00078e0000 */
[----:B------:R0:W-:Y:S04]  /*75a40*/  STL.64 [R1+0x2e58], R8 ;  /* 0x002e580801007387 */ /* 0x0001e80000100a00 */
[----:B0-----:R-:W3:Y:S01]  /*75a50*/  LDL.LU R8, [R1+0x6c0] ;  /* 0x0006c00001087983 */ /* 0x001ee20000300800 */
[----:B------:R-:W3:Y:S02]  /*75a60*/  LDL.LU R9, [R1+0x6c4] ;  /* 0x0006c40001097983 */ /* 0x000ee40000300800 */
[----:B------:R-:W3:Y:S02]  /*75a70*/  LDL.LU R10, [R1+0x6c8] ;  /* 0x0006c800010a7983 */ /* 0x000ee40000300800 */
[----:B------:R-:W3:Y:S01]  /*75a80*/  LDL.LU R11, [R1+0x6cc] ;  /* 0x0006cc00010b7983 */ /* 0x000ee20000300800 */
[----:B------:R-:W-:Y:S01]  /*75a90*/  STL.64 [R1+0x2e18], R18 ;  /* 0x002e181201007387 */ /* 0x000fe20000100a00 */
[----:B------:R0:W-:Y:S03]  /*75aa0*/  STL.64 [R1+0x2e10], R16 ;  /* 0x002e101001007387 */ /* 0x0001e60000100a00 */
[----:B0-----:R-:W2:Y:S01]  /*75ab0*/  LDL.LU R16, [R1+0x690] ;  /* 0x0006900001107983 */ /* 0x001ea20000300800 */
[----:B------:R-:W2:Y:S02]  /*75ac0*/  LDL.LU R17, [R1+0x694] ;  /* 0x0006940001117983 */ /* 0x000ea40000300800 */
[----:B------:R-:W2:Y:S02]  /*75ad0*/  LDL.LU R18, [R1+0x698] ;  /* 0x0006980001127983 */ /* 0x000ea40000300800 */
[----:B------:R-:W2:Y:S01]  /*75ae0*/  LDL.LU R19, [R1+0x69c] ;  /* 0x00069c0001137983 */ /* 0x000ea20000300800 */
[----:B----4-:R-:W-:Y:S01]  /*75af0*/  HMMA.16816.F32 R12, R12, R24, R4 ;  /* 0x000000180c0c723c */ /* 0x010fe20000001804 */
[----:B--2---:R-:W-:Y:S01]  /*75b00*/  STL.64 [R1+0x2e38], R18 ;  /* 0x002e381201007387 */ /* 0x004fe20000100a00 */
[----:B------:R0:W-:Y:S03]  /*75b10*/  STL.64 [R1+0x2e30], R16 ;  /* 0x002e301001007387 */ /* 0x0001e60000100a00 */
[----:B0-----:R-:W2:Y:S01]  /*75b20*/  LDL.LU R16, [R1+0x220] ;  /* 0x0002200001107983 */ /* 0x001ea20000300800 */
[----:B------:R-:W2:Y:S02]  /*75b30*/  LDL.LU R17, [R1+0x224] ;  /* 0x0002240001117983 */ /* 0x000ea40000300800 */
[----:B------:R-:W2:Y:S02]  /*75b40*/  LDL.LU R18, [R1+0x228] ;  /* 0x0002280001127983 */ /* 0x000ea40000300800 */
[----:B------:R-:W2:Y:S01]  /*75b50*/  LDL.LU R19, [R1+0x22c] ;  /* 0x00022c0001137983 */ /* 0x000ea20000300800 */
[----:B------:R-:W4:Y:S01]  /*75b60*/  LDL.LU.64 R6, [R1+0x2e78] ;  /* 0x002e780001067983 */ /* 0x000f220000300a00 */
[----:B------:R-:W4:Y:S11]  /*75b70*/  LDL.LU.64 R4, [R1+0x2e70] ;  /* 0x002e700001047983 */ /* 0x000f360000300a00 */
[----:B------:R0:W-:Y:S02]  /*75b80*/  STL.64 [R1+0x280], R12 ;  /* 0x0002800c01007387 */ /* 0x0001e40000100a00 */
[----:B------:R-:W-:Y:S01]  /*75b90*/  STL.64 [R1+0x288], R14 ;  /* 0x0002880e01007387 */ /* 0x000fe20000100a00 */
[----:B0-----:R-:W4:Y:S01]  /*75ba0*/  LDL.LU.64 R12, [R1+0x2e68] ;  /* 0x002e6800010c7983 */ /* 0x001f220000300a00 */
[----:B------:R-:W-:Y:S02]  /*75bb0*/  STL.64 [R1+0x2e08], R26 ;  /* 0x002e081a01007387 */ /* 0x000fe40000100a00 */
[----:B------:R0:W-:Y:S02]  /*75bc0*/  STL.64 [R1+0x2e00], R24 ;  /* 0x002e001801007387 */ /* 0x0001e40000100a00 */
[----:B0-----:R-:W2:Y:S01]  /*75bd0*/  LDL.LU R24, [R1+0x6a0] ;  /* 0x0006a00001187983 */ /* 0x001ea20000300800 */
[----:B------:R-:W2:Y:S02]  /*75be0*/  LDL.LU R25, [R1+0x6a4] ;  /* 0x0006a40001197983 */ /* 0x000ea40000300800 */
[----:B------:R-:W2:Y:S02]  /*75bf0*/  LDL.LU R26, [R1+0x6a8] ;  /* 0x0006a800011a7983 */ /* 0x000ea40000300800 */
[----:B------:R-:W2:Y:S01]  /*75c00*/  LDL.LU R27, [R1+0x6ac] ;  /* 0x0006ac00011b7983 */ /* 0x000ea20000300800 */
[C---:B----4-:R-:W-:Y:S11]  /*75c10*/  HMMA.16816.F32 R20, R4.reuse, R12, R20 ;  /* 0x0000000c0414723c */ /* 0x050ff60000001814 */
[----:B------:R-:W-:Y:S11]  /*75c20*/  @!UPT UIADD3 URZ, URZ, URZ, URZ ;  /* 0x0000003f3f3ff290 */ /* 0x000ff6000fffe03f */
[----:B------:R-:W-:Y:S01]  /*75c30*/  @!UPT UIADD3 URZ, URZ, URZ, URZ ;  /* 0x0000003f3f3ff290 */ /* 0x000fe2000fffe03f */
[----:B------:R0:W-:Y:S01]  /*75c40*/  STL.64 [R1+0x260], R20 ;  /* 0x0002601401007387 */ /* 0x0001e20000100a00 */
[----:B------:R-:W-:Y:S03]  /*75c50*/  STL.64 [R1+0x268], R22 ;  /* 0x0002681601007387 */ /* 0x000fe60000100a00 */
[----:B0-----:R-:W3:Y:S01]  /*75c60*/  LDL.LU.64 R20, [R1+0x2e60] ;  /* 0x002e600001147983 */ /* 0x001ee20000300a00 */
[----:B------:R0:W-:Y:S03]  /*75c70*/  STL.64 [R1+0x2df8], R12 ;  /* 0x002df80c01007387 */ /* 0x0001e60000100a00 */
[----:B0-----:R-:W4:Y:S01]  /*75c80*/  LDL.64 R12, [R1+0x40] ;  /* 0x00004000010c7983 */ /* 0x001f220000100a00 */
[----:B---3--:R-:W-:Y:S01]  /*75c90*/  HMMA.16816.F32 R8, R4, R20, R8 ;  /* 0x000000140408723c */ /* 0x008fe20000001808 */
[----:B------:R-:W-:-:S02]  /*75ca0*/  IMAD.MOV.U32 R2, RZ, RZ, R20 ;  /* 0x000000ffff027224 */ /* 0x000fc400078e0014 */
[----:B------:R-:W-:Y:S11]  /*75cb0*/  IMAD.MOV.U32 R0, RZ, RZ, R21 ;  /* 0x000000ffff007224 */ /* 0x000ff600078e0015 */
[----:B------:R-:W-:Y:S09]  /*75cc0*/  @!UPT UIADD3 URZ, URZ, URZ, URZ ;  /* 0x0000003f3f3ff290 */ /* 0x000ff2000fffe03f */
[----:B------:R0:W-:Y:S01]  /*75cd0*/  STL.64 [R1+0x250], R8 ;  /* 0x0002500801007387 */ /* 0x0001e20000100a00 */
[----:B------:R-:W-:Y:S03]  /*75ce0*/  STL.64 [R1+0x258], R10 ;  /* 0x0002580a01007387 */ /* 0x000fe60000100a00 */
[----:B0-----:R-:W3:Y:S01]  /*75cf0*/  LDL.LU.64 R8, [R1+0x2e58] ;  /* 0x002e580001087983 */ /* 0x001ee20000300a00 */
[----:B------:R-:W4:Y:S02]  /*75d00*/  LDL.LU.64 R22, [R1+0x2e50] ;  /* 0x002e500001167983 */ /* 0x000f240000300a00 */
[----:B------:R-:W4:Y:S02]  /*75d10*/  LDL.LU.64 R20, [R1+0x2e48] ;  /* 0x002e480001147983 */ /* 0x000f240000300a00 */
[C---:B----4-:R-:W-:Y:S11]  /*75d20*/  HMMA.16816.F32 R20, R4.reuse, R12, R20 ;  /* 0x0000000c0414723c */ /* 0x050ff60000001814 */
[----:B------:R-:W-:Y:S11]  /*75d30*/  @!UPT UIADD3 URZ, URZ, URZ, URZ ;  /* 0x0000003f3f3ff290 */ /* 0x000ff6000fffe03f */
[----:B------:R-:W-:Y:S01]  /*75d40*/  @!UPT UIADD3 URZ, URZ, URZ, URZ ;  /* 0x0000003f3f3ff290 */ /* 0x000fe2000fffe03f */
[----:B------:R0:W-:Y:S01]  /*75d50*/  STL.64 [R1+0x240], R20 ;  /* 0x0002401401007387 */ /* 0x0001e20000100a00 */
[----:B------:R-:W-:Y:S03]  /*75d60*/  STL.64 [R1+0x248], R22 ;  /* 0x0002481601007387 */ /* 0x000fe60000100a00 */
[----:B0-----:R-:W2:Y:S01]  /*75d70*/  LDL.LU.64 R20, [R1+0x2e40] ;  /* 0x002e400001147983 */ /* 0x001ea20000300a00 */
[----:B------:R-:W-:Y:S02]  /*75d80*/  IMAD.MOV.U32 R11, RZ, RZ, R12 ;  /* 0x000000ffff0b7224 */ /* 0x000fe400078e000c */
[----:B------:R-:W4:Y:S02]  /*75d90*/  LDL.LU R12, [R1+0x670] ;  /* 0x00067000010c7983 */ /* 0x000f240000300800 */
[----:B------:R-:W-:Y:S01]  /*75da0*/  IMAD.MOV.U32 R10, RZ, RZ, R13 ;  /* 0x000000ffff0a7224 */ /* 0x000fe200078e000d */
[----:B--2---:R-:W-:Y:S11]  /*75db0*/  HMMA.16816.F32 R24, R4, R20, R24 ;  /* 0x000000140418723c */ /* 0x004ff60000001818 */
[----:B------:R-:W-:Y:S11]  /*75dc0*/  @!UPT UIADD3 URZ, URZ, URZ, URZ ;  /* 0x0000003f3f3ff290 */ /* 0x000ff6000fffe03f */
[----:B------:R-:W-:Y:S01]  /*75dd0*/  @!UPT UIADD3 URZ, URZ, URZ, URZ ;  /* 0x0000003f3f3ff290 */ /* 0x000fe2000fffe03f */
[----:B------:R0:W-:Y:S01]  /*75de0*/  STL.64 [R1+0x230], R24 ;  /* 0x0002301801007387 */ /* 0x0001e20000100a00 */
[----:B------:R1:W-:Y:S02]  /*75df0*/  STL.64 [R1+0x238], R26 ;  /* 0x0002381a01007387 */ /* 0x0003e40000100a00 */
[----:B------:R-:W4:Y:S02]  /*75e00*/  LDL.LU R13, [R1+0x674] ;  /* 0x00067400010d7983 */ /* 0x000f240000300800 */
[----:B------:R-:W4:Y:S01]  /*75e10*/  LDL.LU R14, [R1+0x678] ;  /* 0x00067800010e7983 */ /* 0x000f220000300800 */
[----:B------:R-:W4:Y:S04]  /*75e20*/  LDL.LU R15, [R1+0x67c] ;  /* 0x00067c00010f7983 */ /* 0x000f280000300800 */
[----:B0-----:R-:W2:Y:S01]  /*75e30*/  LDL.LU R24, [R1+0x680] ;  /* 0x0006800001187983 */ /* 0x001ea20000300800 */
[----:B------:R-:W2:Y:S02]  /*75e40*/  LDL.LU R25, [R1+0x684] ;  /* 0x0006840001197983 */ /* 0x000ea40000300800 */
[----:B-1----:R-:W2:Y:S02]  /*75e50*/  LDL.LU R26, [R1+0x688] ;  /* 0x00068800011a7983 */ /* 0x002ea40000300800 */
[----:B------:R-:W2:Y:S01]  /*75e60*/  LDL.LU R27, [R1+0x68c] ;  /* 0x00068c00011b7983 */ /* 0x000ea20000300800 */
[----:B------:R0:W-:Y:S02]  /*75e70*/  STL.64 [R1+0x2db0], R20 ;  /* 0x002db01401007387 */ /* 0x0001e40000100a00 */
[----:B0-----:R-:W-:-:S02]  /*75e80*/  IMAD.MOV.U32 R20, RZ, RZ, R11 ;  /* 0x000000ffff147224 */ /* 0x001fc400078e000b */
[----:B------:R-:W-:Y:S02]  /*75e90*/  IMAD.MOV.U32 R21, RZ, RZ, R10 ;  /* 0x000000ffff157224 */ /* 0x000fe400078e000a */
[----:B---3--:R-:W-:Y:S03]  /*75ea0*/  HMMA.16816.F32 R8, R4, R8, R16 ;  /* 0x000000080408723c */ /* 0x008fe60000001810 */
[----:B------:R0:W-:Y:S02]  /*75eb0*/  STL.64 [R1+0x2dc8], R20 ;  /* 0x002dc81401007387 */ /* 0x0001e40000100a00 */
[----:B0-----:R-:W-:Y:S02]  /*75ec0*/  IMAD.MOV.U32 R20, RZ, RZ, R2 ;  /* 0x000000ffff147224 */ /* 0x001fe400078e0002 */
[----:B------:R-:W-:-:S05]  /*75ed0*/  IMAD.MOV.U32 R21, RZ, RZ, R0 ;  /* 0x000000ffff157224 */ /* 0x000fca00078e0000 */
[----:B------:R0:W-:Y:S04]  /*75ee0*/  STL.64 [R1+0x2de0], R20 ;  /* 0x002de01401007387 */ /* 0x0001e80000100a00 */
[----:B0-----:R-:W3:Y:S01]  /*75ef0*/  LDL.LU R20, [R1+0x660] ;  /* 0x0006600001147983 */ /* 0x001ee20000300800 */
[----:B------:R-:W3:Y:S02]  /*75f00*/  LDL.LU R21, [R1+0x664] ;  /* 0x0006640001157983 */ /* 0x000ee40000300800 */
[----:B------:R-:W3:Y:S02]  /*75f10*/  LDL.LU R22, [R1+0x668] ;  /* 0x0006680001167983 */ /* 0x000ee40000300800 */
[----:B------:R-:W3:Y:S01]  /*75f20*/  LDL.LU R23, [R1+0x66c] ;  /* 0x00066c0001177983 */ /* 0x000ee20000300800 */
[----:B------:R-:W2:Y:S01]  /*75f30*/  LDL.LU.64 R18, [R1+0x2e38] ;  /* 0x002e380001127983 */ /* 0x000ea20000300a00 */
        /* <DEDUP_REMOVED lines=34> */
[----:B0-----:R-:W2:Y:S01]  /*76160*/  LDL.LU.64 R26, [R1+0x2e08] ;  /* 0x002e0800011a7983 */ /* 0x001ea20000300a00 */
[----:B------:R-:W4:Y:S02]  /*76170*/  LDL.LU.64 R24, [R1+0x2e00] ;  /* 0x002e000001187983 */ /* 0x000f240000300a00 */
[----:B----4-:R-:W-:Y:S01]  /*76180*/  HMMA.16816.F32 R4, R4, R24, R12 ;  /* 0x000000180404723c */ /* 0x010fe2000000180c */
[----:B------:R-:W3:Y:S11]  /*76190*/  LDL.LU.64 R12, [R1+0x2df8] ;  /* 0x002df800010c7983 */ /* 0x000ef60000300a00 */
[----:B------:R-:W-:Y:S11]  /*761a0*/  @!UPT UIADD3 URZ, URZ, URZ, URZ ;  /* 0x0000003f3f3ff290 */ /* 0x000ff6000fffe03f */
[----:B------:R-:W-:Y:S01]  /*761b0*/  STL.64 [R1+0x1e0], R4 ;  /* 0x0001e00401007387 */ /* 0x000fe20000100a00 */
[----:B------:R0:W-:Y:S03]  /*761c0*/  STL.64 [R1+0x1e8], R6 ;  /* 0x0001e80601007387 */ /* 0x0001e60000100a00 */
[----:B0-----:R-:W3:Y:S01]  /*761d0*/  LDL.LU.64 R6, [R1+0x2df0] ;  /* 0x002df00001067983 */ /* 0x001ee20000300a00 */
[----:B------:R-:W3:Y:S02]  /*761e0*/  LDL.LU.64 R4, [R1+0x2de8] ;  /* 0x002de80001047983 */ /* 0x000ee40000300a00 */
[----:B--2---:R-:W-:Y:S02]  /*761f0*/  STL.64 [R1+0x2d78], R26 ;  /* 0x002d781a01007387 */ /* 0x004fe40000100a00 */
[----:B------:R0:W-:Y:S02]  /*76200*/  STL.64 [R1+0x2d70], R24 ;  /* 0x002d701801007387 */ /* 0x0001e40000100a00 */
[----:B0-----:R-:W2:Y:S01]  /*76210*/  LDL.LU.64 R24, [R1] ;  /* 0x0000000001187983 */ /* 0x001ea20000300a00 */
[C---:B---3--:R-:W-:Y:S11]  /*76220*/  HMMA.16816.F32 R20, R4.reuse, R12, R20 ;  /* 0x0000000c0414723c */ /* 0x048ff60000001814 */
        /* <DEDUP_REMOVED lines=26> */
[----:B------:R-:W4:Y:S11]  /*763d0*/  LDL.LU.64 R8, [R1+0x2da0] ;  /* 0x002da00001087983 */ /* 0x000f360000300a00 */
[----:B------:R-:W-:Y:S09]  /*763e0*/  @!UPT UIADD3 URZ, URZ, URZ, URZ ;  /* 0x0000003f3f3ff290 */ /* 0x000ff2000fffe03f */
[----:B------:R-:W-:Y:S01]  /*763f0*/  STL.64 [R1+0x180], R20 ;  /* 0x0001801401007387 */ /* 0x000fe20000100a00 */
[----:B------:R0:W-:Y:S03]  /*76400*/  STL.64 [R1+0x188], R22 ;  /* 0x0001881601007387 */ /* 0x0001e60000100a00 */
[----:B0-----:R-:W4:Y:S01]  /*76410*/  LDL.LU.64 R22, [R1+0x2d98] ;  /* 0x002d980001167983 */ /* 0x001f220000300a00 */
[----:B------:R-:W4:Y:S01]  /*76420*/  LDL.LU.64 R20, [R1+0x2d90] ;  /* 0x002d900001147983 */ /* 0x000f220000300a00 */
[C---:B--2---:R-:W-:Y:S11]  /*76430*/  HMMA.16816.F32 R12, R4.reuse, R24, R12 ;  /* 0x00000018040c723c */ /* 0x044ff6000000180c */
[----:B------:R-:W-:Y:S11]  /*76440*/  @!UPT UIADD3 URZ, URZ, URZ, URZ ;  /* 0x0000003f3f3ff290 */ /* 0x000ff6000fffe03f */
[----:B------:R-:W-:Y:S01]  /*76450*/  @!UPT UIADD3 URZ, URZ, URZ, URZ ;  /* 0x0000003f3f3ff290 */ /* 0x000fe2000fffe03f */
[----:B------:R-:W-:Y:S01]  /*76460*/  STL.64 [R1+0x170], R12 ;  /* 0x0001700c01007387 */ /* 0x000fe20000100a00 */
[----:B------:R0:W-:Y:S03]  /*76470*/  STL.64 [R1+0x178], R14 ;  /* 0x0001780e01007387 */ /* 0x0001e60000100a00 */
[----:B---3--:R-:W-:Y:S01]  /*76480*/  STL.64 [R1+0x2d10], R10 ;  /* 0x002d100a01007387 */ /* 0x008fe20000100a00 */
[----:B----4-:R1:W-:Y:S01]  /*76490*/  STL.64 [R1+0x2d08], R8 ;  /* 0x002d080801007387 */ /* 0x0103e20000100a00 */
[----:B0-----:R-:W-:Y:S11]  /*764a0*/  HMMA.16816.F32 R12, R4, R8, R20 ;  /* 0x00000008040c723c */ /* 0x001ff60000001814 */
[----:B------:R-:W-:Y:S11]  /*764b0*/  @!UPT UIADD3 URZ, URZ, URZ, URZ ;  /* 0x0000003f3f3ff290 */ /* 0x000ff6000fffe03f */
[----:B------:R-:W-:Y:S01]  /*764c0*/  @!UPT UIADD3 URZ, URZ, URZ, URZ ;  /* 0x0000003f3f3ff290 */ /* 0x000fe2000fffe03f */
[----:B------:R0:W-:Y:S01]  /*764d0*/  STL.64 [R1+0x160], R12 ;  /* 0x0001600c01007387 */ /* 0x0001e20000100a00 */
[----:B------:R2:W-:Y:S02]  /*764e0*/  STL.64 [R1+0x168], R14 ;  /* 0x0001680e01007387 */ /* 0x0005e40000100a00 */
[----:B-1----:R-:W3:Y:S02]  /*764f0*/  LDL.LU R8, [R1+0x5a0] ;  /* 0x0005a00001087983 */ /* 0x002ee40000300800 */
[----:B------:R-:W3:Y:S01]  /*76500*/  LDL.LU R9, [R1+0x5a4] ;  /* 0x0005a40001097983 */ /* 0x000ee20000300800 */
[----:B------:R-:W4:Y:S01]  /*76510*/  LDL.LU R10, [R1+0x5a8] ;  /* 0x0005a800010a7983 */ /* 0x000f220000300800 */
[----:B------:R-:W4:Y:S02]  /*76520*/  LDL.LU R11, [R1+0x5ac] ;  /* 0x0005ac00010b7983 */ /* 0x000f240000300800 */
[----:B------:R-:W-:Y:S02]  /*76530*/  IMAD.MOV.U32 R2, RZ, RZ, R24 ;  /* 0x000000ffff027224 */ /* 0x000fe400078e0018 */
[----:B------:R-:W-:Y:S01]  /*76540*/  IMAD.MOV.U32 R0, RZ, RZ, R25 ;  /* 0x000000ffff007224 */ /* 0x000fe200078e0019 */
[----:B0-----:R-:W3:Y:S01]  /*76550*/  LDL.LU R12, [R1+0x5f0] ;  /* 0x0005f000010c7983 */ /* 0x001ee20000300800 */
[----:B------:R-:W3:Y:S02]  /*76560*/  LDL.LU R13, [R1+0x5f4] ;  /* 0x0005f400010d7983 */ /* 0x000ee40000300800 */
[----:B--2---:R-:W2:Y:S02]  /*76570*/  LDL.LU R14, [R1+0x5f8] ;  /* 0x0005f800010e7983 */ /* 0x004ea40000300800 */
[----:B------:R-:W2:Y:S01]  /*76580*/  LDL.LU R15, [R1+0x5fc] ;  /* 0x0005fc00010f7983 */ /* 0x000ea20000300800 */
[----:B------:R-:W2:Y:S01]  /*76590*/  LDL.LU R24, [R1+0x600] ;  /* 0x0006000001187983 */ /* 0x000ea20000300800 */
[----:B------:R-:W2:Y:S02]  /*765a0*/  LDL.LU R25, [R1+0x604] ;  /* 0x0006040001197983 */ /* 0x000ea40000300800 */
[----:B------:R-:W2:Y:S02]  /*765b0*/  LDL.LU R26, [R1+0x608] ;  /* 0x00060800011a7983 */ /* 0x000ea40000300800 */
[----:B------:R-:W2:Y:S01]  /*765c0*/  LDL.LU R27, [R1+0x60c] ;  /* 0x00060c00011b7983 */ /* 0x000ea20000300800 */
[----:B----4-:R-:W-:Y:S01]  /*765d0*/  STL.64 [R1+0x2d20], R10 ;  /* 0x002d200a01007387 */ /* 0x010fe20000100a00 */
[----:B---3--:R0:W-:Y:S03]  /*765e0*/  STL.64 [R1+0x2d18], R8 ;  /* 0x002d180801007387 */ /* 0x0081e60000100a00 */
[----:B0-----:R-:W3:Y:S04]  /*765f0*/  LDL.LU.64 R8, [R1+0x20] ;  /* 0x0000200001087983 */ /* 0x001ee80000300a00 */
[----:B---3--:R0:W-:Y:S04]  /*76600*/  STL.64 [R1+0x2d30], R8 ;  /* 0x002d300801007387 */ /* 0x0081e80000100a00 */
[----:B0-----:R-:W3:Y:S04]  /*76610*/  LDL.LU.64 R8, [R1+0x40] ;  /* 0x0000400001087983 */ /* 0x001ee80000300a00 */
[----:B---3--:R0:W-:Y:S04]  /*76620*/  STL.64 [R1+0x2d48], R8 ;  /* 0x002d480801007387 */ /* 0x0081e80000100a00 */
[----:B0-----:R-:W3:Y:S04]  /*76630*/  LDL.LU.64 R8, [R1+0x60] ;  /* 0x0000600001087983 */ /* 0x001ee80000300a00 */
[----:B---3--:R0:W-:Y:S04]  /*76640*/  STL.64 [R1+0x2d50], R8 ;  /* 0x002d500801007387 */ /* 0x0081e80000100a00 */
[----:B0-----:R-:W3:Y:S01]  /*76650*/  LDL.LU R8, [R1+0x5e0] ;  /* 0x0005e00001087983 */ /* 0x001ee20000300800 */
[----:B------:R-:W3:Y:S02]  /*76660*/  LDL.LU R9, [R1+0x5e4] ;  /* 0x0005e40001097983 */ /* 0x000ee40000300800 */
[----:B------:R-:W3:Y:S02]  /*76670*/  LDL.LU R10, [R1+0x5e8] ;  /* 0x0005e800010a7983 */ /* 0x000ee40000300800 */
[----:B------:R-:W3:Y:S01]  /*76680*/  LDL.LU R11, [R1+0x5ec] ;  /* 0x0005ec00010b7983 */ /* 0x000ee20000300800 */
[----:B------:R-:W4:Y:S01]  /*76690*/  LDL.LU R20, [R1+0x510] ;  /* 0x0005100001147983 */ /* 0x000f220000300800 */
[----:B------:R-:W4:Y:S02]  /*766a0*/  LDL.LU R21, [R1+0x514] ;  /* 0x0005140001157983 */ /* 0x000f240000300800 */
[----:B------:R-:W3:Y:S02]  /*766b0*/  LDL.LU R22, [R1+0x518] ;  /* 0x0005180001167983 */ /* 0x000ee40000300800 */
[----:B------:R-:W-:-:S02]  /*766c0*/  IMAD.MOV.U32 R23, RZ, RZ, R3 ;  /* 0x000000ffff177224 */ /* 0x000fc400078e0003 */
[----:B------:R-:W4:Y:S01]  /*766d0*/  LDL.LU R3, [R1+0x2d88] ;  /* 0x002d880001037983 */ /* 0x000f220000300800 */
[C---:B--2---:R-:W-:Y:S03]  /*766e0*/  HMMA.16816.F32 R24, R4.reuse, R16, R24 ;  /* 0x000000100418723c */ /* 0x044fe60000001818 */
[----:B---3--:R-:W-:Y:S01]  /*766f0*/  STL.64 [R1+0x2c60], R22 ;  /* 0x002c601601007387 */ /* 0x008fe20000100a00 */
[----:B----4-:R0:W-:Y:S02]  /*76700*/  STL.64 [R1+0x2c58], R20 ;  /* 0x002c581401007387 */ /* 0x0101e40000100a00 */
[----:B0-----:R-:W-:Y:S02]  /*76710*/  IMAD.MOV.U32 R20, RZ, RZ, R2 ;  /* 0x000000ffff147224 */ /* 0x001fe400078e0002 */
[----:B------:R-:W-:Y:S01]  /*76720*/  IMAD.MOV.U32 R21, RZ, RZ, R0 ;  /* 0x000000ffff157224 */ /* 0x000fe200078e0000 */
[----:B------:R-:W2:Y:S01]  /*76730*/  LDL.LU R2, [R1+0x2d84] ;  /* 0x002d840001027983 */ /* 0x000ea20000300800 */
[----:B------:R-:W3:Y:S03]  /*76740*/  LDL.LU R0, [R1+0x2d80] ;  /* 0x002d800001007983 */ /* 0x000ee60000300800 */
        /* <DEDUP_REMOVED lines=20> */
[----:B0-----:R-:W2:Y:S01]  /*76890*/  LDL.LU.64 R6, [R1+0x2d60] ;  /* 0x002d600001067983 */ /* 0x001ea20000300a00 */
[----:B------:R-:W2:Y:S02]  /*768a0*/  LDL.LU.64 R4, [R1+0x2d58] ;  /* 0x002d580001047983 */ /* 0x000ea40000300a00 */
[----:B----4-:R-:W-:Y:S02]  /*768b0*/  STL.64 [R1+0x2ce8], R26 ;  /* 0x002ce81a01007387 */ /* 0x010fe40000100a00 */
[----:B------:R0:W-:Y:S02]  /*768c0*/  STL.64 [R1+0x2ce0], R24 ;  /* 0x002ce01801007387 */ /* 0x0001e40000100a00 */
[----:B0-----:R-:W4:Y:S01]  /*768d0*/  LDL.LU R24, [R1+0x590] ;  /* 0x0005900001187983 */ /* 0x001f220000300800 */
[----:B------:R-:W4:Y:S02]  /*768e0*/  LDL.LU R25, [R1+0x594] ;  /* 0x0005940001197983 */ /* 0x000f240000300800 */
[----:B------:R-:W4:Y:S02]  /*768f0*/  LDL.LU R26, [R1+0x598] ;  /* 0x00059800011a7983 */ /* 0x000f240000300800 */
[----:B------:R-:W4:Y:S01]  /*76900*/  LDL.LU R27, [R1+0x59c] ;  /* 0x00059c00011b7983 */ /* 0x000f220000300800 */
[C---:B--2---:R-:W-:Y:S11]  /*76910*/  HMMA.16816.F32 R8, R4.reuse, R12, R8 ;  /* 0x0000000c0408723c */ /* 0x044ff60000001808 */
[----:B------:R-:W-:Y:S11]  /*76920*/  @!UPT UIADD3 URZ, URZ, URZ, URZ ;  /* 0x0000003f3f3ff290 */ /* 0x000ff6000fffe03f */
[----:B------:R-:W-:Y:S01]  /*76930*/  @!UPT UIADD3 URZ, URZ, URZ, URZ ;  /* 0x0000003f3f3ff290 */ /* 0x000fe2000fffe03f */
[----:B------:R0:W-:Y:S01]  /*76940*/  STL.64 [R1+0x110], R8 ;  /* 0x0001100801007387 */ /* 0x0001e20000100a00 */
[----:B------:R-:W-:Y:S03]  /*76950*/  STL.64 [R1+0x118], R10 ;  /* 0x0001180a01007387 */ /* 0x000fe60000100a00 */
[----:B0-----:R-:W2:Y:S01]  /*76960*/  LDL.LU.64 R8, [R1+0x2d50] ;  /* 0x002d500001087983 */ /* 0x001ea20000300a00 */
[----:B------:R0:W-:Y:S03]  /*76970*/  STL.64 [R1+0x2cd8], R12 ;  /* 0x002cd80c01007387 */ /* 0x0001e60000100a00 */
[----:B0-----:R-:W2:Y:S01]  /*76980*/  LDL.LU R12, [R1+0x5d0] ;  /* 0x0005d000010c7983 */ /* 0x001ea20000300800 */
[----:B------:R-:W2:Y:S02]  /*76990*/  LDL.LU R13, [R1+0x5d4] ;  /* 0x0005d400010d7983 */ /* 0x000ea40000300800 */
[----:B------:R-:W2:Y:S02]  /*769a0*/  LDL.LU R14, [R1+0x5d8] ;  /* 0x0005d800010e7983 */ /* 0x000ea40000300800 */
[----:B------:R-:W2:Y:S02]  /*769b0*/  LDL.LU R15, [R1+0x5dc] ;  /* 0x0005dc00010f7983 */ /* 0x000ea40000300800 */
[C---:B--2---:R-:W-:Y:S11]  /*769c0*/  HMMA.16816.F32 R12, R4.reuse, R8, R12 ;  /* 0x00000008040c723c */ /* 0x044ff6000000180c */
        /* <DEDUP_REMOVED lines=24> */
[----:B------:R-:W2:Y:S01]  /*76b50*/  LDL.LU.64 R10, [R1+0x2d20] ;  /* 0x002d2000010a7983 */ /* 0x000ea20000300a00 */
[----:B------:R-:W2:Y:S02]  /*76b60*/  LDL.LU.64 R8, [R1+0x2d18] ;  /* 0x002d180001087983 */ /* 0x000ea40000300a00 */
[----:B--2---:R-:W-:Y:S11]  /*76b70*/  HMMA.16816.F32 R8, R4, R20, R8 ;  /* 0x000000140408723c */ /* 0x004ff60000001808 */
[----:B------:R-:W-:Y:S11]  /*76b80*/  @!UPT UIADD3 URZ, URZ, URZ, URZ ;  /* 0x0000003f3f3ff290 */ /* 0x000ff6000fffe03f */
[----:B------:R-:W-:Y:S01]  /*76b90*/  @!UPT UIADD3 URZ, URZ, URZ, URZ ;  /* 0x0000003f3f3ff290 */ /* 0x000fe2000fffe03f */
[----:B------:R-:W-:Y:S01]  /*76ba0*/  STL.64 [R1+0xd0], R8 ;  /* 0x0000d00801007387 */ /* 0x000fe20000100a00 */
[----:B------:R0:W-:Y:S03]  /*76bb0*/  STL.64 [R1+0xd8], R10 ;  /* 0x0000d80a01007387 */ /* 0x0001e60000100a00 */
[----:B0-----:R-:W2:Y:S01]  /*76bc0*/  LDL.LU.64 R10, [R1+0x2d10] ;  /* 0x002d1000010a7983 */ /* 0x001ea20000300a00 */
[----:B------:R-:W4:Y:S02]  /*76bd0*/  LDL.LU.64 R8, [R1+0x2d08] ;  /* 0x002d080001087983 */ /* 0x000f240000300a00 */
        /* <DEDUP_REMOVED lines=8> */
[----:B------:R-:W-:Y:S01]  /*76c60*/  IMAD.MOV.U32 R21, RZ, RZ, R12 ;  /* 0x000000ffff157224 */ /* 0x000fe200078e000c */
[----:B----4-:R-:W-:Y:S01]  /*76c70*/  HMMA.16816.F32 R24, R4, R8, R24 ;  /* 0x000000080418723c */ /* 0x010fe20000001818 */
[----:B--2---:R-:W-:Y:S02]  /*76c80*/  IMAD.MOV.U32 R13, RZ, RZ, R10 ;  /* 0x000000ffff0d7224 */ /* 0x004fe400078e000a */
[----:B------:R-:W-:Y:S11]  /*76c90*/  IMAD.MOV.U32 R14, RZ, RZ, R11 ;  /* 0x000000ffff0e7224 */ /* 0x000ff600078e000b */
[----:B------:R-:W-:Y:S09]  /*76ca0*/  @!UPT UIADD3 URZ, URZ, URZ, URZ ;  /* 0x0000003f3f3ff290 */ /* 0x000ff2000fffe03f */
[----:B------:R0:W-:Y:S01]  /*76cb0*/  STL.64 [R1+0xc0], R24 ;  /* 0x0000c01801007387 */ /* 0x0001e20000100a00 */
[----:B------:R1:W-:Y:S03]  /*76cc0*/  STL.64 [R1+0xc8], R26 ;  /* 0x0000c81a01007387 */ /* 0x0003e60000100a00 */
[----:B0-----:R-:W2:Y:S01]  /*76cd0*/  LDL.LU R24, [R1+0x580] ;  /* 0x0005800001187983 */ /* 0x001ea20000300800 */
[----:B------:R-:W2:Y:S02]  /*76ce0*/  LDL.LU R25, [R1+0x584] ;  /* 0x0005840001197983 */ /* 0x000ea40000300800 */
[----:B-1----:R-:W2:Y:S02]  /*76cf0*/  LDL.LU R26, [R1+0x588] ;  /* 0x00058800011a7983 */ /* 0x002ea40000300800 */
[----:B------:R-:W2:Y:S01]  /*76d00*/  LDL.LU R27, [R1+0x58c] ;  /* 0x00058c00011b7983 */ /* 0x000ea20000300800 */
[----:B------:R-:W4:Y:S01]  /*76d10*/  LDL.LU R12, [R1+0x570] ;  /* 0x00057000010c7983 */ /* 0x000f220000300800 */
[----:B------:R-:W2:Y:S02]  /*76d20*/  LDL.LU R10, [R1+0x2d00] ;  /* 0x002d0000010a7983 */ /* 0x000ea40000300800 */
[----:B------:R-:W2:Y:S02]  /*76d30*/  LDL.LU R11, [R1+0x2cfc] ;  /* 0x002cfc00010b7983 */ /* 0x000ea40000300800 */
[----:B------:R-:W4:Y:S01]  /*76d40*/  LDL.LU R15, [R1+0x57c] ;  /* 0x00057c00010f7983 */ /* 0x000f220000300800 */
[----:B------:R0:W-:Y:S04]  /*76d50*/  STL.64 [R1+0x2cc0], R20 ;  /* 0x002cc01401007387 */ /* 0x0001e80000100a00 */
[----:B0-----:R-:W3:Y:S01]  /*76d60*/  LDL.LU R20, [R1+0x560] ;  /* 0x0005600001147983 */ /* 0x001ee20000300800 */
[----:B------:R-:W3:Y:S02]  /*76d70*/  LDL.LU R21, [R1+0x564] ;  /* 0x0005640001157983 */ /* 0x000ee40000300800 */
[----:B------:R-:W3:Y:S02]  /*76d80*/  LDL.LU R22, [R1+0x568] ;  /* 0x0005680001167983 */ /* 0x000ee40000300800 */
[----:B------:R-:W3:Y:S01]  /*76d90*/  LDL.LU R23, [R1+0x56c] ;  /* 0x00056c0001177983 */ /* 0x000ee20000300800 */
        /* <DEDUP_REMOVED lines=9> */
[----:B------:R-:W-:-:S02]  /*76e30*/  IMAD.MOV.U32 R10, RZ, RZ, R2 ;  /* 0x000000ffff0a7224 */ /* 0x000fc400078e0002 */
[----:B------:R-:W-:Y:S02]  /*76e40*/  IMAD.MOV.U32 R11, RZ, RZ, R3 ;  /* 0x000000ffff0b7224 */ /* 0x000fe400078e0003 */
[----:B---3--:R-:W-:Y:S02]  /*76e50*/  IMAD.MOV.U32 R9, RZ, RZ, R0 ;  /* 0x000000ffff097224 */ /* 0x008fe400078e0000 */
[----:B------:R-:W3:Y:S01]  /*76e60*/  LDL.LU R0, [R1+0x2cf8] ;  /* 0x002cf80001007983 */ /* 0x000ee20000300800 */
[----:B------:R-:W3:Y:S02]  /*76e70*/  LDL.LU R2, [R1+0x2cf4] ;  /* 0x002cf40001027983 */ /* 0x000ee40000300800 */
[----:B------:R-:W3:Y:S02]  /*76e80*/  LDL.LU R3, [R1+0x2cf0] ;  /* 0x002cf00001037983 */ /* 0x000ee40000300800 */
[----:B------:R-:W-:Y:S01]  /*76e90*/  STL.64 [R1+0x2ca0], R10 ;  /* 0x002ca00a01007387 */ /* 0x000fe20000100a00 */
[C---:B------:R-:W-:Y:S01]  /*76ea0*/  HMMA.16816.F32 R24, R4.reuse, R16, R24 ;  /* 0x000000100418723c */ /* 0x040fe20000001818 */
[----:B--2---:R0:W-:Y:S04]  /*76eb0*/  STL.64 [R1+0x2c98], R8 ;  /* 0x002c980801007387 */ /* 0x0041e80000100a00 */
[----:B0-----:R-:W2:Y:S01]  /*76ec0*/  LDL.LU R8, [R1+0x540] ;  /* 0x0005400001087983 */ /* 0x001ea20000300800 */
[----:B------:R-:W2:Y:S02]  /*76ed0*/  LDL.LU R9, [R1+0x544] ;  /* 0x0005440001097983 */ /* 0x000ea40000300800 */
[----:B------:R-:W2:Y:S02]  /*76ee0*/  LDL.LU R10, [R1+0x548] ;  /* 0x00054800010a7983 */ /* 0x000ea40000300800 */
[----:B------:R-:W2:Y:S02]  /*76ef0*/  LDL.LU R11, [R1+0x54c] ;  /* 0x00054c00010b7983 */ /* 0x000ea40000300800 */
[----:B--2---:R-:W-:Y:S01]  /*76f00*/  STL.64 [R1+0x2cb8], R10 ;  /* 0x002cb80a01007387 */ /* 0x004fe20000100a00 */
[----:B------:R0:W-:Y:S03]  /*76f10*/  STL.64 [R1+0x2cb0], R8 ;  /* 0x002cb00801007387 */ /* 0x0001e60000100a00 */
[----:B0-----:R-:W2:Y:S07]  /*76f20*/  LDL.LU R8, [R1+0x550] ;  /* 0x0005500001087983 */ /* 0x001eae0000300800 */
[----:B------:R-:W-:Y:S02]  /*76f30*/  STL.64 [R1+0xb0], R24 ;  /* 0x0000b01801007387 */ /* 0x000fe40000100a00 */
[----:B------:R0:W-:Y:S02]  /*76f40*/  STL.64 [R1+0xb8], R26 ;  /* 0x0000b81a01007387 */ /* 0x0001e40000100a00 */
[----:B0-----:R-:W2:Y:S01]  /*76f50*/  LDL.LU.64 R26, [R1+0x2ce8] ;  /* 0x002ce800011a7983 */ /* 0x001ea20000300a00 */
[----:B------:R-:W4:Y:S02]  /*76f60*/  LDL.LU.64 R24, [R1+0x2ce0] ;  /* 0x002ce00001187983 */ /* 0x000f240000300a00 */
[----:B----4-:R-:W-:Y:S01]  /*76f70*/  HMMA.16816.F32 R4, R4, R24, R12 ;  /* 0x000000180404723c */ /* 0x010fe2000000180c */
[----:B------:R-:W4:Y:S11]  /*76f80*/  LDL.LU.64 R12, [R1+0x2cd8] ;  /* 0x002cd800010c7983 */ /* 0x000f360000300a00 */
[----:B------:R-:W-:Y:S11]  /*76f90*/  @!UPT UIADD3 URZ, URZ, URZ, URZ ;  /* 0x0000003f3f3ff290 */ /* 0x000ff6000fffe03f */
[----:B------:R-:W-:Y:S01]  /*76fa0*/  STL.64 [R1+0xa0], R4 ;  /* 0x0000a00401007387 */ /* 0x000fe20000100a00 */
[----:B------:R0:W-:Y:S03]  /*76fb0*/  STL.64 [R1+0xa8], R6 ;  /* 0x0000a80601007387 */ /* 0x0001e60000100a00 */
[----:B0-----:R-:W4:Y:S01]  /*76fc0*/  LDL.LU.64 R6, [R1+0x2cd0] ;  /* 0x002cd00001067983 */ /* 0x001f220000300a00 */
[----:B------:R-:W4:Y:S02]  /*76fd0*/  LDL.LU.64 R4, [R1+0x2cc8] ;  /* 0x002cc80001047983 */ /* 0x000f240000300a00 */
[----:B---3--:R-:W-:Y:S02]  /*76fe0*/  IMAD.MOV.U32 R9, RZ, RZ, R3 ;  /* 0x000000ffff097224 */ /* 0x008fe400078e0003 */
[----:B------:R-:W-:Y:S02]  /*76ff0*/  IMAD.MOV.U32 R10, RZ, RZ, R2 ;  /* 0x000000ffff0a7224 */ /* 0x000fe400078e0002 */
[----:B------:R-:W-:Y:S01]  /*77000*/  IMAD.MOV.U32 R11, RZ, RZ, R0 ;  /* 0x000000ffff0b7224 */ /* 0x000fe200078e0000 */
[C---:B----4-:R-:W-:Y:S01]  /*77010*/  HMMA.16816.F32 R12, R4.reuse, R12, R20 ;  /* 0x0000000c040c723c */ /* 0x050fe20000001814 */
[----:B------:R-:W2:Y:S11]  /*77020*/  LDL.LU.64 R20, [R1+0x2cc0] ;  /* 0x002cc00001147983 */ /* 0x000eb60000300a00 */
[----:B------:R-:W-:Y:S11]  /*77030*/  @!UPT UIADD3 URZ, URZ, URZ, URZ ;  /* 0x0000003f3f3ff290 */ /* 0x000ff6000fffe03f */
[----:B------:R0:W-:Y:S01]  /*77040*/  STL [R1+0x90], R12 ;  /* 0x0000900c01007387 */ /* 0x0001e20000100800 */
[----:B------:R-:W-:Y:S02]  /*77050*/  IMAD.MOV.U32 R2, RZ, RZ, R15 ;  /* 0x000000ffff027224 */ /* 0x000fe400078e000f */
[----:B------:R-:W-:Y:S02]  /*77060*/  IMAD.MOV.U32 R0, RZ, RZ, R13 ;  /* 0x000000ffff007224 */ /* 0x000fe400078e000d */
[----:B------:R-:W-:Y:S01]  /*77070*/  IMAD.MOV.U32 R3, RZ, RZ, R14 ;  /* 0x000000ffff037224 */ /* 0x000fe200078e000e */
[----:B0-----:R-:W3:Y:S01]  /*77080*/  LDL.LU R12, [R1+0x500] ;  /* 0x00050000010c7983 */ /* 0x001ee20000300800 */
[----:B------:R-:W3:Y:S02]  /*77090*/  LDL.LU R13, [R1+0x504] ;  /* 0x00050400010d7983 */ /* 0x000ee40000300800 */
[----:B------:R-:W3:Y:S02]  /*770a0*/  LDL.LU R14, [R1+0x508] ;  /* 0x00050800010e7983 */ /* 0x000ee40000300800 */
[----:B------:R-:W3:Y:S01]  /*770b0*/  LDL.LU R15, [R1+0x50c] ;  /* 0x00050c00010f7983 */ /* 0x000ee20000300800 */
[----:B------:R-:W-:Y:S01]  /*770c0*/  STL [R1+0x29c4], R2 ;  /* 0x0029c40201007387 */ /* 0x000fe20000100800 */
[----:B------:R-:W-:Y:S02]  /*770d0*/  STL [R1+0x29c0], R3 ;  /* 0x0029c00301007387 */ /* 0x000fe40000100800 */
[----:B------:R-:W-:Y:S01]  /*770e0*/  STL [R1+0x29bc], R0 ;  /* 0x0029bc0001007387 */ /* 0x000fe20000100800 */
        /* <DEDUP_REMOVED lines=14> */
[----:B--2---:R-:W-:Y:S02]  /*771d0*/  HMMA.16816.F32 R20, R4, R20, R8 ;  /* 0x000000140414723c */ /* 0x004fe40000001808 */
[----:B------:R-:W2:Y:S01]  /*771e0*/  LDL.LU.64 R10, [R1+0x2c88] ;  /* 0x002c8800010a7983 */ /* 0x000ea20000300a00 */
[----:B------:R-:W2:Y:S11]  /*771f0*/  LDL.LU.64 R8, [R1+0x2c80] ;  /* 0x002c800001087983 */ /* 0x000eb60000300a00 */
[----:B------:R-:W-:Y:S09]  /*77200*/  @!UPT UIADD3 URZ, URZ, URZ, URZ ;  /* 0x0000003f3f3ff290 */ /* 0x000ff2000fffe03f */
[----:B------:R0:W-:Y:S01]  /*77210*/  STL [R1+0x30], R20 ;  /* 0x0000301401007387 */ /* 0x0001e20000100800 */
[----:B------:R-:W-:-:S03]  /*77220*/  IMAD.MOV.U32 R2, RZ, RZ, R21 ;  /* 0x000000ffff027224 */ /* 0x000fc600078e0015 */
[----:B0-----:R-:W2:Y:S01]  /*77230*/  LDL.LU.64 R20, [R1+0x2c78] ;  /* 0x002c780001147983 */ /* 0x001ea20000300a00 */
[----:B------:R-:W-:Y:S02]  /*77240*/  IMAD.MOV.U32 R3, RZ, RZ, R22 ;  /* 0x000000ffff037224 */ /* 0x000fe400078e0016 */
[----:B------:R-:W-:-:S03]  /*77250*/  IMAD.MOV.U32 R0, RZ, RZ, R23 ;  /* 0x000000ffff007224 */ /* 0x000fc600078e0017 */
[----:B------:R-:W-:Y:S01]  /*77260*/  STL [R1+0x2c14], R3 ;  /* 0x002c140301007387 */ /* 0x000fe20000100800 */
[----:B------:R-:W-:Y:S01]  /*77270*/  STL [R1+0x2c10], R2 ;  /* 0x002c100201007387 */ /* 0x000fe20000100800 */
[C---:B--2---:R-:W-:Y:S02]  /*77280*/  HMMA.16816.F32 R20, R4.reuse, R20, R8 ;  /* 0x000000140414723c */ /* 0x044fe40000001808 */
[----:B------:R-:W2:Y:S01]  /*77290*/  LDL.LU.64 R10, [R1+0x2c70] ;  /* 0x002c7000010a7983 */ /* 0x000ea20000300a00 */
[----:B------:R-:W4:Y:S11]  /*772a0*/  LDL.LU.64 R8, [R1+0x2c68] ;  /* 0x002c680001087983 */ /* 0x000f360000300a00 */
[----:B------:R-:W-:Y:S09]  /*772b0*/  @!UPT UIADD3 URZ, URZ, URZ, URZ ;  /* 0x0000003f3f3ff290 */ /* 0x000ff2000fffe03f */
[----:B------:R-:W-:Y:S01]  /*772c0*/  STL.64 [R1+0x10], R20 ;  /* 0x0000101401007387 */ /* 0x000fe20000100a00 */
[----:B------:R0:W-:Y:S03]  /*772d0*/  STL.64 [R1+0x18], R22 ;  /* 0x0000181601007387 */ /* 0x0001e60000100a00 */
[----:B0-----:R-:W4:Y:S01]  /*772e0*/  LDL.LU.64 R22, [R1+0x2c60] ;  /* 0x002c600001167983 */ /* 0x001f220000300a00 */
[----:B------:R-:W4:Y:S03]  /*772f0*/  LDL.LU.64 R20, [R1+0x2c58] ;  /* 0x002c580001147983 */ /* 0x000f260000300a00 */
[----:B--2---:R0:W-:Y:S04]  /*77300*/  STL.64 [R1+0x2be0], R10 ;  /* 0x002be00a01007387 */ /* 0x0041e80000100a00 */
[----:B0-----:R-:W2:Y:S04]  /*77310*/  LDL R10, [R1+0x438] ;  /* 0x00043800010a7983 */ /* 0x001ea80000100800 */
[----:B------:R-:W2:Y:S01]  /*77320*/  LDL R11, [R1+0x43c] ;  /* 0x00043c00010b7983 */ /* 0x000ea20000100800 */
[----:B----4-:R-:W-:Y:S03]  /*77330*/  HMMA.16816.F32 R20, R4, R8, R20 ;  /* 0x000000080414723c */ /* 0x010fe60000001814 */
[----:B------:R-:W4:Y:S04]  /*77340*/  LDL R8, [R1+0x430] ;  /* 0x0004300001087983 */ /* 0x000f280000100800 */
[----:B------:R-:W4:Y:S04]  /*77350*/  LDL R9, [R1+0x434] ;  /* 0x0004340001097983 */ /* 0x000f280000100800 */
[----:B--2---:R0:W-:Y:S02]  /*77360*/  STL.64 [R1+0x2c38], R10 ;  /* 0x002c380a01007387 */ /* 0x0041e40000100a00 */
[----:B0-----:R-:W-:-:S02]  /*77370*/  IMAD.MOV.U32 R10, RZ, RZ, R19 ;  /* 0x000000ffff0a7224 */ /* 0x001fc400078e0013 */
[----:B----4-:R0:W-:Y:S04]  /*77380*/  STL.64 [R1+0x2c30], R8 ;  /* 0x002c300801007387 */ /* 0x0101e80000100a00 */
[----:B0-----:R-:W2:Y:S01]  /*77390*/  LDL.LU R8, [R1+0x4f0] ;  /* 0x0004f00001087983 */ /* 0x001ea20000300800 */
[----:B------:R-:W-:Y:S02]  /*773a0*/  IMAD.MOV.U32 R9, RZ, RZ, R18 ;  /* 0x000000ffff097224 */ /* 0x000fe400078e0012 */
[----:B------:R-:W4:Y:S02]  /*773b0*/  LDL.LU R18, [R1+0x2c54] ;  /* 0x002c540001127983 */ /* 0x000f240000300800 */
[----:B------:R-:W4:Y:S01]  /*773c0*/  LDL.LU R19, [R1+0x2c50] ;  /* 0x002c500001137983 */ /* 0x000f220000300800 */
[----:B------:R-:W2:Y:S01]  /*773d0*/  LDL.LU R11, [R1+0x4fc] ;  /* 0x0004fc00010b7983 */ /* 0x000ea20000300800 */
[----:B------:R0:W-:Y:S02]  /*773e0*/  STL.64 [R1+0x2910], R22 ;  /* 0x0029101601007387 */ /* 0x0001e40000100a00 */
[----:B------:R-:W-:Y:S01]  /*773f0*/  STL.64 [R1+0x2908], R20 ;  /* 0x0029081401007387 */ /* 0x000fe20000100a00 */
[----:B0-----:R-:W4:Y:S01]  /*77400*/  LDL.LU R22, [R1+0x8] ;  /* 0x0000080001167983 */ /* 0x001f220000300800 */
[----:B------:R-:W4:Y:S01]  /*77410*/  LDL.LU R23, [R1+0xc] ;  /* 0x00000c0001177983 */ /* 0x000f220000300800 */
[----:B---3--:R-:W-:Y:S07]  /*77420*/  HMMA.16816.F32 R12, R4, R16, R12 ;  /* 0x00000010040c723c */ /* 0x008fee000000180c */
[----:B------:R-:W-:-:S02]  /*77430*/  IMAD.MOV.U32 R16, RZ, RZ, R26 ;  /* 0x000000ffff107224 */ /* 0x000fc400078e001a */
[----:B------:R-:W-:Y:S01]  /*77440*/  IMAD.MOV.U32 R17, RZ, RZ, R27 ;  /* 0x000000ffff117224 */ /* 0x000fe200078e001b */
[----:B--2---:R-:W-:Y:S01]  /*77450*/  HMMA.16816.F32 R4, R4, R24, R8 ;  /* 0x000000180404723c */ /* 0x004fe20000001808 */
[----:B----4-:R0:W-:Y:S04]  /*77460*/  STL.64 [R1+0x2bf8], R22 ;  /* 0x002bf81601007387 */ /* 0x0101e80000100a00 */
[----:B0-----:R-:W2:Y:S01]  /*77470*/  LDL.64 R22, [R1+0x88] ;  /* 0x0000880001167983 */ /* 0x001ea20000100a00 */
[----:B------:R0:W-:Y:S02]  /*77480*/  STL.64 [R1+0x2bd8], R18 ;  /* 0x002bd81201007387 */ /* 0x0001e40000100a00 */
[----:B------:R-:W3:Y:S02]  /*77490*/  LDL.LU R26, [R1+0x2c4c] ;  /* 0x002c4c00011a7983 */ /* 0x000ee40000300800 */
[----:B------:R-:W3:Y:S02]  /*774a0*/  LDL.LU R27, [R1+0x2c48] ;  /* 0x002c4800011b7983 */ /* 0x000ee40000300800 */
[----:B0-----:R-:W-:-:S02]  /*774b0*/  IMAD.MOV.U32 R18, RZ, RZ, R29 ;  /* 0x000000ffff127224 */ /* 0x001fc400078e001d */
[----:B------:R-:W-:Y:S01]  /*774c0*/  IMAD.MOV.U32 R19, RZ, RZ, R28 ;  /* 0x000000ffff137224 */ /* 0x000fe200078e001c */
[----:B------:R-:W4:Y:S01]  /*774d0*/  LDL.LU R29, [R1+0x2c44] ;  /* 0x002c4400011d7983 */ /* 0x000f220000300800 */
[----:B------:R-:W2:Y:S02]  /*774e0*/  LDL.LU R28, [R1+0x2c40] ;  /* 0x002c4000011c7983 */ /* 0x000ea40000300800 */
[----:B------:R0:W-:Y:S02]  /*774f0*/  STL.64 [R1+0x2920], R14 ;  /* 0x0029200e01007387 */ /* 0x0001e40000100a00 */
[----:B------:R-:W-:Y:S01]  /*77500*/  STL.64 [R1+0x2918], R12 ;  /* 0x0029180c01007387 */ /* 0x000fe20000100a00 */
[----:B0-----:R-:W2:Y:S04]  /*77510*/  LDL R14, [R1+0x68] ;  /* 0x00006800010e7983 */ /* 0x001ea80000100800 */
[----:B------:R-:W2:Y:S01]  /*77520*/  LDL R15, [R1+0x6c] ;  /* 0x00006c00010f7983 */ /* 0x000ea20000100800 */
[----:B------:R-:W2:Y:S02]  /*77530*/  LDL.LU.64 R10, [R1+0x2c38] ;  /* 0x002c3800010a7983 */ /* 0x000ea40000300a00 */
[----:B------:R-:W2:Y:S01]  /*77540*/  LDL.LU.64 R8, [R1+0x2c30] ;  /* 0x002c300001087983 */ /* 0x000ea20000300a00 */
[----:B---3--:R-:W-:Y:S01]  /*77550*/  STL.64 [R1+0x2bd0], R26 ;  /* 0x002bd01a01007387 */ /* 0x008fe20000100a00 */
[----:B------:R4:W-:Y:S02]  /*77560*/  STL.64 [R1+0x28f8], R6 ;  /* 0x0028f80601007387 */ /* 0x0009e40000100a00 */
[----:B------:R0:W-:Y:S01]  /*77570*/  STL.64 [R1+0x2940], R4 ;  /* 0x0029400401007387 */ /* 0x0001e20000100a00 */
[----:B--2---:R-:W-:Y:S01]  /*77580*/  HMMA.16816.F32 R8, R8, R22, R16 ;  /* 0x000000160808723c */ /* 0x004fe20000001810 */
[----:B----4-:R-:W-:-:S02]  /*77590*/  IMAD.MOV.U32 R6, RZ, RZ, R29 ;  /* 0x000000ffff067224 */ /* 0x010fc400078e001d */
[----:B------:R-:W-:-:S05]  /*775a0*/  IMAD.MOV.U32 R7, RZ, RZ, R28 ;  /* 0x000000ffff077224 */ /* 0x000fca00078e001c */
[----:B------:R1:W-:Y:S01]  /*775b0*/  STL.64 [R1+0x2c28], R6 ;  /* 0x002c280601007387 */ /* 0x0003e20000100a00 */
[----:B------:R-:W-:Y:S02]  /*775c0*/  IMAD.MOV.U32 R3, RZ, RZ, R22 ;  /* 0x000000ffff037224 */ /* 0x000fe400078e0016 */
[----:B------:R-:W-:Y:S11]  /*775d0*/  IMAD.MOV.U32 R2, RZ, RZ, R23 ;  /* 0x000000ffff027224 */ /* 0x000ff600078e0017 */
[----:B------:R-:W-:Y:S01]  /*775e0*/  @!UPT UIADD3 URZ, URZ, URZ, URZ ;  /* 0x0000003f3f3ff290 */ /* 0x000fe2000fffe03f */
[----:B------:R-:W-:Y:S01]  /*775f0*/  STL.64 [R1+0x630], R8 ;  /* 0x0006300801007387 */ /* 0x000fe20000100a00 */
[----:B------:R-:W-:Y:S02]  /*77600*/  STL.64 [R1+0x638], R10 ;  /* 0x0006380a01007387 */ /* 0x000fe40000100a00 */
[----:B0-----:R-:W2:Y:S02]  /*77610*/  LDL.LU R4, [R1+0x4d0] ;  /* 0x0004d00001047983 */ /* 0x001ea40000300800 */
[----:B------:R-:W2:Y:S01]  /*77620*/  LDL.LU R5, [R1+0x4d4] ;  /* 0x0004d40001057983 */ /* 0x000ea20000300800 */
[----:B-1----:R-:W2:Y:S01]  /*77630*/  LDL.LU R6, [R1+0x4d8] ;  /* 0x0004d80001067983 */ /* 0x002ea20000300800 */
[----:B------:R-:W2:Y:S02]  /*77640*/  LDL.LU R7, [R1+0x4dc] ;  /* 0x0004dc0001077983 */ /* 0x000ea40000300800 */
[----:B------:R-:W3:Y:S02]  /*77650*/  LDL.LU R16, [R1+0x490] ;  /* 0x0004900001107983 */ /* 0x000ee40000300800 */
[----:B------:R-:W3:Y:S01]  /*77660*/  LDL.LU R17, [R1+0x494] ;  /* 0x0004940001117983 */ /* 0x000ee20000300800 */
[----:B------:R-:W4:Y:S01]  /*77670*/  LDL.LU R18, [R1+0x498] ;  /* 0x0004980001127983 */ /* 0x000f220000300800 */
[----:B------:R-:W4:Y:S02]  /*77680*/  LDL.LU R19, [R1+0x49c] ;  /* 0x00049c0001137983 */ /* 0x000f240000300800 */
        /* <DEDUP_REMOVED lines=14> */
[----:B----4-:R0:W-:Y:S02]  /*77770*/  STL.64 [R1+0x2bf0], R18 ;  /* 0x002bf01201007387 */ /* 0x0101e40000100a00 */
[----:B---3--:R-:W-:Y:S02]  /*77780*/  STL.64 [R1+0x2be8], R16 ;  /* 0x002be81001007387 */ /* 0x008fe40000100a00 */
[----:B------:R-:W-:-:S02]  /*77790*/  IMAD.MOV.U32 R28, RZ, RZ, R8 ;  /* 0x000000ffff1c7224 */ /* 0x000fc400078e0008 */
[----:B------:R-:W-:Y:S01]  /*777a0*/  IMAD.MOV.U32 R29, RZ, RZ, R9 ;  /* 0x000000ffff1d7224 */ /* 0x000fe200078e0009 */
[----:B0-----:R-:W3:Y:S01]  /*777b0*/  LDL.64 R18, [R1+0x28] ;  /* 0x0000280001127983 */ /* 0x001ee20000100a00 */
[----:B------:R-:W4:Y:S02]  /*777c0*/  LDL.LU R8, [R1+0x4a0] ;  /* 0x0004a00001087983 */ /* 0x000f240000300800 */
[----:B------:R-:W4:Y:S02]  /*777d0*/  LDL.LU R9, [R1+0x4a4] ;  /* 0x0004a40001097983 */ /* 0x000f240000300800 */
[----:B------:R-:W4:Y:S01]  /*777e0*/  LDL.LU R10, [R1+0x4a8] ;  /* 0x0004a800010a7983 */ /* 0x000f220000300800 */
[----:B------:R-:W4:Y:S01]  /*777f0*/  LDL.LU R11, [R1+0x4ac] ;  /* 0x0004ac00010b7983 */ /* 0x000f220000300800 */
[----:B------:R-:W3:Y:S02]  /*77800*/  LDL.LU R24, [R1+0x480] ;  /* 0x0004800001187983 */ /* 0x000ee40000300800 */
[----:B------:R-:W3:Y:S02]  /*77810*/  LDL.LU R25, [R1+0x484] ;  /* 0x0004840001197983 */ /* 0x000ee40000300800 */
[----:B------:R-:W3:Y:S01]  /*77820*/  LDL.LU R26, [R1+0x488] ;  /* 0x00048800011a7983 */ /* 0x000ee20000300800 */
[----:B------:R-:W3:Y:S01]  /*77830*/  LDL.LU R27, [R1+0x48c] ;  /* 0x00048c00011b7983 */ /* 0x000ee20000300800 */
[----:B------:R-:W-:Y:S02]  /*77840*/  STL [R1+0x25ec], R28 ;  /* 0x0025ec1c01007387 */ /* 0x000fe40000100800 */
[----:B------:R-:W-:Y:S01]  /*77850*/  STL [R1+0x25e8], R29 ;  /* 0x0025e81d01007387 */ /* 0x000fe20000100800 */
[----:B--2---:R-:W-:Y:S01]  /*77860*/  HMMA.16816.F32 R4, R20, R14, R4 ;  /* 0x0000000e1404723c */ /* 0x004fe20000001804 */
[----:B------:R-:W-:-:S02]  /*77870*/  IMAD.MOV.U32 R12, RZ, RZ, R20 ;  /* 0x000000ffff0c7224 */ /* 0x000fc400078e0014 */
[----:B------:R-:W-:Y:S11]  /*77880*/  IMAD.MOV.U32 R13, RZ, RZ, R21 ;  /* 0x000000ffff0d7224 */ /* 0x000ff600078e0015 */
[----:B------:R-:W-:Y:S09]  /*77890*/  @!UPT UIADD3 URZ, URZ, URZ, URZ ;  /* 0x0000003f3f3ff290 */ /* 0x000ff2000fffe03f */
[----:B------:R0:W-:Y:S01]  /*778a0*/  STL.64 [R1+0x620], R4 ;  /* 0x0006200401007387 */ /* 0x0001e20000100a00 */
[----:B------:R1:W-:Y:S02]  /*778b0*/  STL.64 [R1+0x628], R6 ;  /* 0x0006280601007387 */ /* 0x0003e40000100a00 */
[----:B0-----:R-:W-:Y:S01]  /*778c0*/  IMAD.MOV.U32 R5, RZ, RZ, R22 ;  /* 0x000000ffff057224 */ /* 0x001fe200078e0016 */
[----:B-1----:R-:W2:Y:S01]  /*778d0*/  LDL.LU.64 R6, [R1+0x2c28] ;  /* 0x002c280001067983 */ /* 0x002ea20000300a00 */
[----:B------:R-:W-:Y:S02]  /*778e0*/  IMAD.MOV.U32 R4, RZ, RZ, R23 ;  /* 0x000000ffff047224 */ /* 0x000fe400078e0017 */
[----:B------:R-:W2:Y:S02]  /*778f0*/  LDL.LU.64 R22, [R1+0x2c20] ;  /* 0x002c200001167983 */ /* 0x000ea40000300a00 */
[----:B------:R-:W2:Y:S01]  /*77900*/  LDL.LU.64 R20, [R1+0x2c18] ;  /* 0x002c180001147983 */ /* 0x000ea20000300a00 */
[----:B------:R0:W-:Y:S02]  /*77910*/  STL.64 [R1+0x2ba8], R14 ;  /* 0x002ba80e01007387 */ /* 0x0001e40000100a00 */
[----:B0-----:R-:W-:-:S02]  /*77920*/  IMAD.MOV.U32 R14, RZ, RZ, R3 ;  /* 0x000000ffff0e7224 */ /* 0x001fc400078e0003 */
[----:B------:R-:W-:Y:S01]  /*77930*/  IMAD.MOV.U32 R15, RZ, RZ, R2 ;  /* 0x000000ffff0f7224 */ /* 0x000fe200078e0002 */
[----:B------:R-:W3:Y:S01]  /*77940*/  LDL.LU R3, [R1+0x2c14] ;  /* 0x002c140001037983 */ /* 0x000ee20000300800 */
[----:B------:R-:W3:Y:S03]  /*77950*/  LDL.LU R2, [R1+0x2c10] ;  /* 0x002c100001027983 */ /* 0x000ee60000300800 */
[----:B------:R0:W-:Y:S02]  /*77960*/  STL.64 [R1+0x2bb8], R14 ;  /* 0x002bb80e01007387 */ /* 0x0001e40000100a00 */
[----:B0-----:R-:W-:Y:S02]  /*77970*/  IMAD.MOV.U32 R14, RZ, RZ, R5 ;  /* 0x000000ffff0e7224 */ /* 0x001fe400078e0005 */
[----:B------:R-:W-:-:S07]  /*77980*/  IMAD.MOV.U32 R15, RZ, RZ, R4 ;  /* 0x000000ffff0f7224 */ /* 0x000fce00078e0004 */
        /* <DEDUP_REMOVED lines=11> */
[----:B------:R-:W2:Y:S01]  /*77a40*/  LDL.LU R7, [R1+0x46c] ;  /* 0x00046c0001077983 */ /* 0x000ea20000300800 */
[C---:B---3--:R-:W-:Y:S02]  /*77a50*/  HMMA.16816.F32 R20, R12.reuse, R18, R20 ;  /* 0x000000120c14723c */ /* 0x048fe40000001814 */
        /* <DEDUP_REMOVED lines=9> */
[----:B0-----:R-:W4:Y:S01]  /*77af0*/  LDL.LU.64 R22, [R1+0x2bf8] ;  /* 0x002bf80001167983 */ /* 0x001f220000300a00 */
[----:B------:R-:W-:Y:S02]  /*77b00*/  IMAD.MOV.U32 R21, RZ, RZ, R18 ;  /* 0x000000ffff157224 */ /* 0x000fe400078e0012 */
[----:B------:R-:W-:Y:S02]  /*77b10*/  IMAD.MOV.U32 R20, RZ, RZ, R19 ;  /* 0x000000ffff147224 */ /* 0x000fe400078e0013 */
[----:B------:R-:W3:Y:S01]  /*77b20*/  LDL.LU.64 R18, [R1+0x2bf0] ;  /* 0x002bf00001127983 */ /* 0x000ee20000300a00 */
[----:B------:R-:W3:Y:S01]  /*77b30*/  LDL.LU.64 R16, [R1+0x2be8] ;  /* 0x002be80001107983 */ /* 0x000ee20000300a00 */
[C---:B----4-:R-:W-:Y:S11]  /*77b40*/  HMMA.16816.F32 R8, R12.reuse, R22, R8 ;  /* 0x000000160c08723c */ /* 0x050ff60000001808 */
[----:B------:R-:W-:Y:S11]  /*77b50*/  @!UPT UIADD3 URZ, URZ, URZ, URZ ;  /* 0x0000003f3f3ff290 */ /* 0x000ff6000fffe03f */
[----:B------:R-:W-:Y:S01]  /*77b60*/  @!UPT UIADD3 URZ, URZ, URZ, URZ ;  /* 0x0000003f3f3ff290 */ /* 0x000fe2000fffe03f */
[----:B------:R-:W-:Y:S01]  /*77b70*/  STL.64 [R1+0x520], R8 ;  /* 0x0005200801007387 */ /* 0x000fe20000100a00 */
[----:B------:R0:W-:Y:S03]  /*77b80*/  STL.64 [R1+0x528], R10 ;  /* 0x0005280a01007387 */ /* 0x0001e60000100a00 */
[----:B0-----:R-:W3:Y:S01]  /*77b90*/  LDL.LU.64 R10, [R1+0x2be0] ;  /* 0x002be000010a7983 */ /* 0x001ee20000300a00 */
[----:B------:R-:W-:Y:S01]  /*77ba0*/  STL.64 [R1+0x2b90], R22 ;  /* 0x002b901601007387 */ /* 0x000fe20000100a00 */
[C---:B---3--:R-:W-:Y:S11]  /*77bb0*/  HMMA.16816.F32 R16, R12.reuse, R10, R16 ;  /* 0x0000000a0c10723c */ /* 0x048ff60000001810 */
[----:B------:R-:W-:Y:S11]  /*77bc0*/  @!UPT UIADD3 URZ, URZ, URZ, URZ ;  /* 0x0000003f3f3ff290 */ /* 0x000ff6000fffe03f */
[----:B------:R-:W-:Y:S01]  /*77bd0*/  @!UPT UIADD3 URZ, URZ, URZ, URZ ;  /* 0x0000003f3f3ff290 */ /* 0x000fe2000fffe03f */
[----:B------:R-:W-:Y:S01]  /*77be0*/  STL.64 [R1+0x510], R16 ;  /* 0x0005101001007387 */ /* 0x000fe20000100a00 */
[----:B------:R0:W-:Y:S03]  /*77bf0*/  STL.64 [R1+0x518], R18 ;  /* 0x0005181201007387 */ /* 0x0001e60000100a00 */
[----:B0-----:R-:W3:Y:S01]  /*77c00*/  LDL.LU.64 R18, [R1+0x2bd8] ;  /* 0x002bd80001127983 */ /* 0x001ee20000300a00 */
[----:B------:R0:W-:Y:S02]  /*77c10*/  STL.64 [R1+0x2b88], R10 ;  /* 0x002b880a01007387 */ /* 0x0001e40000100a00 */
[----:B------:R-:W4:Y:S01]  /*77c20*/  LDL.LU.64 R8, [R1+0x270] ;  /* 0x0002700001087983 */ /* 0x000f220000300a00 */
[----:B0-----:R-:W4:Y:S01]  /*77c30*/  LDL.LU.64 R10, [R1+0x278] ;  /* 0x00027800010a7983 */ /* 0x001f220000300a00 */
        /* <DEDUP_REMOVED lines=11> */
[----:B--2---:R-:W-:Y:S02]  /*77cf0*/  HMMA.16816.F32 R12, R12, R26, R4 ;  /* 0x0000001a0c0c723c */ /* 0x004fe40000001804 */
[----:B------:R-:W4:Y:S01]  /*77d00*/  LDL.LU.64 R6, [R1+0x2bc8] ;  /* 0x002bc80001067983 */ /* 0x000f220000300a00 */
[----:B------:R-:W4:Y:S11]  /*77d10*/  LDL.LU.64 R4, [R1+0x2bc0] ;  /* 0x002bc00001047983 */ /* 0x000f360000300a00 */
[----:B------:R-:W-:Y:S09]  /*77d20*/  @!UPT UIADD3 URZ, URZ, URZ, URZ ;  /* 0x0000003f3f3ff290 */ /* 0x000ff2000fffe03f */
[----:B------:R-:W-:Y:S01]  /*77d30*/  STL.64 [R1+0x560], R12 ;  /* 0x0005600c01007387 */ /* 0x000fe20000100a00 */
[----:B------:R0:W-:Y:S03]  /*77d40*/  STL.64 [R1+0x568], R14 ;  /* 0x0005680e01007387 */ /* 0x0001e60000100a00 */
[----:B0-----:R-:W4:Y:S01]  /*77d50*/  LDL.LU.64 R14, [R1+0x2bb8] ;  /* 0x002bb800010e7983 */ /* 0x001f220000300a00 */
[----:B------:R0:W-:Y:S02]  /*77d60*/  STL.64 [R1+0x2b78], R26 ;  /* 0x002b781a01007387 */ /* 0x0001e40000100a00 */
[----:B------:R-:W2:Y:S02]  /*77d70*/  LDL.LU R24, [R1+0x450] ;  /* 0x0004500001187983 */ /* 0x000ea40000300800 */
[----:B------:R-:W2:Y:S01]  /*77d80*/  LDL.LU R25, [R1+0x454] ;  /* 0x0004540001197983 */ /* 0x000ea20000300800 */
[----:B0-----:R-:W2:Y:S01]  /*77d90*/  LDL.LU R26, [R1+0x458] ;  /* 0x00045800011a7983 */ /* 0x001ea20000300800 */
[----:B------:R-:W2:Y:S01]  /*77da0*/  LDL.LU R27, [R1+0x45c] ;  /* 0x00045c00011b7983 */ /* 0x000ea20000300800 */
[C---:B----4-:R-:W-:Y:S02]  /*77db0*/  HMMA.16816.F32 R12, R8.reuse, R14, R4 ;  /* 0x0000000e080c723c */ /* 0x050fe40000001804 */
[----:B------:R-:W3:Y:S11]  /*77dc0*/  LDL.LU.64 R6, [R1+0x2bb0] ;  /* 0x002bb00001067983 */ /* 0x000ef60000300a00 */
[----:B------:R-:W-:Y:S10]  /*77dd0*/  @!UPT UIADD3 URZ, URZ, URZ, URZ ;  /* 0x0000003f3f3ff290 */ /* 0x000ff4000fffe03f */
[----:B------:R-:W-:Y:S01]  /*77de0*/  STL.64 [R1+0x750], R12 ;  /* 0x0007500c01007387 */ /* 0x000fe20000100a00 */
[----:B------:R0:W-:Y:S03]  /*77df0*/  STL.64 [R1+0x758], R14 ;  /* 0x0007580e01007387 */ /* 0x0001e60000100a00 */
[----:B0-----:R-:W2:Y:S01]  /*77e00*/  LDL.LU.64 R14, [R1+0x2ba8] ;  /* 0x002ba800010e7983 */ /* 0x001ea20000300a00 */
[----:B------:R-:W-:Y:S02]  /*77e10*/  IMAD.MOV.U32 R12, RZ, RZ, R8 ;  /* 0x000000ffff0c7224 */ /* 0x000fe400078e0008 */
[----:B------:R-:W-:Y:S02]  /*77e20*/  IMAD.MOV.U32 R13, RZ, RZ, R9 ;  /* 0x000000ffff0d7224 */ /* 0x000fe400078e0009 */
[----:B------:R-:W-:Y:S02]  /*77e30*/  IMAD.MOV.U32 R5, RZ, RZ, R10 ;  /* 0x000000ffff057224 */ /* 0x000fe400078e000a */
[----:B------:R-:W-:Y:S01]  /*77e40*/  IMAD.MOV.U32 R4, RZ, RZ, R11 ;  /* 0x000000ffff047224 */ /* 0x000fe200078e000b */
[----:B--2---:R-:W-:Y:S11]  /*77e50*/  HMMA.16816.F32 R24, R8, R14, R24 ;  /* 0x0000000e0818723c */ /* 0x004ff60000001818 */
[----:B------:R-:W-:Y:S11]  /*77e60*/  @!UPT UIADD3 URZ, URZ, URZ, URZ ;  /* 0x0000003f3f3ff290 */ /* 0x000ff6000fffe03f */
[----:B------:R-:W-:Y:S01]  /*77e70*/  @!UPT UIADD3 URZ, URZ, URZ, URZ ;  /* 0x0000003f3f3ff290 */ /* 0x000fe2000fffe03f */
[----:B------:R-:W-:Y:S01]  /*77e80*/  STL.64 [R1+0x740], R24 ;  /* 0x0007401801007387 */ /* 0x000fe20000100a00 */
[----:B------:R-:W-:Y:S02]  /*77e90*/  STL.64 [R1+0x748], R26 ;  /* 0x0007481a01007387 */ /* 0x000fe40000100a00 */
[----:B------:R-:W2:Y:S02]  /*77ea0*/  LDL.LU R8, [R1+0x410] ;  /* 0x0004100001087983 */ /* 0x000ea40000300800 */
[----:B------:R-:W2:Y:S01]  /*77eb0*/  LDL.LU R9, [R1+0x414] ;  /* 0x0004140001097983 */ /* 0x000ea20000300800 */
[----:B------:R-:W4:Y:S01]  /*77ec0*/  LDL.LU R10, [R1+0x418] ;  /* 0x00041800010a7983 */ /* 0x000f220000300800 */
[----:B------:R-:W4:Y:S03]  /*77ed0*/  LDL.LU R11, [R1+0x41c] ;  /* 0x00041c00010b7983 */ /* 0x000f260000300800 */
[----:B----4-:R-:W-:Y:S01]  /*77ee0*/  STL.64 [R1+0x2ba0], R10 ;  /* 0x002ba00a01007387 */ /* 0x010fe20000100a00 */
[----:B--2---:R0:W-:Y:S03]  /*77ef0*/  STL.64 [R1+0x2b98], R8 ;  /* 0x002b980801007387 */ /* 0x0041e60000100a00 */
[----:B0-----:R-:W2:Y:S01]  /*77f00*/  LDL.LU R8, [R1+0x420] ;  /* 0x0004200001087983 */ /* 0x001ea20000300800 */
[----:B------:R-:W2:Y:S02]  /*77f10*/  LDL.LU R9, [R1+0x424] ;  /* 0x0004240001097983 */ /* 0x000ea40000300800 */
[----:B------:R-:W2:Y:S02]  /*77f20*/  LDL.LU R10, [R1+0x428] ;  /* 0x00042800010a7983 */ /* 0x000ea40000300800 */
[----:B------:R-:W2:Y:S01]  /*77f30*/  LDL.LU R11, [R1+0x42c] ;  /* 0x00042c00010b7983 */ /* 0x000ea20000300800 */
[----:B------:R0:W-:Y:S04]  /*77f40*/  STL.64 [R1+0x2b48], R14 ;  /* 0x002b480e01007387 */ /* 0x0001e80000100a00 */
[----:B0-----:R-:W4:Y:S04]  /*77f50*/  LDL.64 R14, [R1+0x88] ;  /* 0x00008800010e7983 */ /* 0x001f280000100a00 */
[----:B----4-:R0:W-:Y:S02]  /*77f60*/  STL.64 [R1+0x2b60], R14 ;  /* 0x002b600e01007387 */ /* 0x0101e40000100a00 */
[----:B0-----:R-:W-:-:S02]  /*77f70*/  IMAD.MOV.U32 R14, RZ, RZ, R5 ;  /* 0x000000ffff0e7224 */ /* 0x001fc400078e0005 */
[----:B------:R-:W-:-:S07]  /*77f80*/  IMAD.MOV.U32 R15, RZ, RZ, R4 ;  /* 0x000000ffff0f7224 */ /* 0x000fce00078e0004 */
[----:B---3--:R-:W-:Y:S01]  /*77f90*/  HMMA.16816.F32 R24, R12, R6, R16 ;  /* 0x000000060c18723c */ /* 0x008fe20000001810 */
        /* <DEDUP_REMOVED lines=11> */
[----:B------:R0:W-:Y:S01]  /*78050*/  STL.64 [R1+0x2b40], R6 ;  /* 0x002b400601007387 */ /* 0x0001e20000100a00 */
[----:B------:R-:W3:Y:S02]  /*78060*/  LDL.LU R4, [R1+0x3a0] ;  /* 0x0003a00001047983 */ /* 0x000ee40000300800 */
[----:B------:R-:W3:Y:S01]  /*78070*/  LDL.LU R5, [R1+0x3a4] ;  /* 0x0003a40001057983 */ /* 0x000ee20000300800 */
[----:B0-----:R-:W3:Y:S01]  /*78080*/  LDL.LU R6, [R1+0x3a8] ;  /* 0x0003a80001067983 */ /* 0x001ee20000300800 */
[----:B------:R-:W3:Y:S02]  /*78090*/  LDL.LU R7, [R1+0x3ac] ;  /* 0x0003ac0001077983 */ /* 0x000ee40000300800 */
[----:B------:R-:W-:-:S02]  /*780a0*/  IMAD.MOV.U32 R22, RZ, RZ, R21 ;  /* 0x000000ffff167224 */ /* 0x000fc400078e0015 */
[----:B------:R-:W-:-:S07]  /*780b0*/  IMAD.MOV.U32 R23, RZ, RZ, R20 ;  /* 0x000000ffff177224 */ /* 0x000fce00078e0014 */
[C---:B--2---:R-:W-:Y:S01]  /*780c0*/  HMMA.16816.F32 R20, R12.reuse, R22, R8 ;  /* 0x000000160c14723c */ /* 0x044fe20000001808 */
[----:B---3--:R-:W-:Y:S01]  /*780d0*/  STL.64 [R1+0x2b58], R6 ;  /* 0x002b580601007387 */ /* 0x008fe20000100a00 */
        /* <DEDUP_REMOVED lines=13> */
[----:B------:R-:W-:Y:S02]  /*781b0*/  STL.64 [R1+0x720], R20 ;  /* 0x0007201401007387 */ /* 0x000fe40000100a00 */
[----:B------:R0:W-:Y:S02]  /*781c0*/  STL.64 [R1+0x728], R22 ;  /* 0x0007281601007387 */ /* 0x0001e40000100a00 */
[----:B0-----:R-:W3:Y:S02]  /*781d0*/  LDL.LU.64 R22, [R1+0x2b90] ;  /* 0x002b900001167983 */ /* 0x001ee40000300a00 */
[C---:B---3--:R-:W-:Y:S11]  /*781e0*/  HMMA.16816.F32 R8, R12.reuse, R22, R8 ;  /* 0x000000160c08723c */ /* 0x048ff60000001808 */
[----:B------:R-:W-:Y:S11]  /*781f0*/  @!UPT UIADD3 URZ, URZ, URZ, URZ ;  /* 0x0000003f3f3ff290 */ /* 0x000ff6000fffe03f */
        /* <DEDUP_REMOVED lines=15> */
[----:B0-----:R-:W4:Y:S01]  /*782f0*/  LDL.LU.64 R18, [R1+0x2b80] ;  /* 0x002b800001127983 */ /* 0x001f220000300a00 */
[----:B------:R0:W-:Y:S02]  /*78300*/  STL.64 [R1+0x2b28], R10 ;  /* 0x002b280a01007387 */ /* 0x0001e40000100a00 */
[----:B------:R-:W3:Y:S02]  /*78310*/  LDL.LU R8, [R1+0x370] ;  /* 0x0003700001087983 */ /* 0x000ee40000300800 */
[----:B------:R-:W3:Y:S01]  /*78320*/  LDL.LU R9, [R1+0x374] ;  /* 0x0003740001097983 */ /* 0x000ee20000300800 */
[----:B0-----:R-:W3:Y:S01]  /*78330*/  LDL.LU R10, [R1+0x378] ;  /* 0x00037800010a7983 */ /* 0x001ee20000300800 */
[----:B------:R-:W3:Y:S01]  /*78340*/  LDL.LU R11, [R1+0x37c] ;  /* 0x00037c00010b7983 */ /* 0x000ee20000300800 */
[C---:B----4-:R-:W-:Y:S11]  /*78350*/  HMMA.16816.F32 R24, R12.reuse, R18, R24 ;  /* 0x000000120c18723c */ /* 0x050ff60000001818 */
[----:B------:R-:W-:Y:S11]  /*78360*/  @!UPT UIADD3 URZ, URZ, URZ, URZ ;  /* 0x0000003f3f3ff290 */ /* 0x000ff6000fffe03f */
[----:B------:R-:W-:Y:S01]  /*78370*/  @!UPT UIADD3 URZ, URZ, URZ, URZ ;  /* 0x0000003f3f3ff290 */ /* 0x000fe2000fffe03f */
[----:B------:R-:W-:Y:S01]  /*78380*/  STL.64 [R1+0x6b0], R24 ;  /* 0x0006b01801007387 */ /* 0x000fe20000100a00 */
[----:B------:R0:W-:Y:S03]  /*78390*/  STL.64 [R1+0x6b8], R26 ;  /* 0x0006b81a01007387 */ /* 0x0001e60000100a00 */
[----:B0-----:R-:W4:Y:S02]  /*783a0*/  LDL.LU.64 R26, [R1+0x2b78] ;  /* 0x002b7800011a7983 */ /* 0x001f240000300a00 */
[----:B----4-:R-:W-:Y:S02]  /*783b0*/  HMMA.16816.F32 R12, R12, R26, R4 ;  /* 0x0000001a0c0c723c */ /* 0x010fe40000001804 */
[----:B------:R-:W4:Y:S01]  /*783c0*/  LDL.LU.64 R6, [R1+0x2b70] ;  /* 0x002b700001067983 */ /* 0x000f220000300a00 */
[----:B------:R-:W4:Y:S11]  /*783d0*/  LDL.LU.64 R4, [R1+0x2b68] ;  /* 0x002b680001047983 */ /* 0x000f360000300a00 */
[----:B------:R-:W-:Y:S09]  /*783e0*/  @!UPT UIADD3 URZ, URZ, URZ, URZ ;  /* 0x0000003f3f3ff290 */ /* 0x000ff2000fffe03f */
[----:B------:R-:W-:Y:S01]  /*783f0*/  STL.64 [R1+0x6a0], R12 ;  /* 0x0006a00c01007387 */ /* 0x000fe20000100a00 */
[----:B------:R0:W-:Y:S03]  /*78400*/  STL.64 [R1+0x6a8], R14 ;  /* 0x0006a80e01007387 */ /* 0x0001e60000100a00 */
[----:B0-----:R-:W4:Y:S01]  /*78410*/  LDL.LU.64 R14, [R1+0x2b60] ;  /* 0x002b6000010e7983 */ /* 0x001f220000300a00 */
[----:B------:R0:W-:Y:S02]  /*78420*/  STL.64 [R1+0x2b20], R26 ;  /* 0x002b201a01007387 */ /* 0x0001e40000100a00 */
[----:B------:R-:W4:Y:S01]  /*78430*/  LDL.LU.64 R24, [R1+0x3c0] ;  /* 0x0003c00001187983 */ /* 0x000f220000300a00 */
[----:B0-----:R-:W4:Y:S02]  /*78440*/  LDL.LU.64 R26, [R1+0x3c8] ;  /* 0x0003c800011a7983 */ /* 0x001f240000300a00 */
        /* <DEDUP_REMOVED lines=9> */
[C---:B----4-:R-:W-:Y:S11]  /*784e0*/  HMMA.16816.F32 R4, R24.reuse, R14, R4 ;  /* 0x0000000e1804723c */ /* 0x050ff60000001804 */
[----:B------:R-:W-:Y:S11]  /*784f0*/  @!UPT UIADD3 URZ, URZ, URZ, URZ ;  /* 0x0000003f3f3ff290 */ /* 0x000ff6000fffe03f */
[----:B------:R-:W-:Y:S01]  /*78500*/  @!UPT UIADD3 URZ, URZ, URZ, URZ ;  /* 0x0000003f3f3ff290 */ /* 0x000fe2000fffe03f */
[----:B------:R-:W-:Y:S01]  /*78510*/  STL.64 [R1+0x5c0], R4 ;  /* 0x0005c00401007387 */ /* 0x000fe20000100a00 */
[----:B------:R0:W-:Y:S03]  /*78520*/  STL.64 [R1+0x5c8], R6 ;  /* 0x0005c80601007387 */ /* 0x0001e60000100a00 */
[----:B0-----:R-:W2:Y:S01]  /*78530*/  LDL.LU.64 R6, [R1+0x2b40] ;  /* 0x002b400001067983 */ /* 0x001ea20000300a00 */
[----:B------:R0:W-:Y:S02]  /*78540*/  STL.64 [R1+0x2af0], R14 ;  /* 0x002af00e01007387 */ /* 0x0001e40000100a00 */
[----:B------:R-:W4:Y:S02]  /*78550*/  LDL.LU R12, [R1+0x340] ;  /* 0x00034000010c7983 */ /* 0x000f240000300800 */
[----:B------:R-:W4:Y:S01]  /*78560*/  LDL.LU R13, [R1+0x344] ;  /* 0x00034400010d7983 */ /* 0x000f220000300800 */
        /* <DEDUP_REMOVED lines=8> */
[----:B------:R0:W-:Y:S02]  /*785f0*/  STL.64 [R1+0x2ae8], R6 ;  /* 0x002ae80601007387 */ /* 0x0001e40000100a00 */
[----:B------:R-:W2:Y:S02]  /*78600*/  LDL.LU R4, [R1+0x380] ;  /* 0x0003800001047983 */ /* 0x000ea40000300800 */
[----:B------:R-:W2:Y:S01]  /*78610*/  LDL.LU R5, [R1+0x384] ;  /* 0x0003840001057983 */ /* 0x000ea20000300800 */
[----:B0-----:R-:W2:Y:S01]  /*78620*/  LDL.LU R6, [R1+0x388] ;  /* 0x0003880001067983 */ /* 0x001ea20000300800 */
[----:B------:R-:W2:Y:S02]  /*78630*/  LDL.LU R7, [R1+0x38c] ;  /* 0x00038c0001077983 */ /* 0x000ea40000300800 */
[C---:B--2---:R-:W-:Y:S11]  /*78640*/  HMMA.16816.F32 R4, R24.reuse, R22, R4 ;  /* 0x000000161804723c */ /* 0x044ff60000001804 */
[----:B------:R-:W-:Y:S11]  /*78650*/  @!UPT UIADD3 URZ, URZ, URZ, URZ ;  /* 0x0000003f3f3ff290 */ /* 0x000ff6000fffe03f */
[----:B------:R-:W-:Y:S01]  /*78660*/  @!UPT UIADD3 URZ, URZ, URZ, URZ ;  /* 0x0000003f3f3ff290 */ /* 0x000fe2000fffe03f */
[----:B------:R0:W-:Y:S01]  /*78670*/  STL.64 [R1+0x5a0], R4 ;  /* 0x0005a00401007387 */ /* 0x0001e20000100a00 */
[----:B------:R-:W-:Y:S02]  /*78680*/  STL.64 [R1+0x5a8], R6 ;  /* 0x0005a80601007387 */ /* 0x000fe40000100a00 */
[----:B0-----:R-:W-:Y:S02]  /*78690*/  IMAD.MOV.U32 R5, RZ, RZ, R22 ;  /* 0x000000ffff057224 */ /* 0x001fe400078e0016 */
[----:B------:R-:W-:Y:S02]  /*786a0*/  IMAD.MOV.U32 R4, RZ, RZ, R23 ;  /* 0x000000ffff047224 */ /* 0x000fe400078e0017 */
[----:B------:R-:W3:Y:S02]  /*786b0*/  LDL.LU.64 R22, [R1+0x2b30] ;  /* 0x002b300001167983 */ /* 0x000ee40000300a00 */
[----:B---3--:R-:W-:Y:S11]  /*786c0*/  HMMA.16816.F32 R8, R24, R22, R8 ;  /* 0x000000161808723c */ /* 0x008ff60000001808 */
[----:B------:R-:W-:Y:S11]  /*786d0*/  @!UPT UIADD3 URZ, URZ, URZ, URZ ;  /* 0x0000003f3f3ff290 */ /* 0x000ff6000fffe03f */
[----:B------:R-:W-:Y:S01]  /*786e0*/  @!UPT UIADD3 URZ, URZ, URZ, URZ ;  /* 0x0000003f3f3ff290 */ /* 0x000fe2000fffe03f */
[----:B------:R-:W-:Y:S01]  /*786f0*/  STL.64 [R1+0x490], R8 ;  /* 0x0004900801007387 */ /* 0x000fe20000100a00 */
[----:B------:R0:W-:Y:S03]  /*78700*/  STL.64 [R1+0x498], R10 ;  /* 0x0004980a01007387 */ /* 0x0001e60000100a00 */
[----:B0-----:R-:W4:Y:S01]  /*78710*/  LDL.LU.64 R10, [R1+0x2b28] ;  /* 0x002b2800010a7983 */ /* 0x001f220000300a00 */
[----:B------:R0:W-:Y:S02]  /*78720*/  STL.64 [R1+0x2ac8], R22 ;  /* 0x002ac81601007387 */ /* 0x0001e40000100a00 */
[----:B0-----:R-:W-:Y:S02]  /*78730*/  IMAD.MOV.U32 R22, RZ, RZ, R5 ;  /* 0x000000ffff167224 */ /* 0x001fe400078e0005 */
[----:B------:R-:W-:-:S05]  /*78740*/  IMAD.MOV.U32 R23, RZ, RZ, R4 ;  /* 0x000000ffff177224 */ /* 0x000fca00078e0004 */
[----:B------:R-:W-:Y:S01]  /*78750*/  STL.64 [R1+0x2ae0], R22 ;  /* 0x002ae01601007387 */ /* 0x000fe20000100a00 */
[----:B----4-:R-:W-:Y:S11]  /*78760*/  HMMA.16816.F32 R4, R24, R10, R12 ;  /* 0x0000000a1804723c */ /* 0x010ff6000000180c */
[----:B------:R-:W-:Y:S11]  /*78770*/  @!UPT UIADD3 URZ, URZ, URZ, URZ ;  /* 0x0000003f3f3ff290 */ /* 0x000ff6000fffe03f */
[----:B------:R-:W-:Y:S01]  /*78780*/  @!UPT UIADD3 URZ, URZ, URZ, URZ ;  /* 0x0000003f3f3ff290 */ /* 0x000fe2000fffe03f */
[----:B------:R0:W-:Y:S01]  /*78790*/  STL.64 [R1+0x480], R4 ;  /* 0x0004800401007387 */ /* 0x0001e20000100a00 */
[----:B------:R1:W-:Y:S03]  /*787a0*/  STL.64 [R1+0x488], R6 ;  /* 0x0004880601007387 */ /* 0x0003e60000100a00 */
[----:B0-----:R-:W2:Y:S01]  /*787b0*/  LDL.LU R4, [R1+0x300] ;  /* 0x0003000001047983 */ /* 0x001ea20000300800 */
[----:B------:R-:W2:Y:S02]  /*787c0*/  LDL.LU R5, [R1+0x304] ;  /* 0x0003040001057983 */ /* 0x000ea40000300800 */
[----:B-1----:R-:W3:Y:S02]  /*787d0*/  LDL.LU R6, [R1+0x308] ;  /* 0x0003080001067983 */ /* 0x002ee40000300800 */
[----:B------:R-:W3:Y:S02]  /*787e0*/  LDL.LU R7, [R1+0x30c] ;  /* 0x00030c0001077983 */ /* 0x000ee40000300800 */
[----:B------:R-:W-:-:S02]  /*787f0*/  IMAD.MOV.U32 R12, RZ, RZ, R24 ;  /* 0x000000ffff0c7224 */ /* 0x000fc400078e0018 */
[----:B------:R-:W-:Y:S02]  /*78800*/  IMAD.MOV.U32 R14, RZ, RZ, R17 ;  /* 0x000000ffff0e7224 */ /* 0x000fe400078e0011 */
[----:B------:R-:W-:Y:S02]  /*78810*/  IMAD.MOV.U32 R15, RZ, RZ, R16 ;  /* 0x000000ffff0f7224 */ /* 0x000fe400078e0010 */
[----:B------:R-:W-:Y:S02]  /*78820*/  IMAD.MOV.U32 R13, RZ, RZ, R25 ;  /* 0x000000ffff0d7224 */ /* 0x000fe400078e0019 */
[----:B------:R-:W-:Y:S02]  /*78830*/  IMAD.MOV.U32 R9, RZ, RZ, R26 ;  /* 0x000000ffff097224 */ /* 0x000fe400078e001a */
[----:B------:R-:W-:Y:S01]  /*78840*/  IMAD.MOV.U32 R8, RZ, RZ, R27 ;  /* 0x000000ffff087224 */ /* 0x000fe200078e001b */
[----:B---3--:R-:W-:Y:S01]  /*78850*/  STL.64 [R1+0x2b00], R6 ;  /* 0x002b000601007387 */ /* 0x008fe20000100a00 */
[----:B--2---:R0:W-:Y:S02]  /*78860*/  STL.64 [R1+0x2af8], R4 ;  /* 0x002af80401007387 */ /* 0x0041e40000100a00 */
[----:B------:R-:W2:Y:S02]  /*78870*/  LDL.LU R24, [R1+0x330] ;  /* 0x0003300001187983 */ /* 0x000ea40000300800 */
[----:B------:R-:W2:Y:S01]  /*78880*/  LDL.LU R25, [R1+0x334] ;  /* 0x0003340001197983 */ /* 0x000ea20000300800 */
[----:B------:R-:W2:Y:S01]  /*78890*/  LDL.LU R26, [R1+0x338] ;  /* 0x00033800011a7983 */ /* 0x000ea20000300800 */
[----:B------:R-:W2:Y:S02]  /*788a0*/  LDL.LU R27, [R1+0x33c] ;  /* 0x00033c00011b7983 */ /* 0x000ea40000300800 */
[----:B------:R1:W-:Y:S01]  /*788b0*/  STL.64 [R1+0x2b08], R14 ;  /* 0x002b080e01007387 */ /* 0x0003e20000100a00 */
[----:B0-----:R-:W3:Y:S01]  /*788c0*/  LDL.LU R4, [R1+0x310] ;  /* 0x0003100001047983 */ /* 0x001ee20000300800 */
[----:B------:R-:W3:Y:S02]  /*788d0*/  LDL.LU R5, [R1+0x314] ;  /* 0x0003140001057983 */ /* 0x000ee40000300800 */
[----:B------:R-:W4:Y:S02]  /*788e0*/  LDL.LU R6, [R1+0x318] ;  /* 0x0003180001067983 */ /* 0x000f240000300800 */
[----:B------:R-:W4:Y:S02]  /*788f0*/  LDL.LU R7, [R1+0x31c] ;  /* 0x00031c0001077983 */ /* 0x000f240000300800 */
[----:B-1----:R-:W-:-:S02]  /*78900*/  IMAD.MOV.U32 R15, RZ, RZ, R8 ;  /* 0x000000ffff0f7224 */ /* 0x002fc400078e0008 */
[----:B------:R-:W-:Y:S01]  /*78910*/  IMAD.MOV.U32 R14, RZ, RZ, R9 ;  /* 0x000000ffff0e7224 */ /* 0x000fe200078e0009 */
        /* <DEDUP_REMOVED lines=8> */
[----:B------:R-:W4:Y:S02]  /*789a0*/  LDL.LU R22, [R1+0x2d8] ;  /* 0x0002d80001167983 */ /* 0x000f240000300800 */
[----:B------:R-:W4:Y:S01]  /*789b0*/  LDL.LU R23, [R1+0x2dc] ;  /* 0x0002dc0001177983 */ /* 0x000f220000300800 */
[----:B------:R0:W-:Y:S01]  /*789c0*/  STL.64 [R1+0x2ac0], R10 ;  /* 0x002ac00a01007387 */ /* 0x0001e20000100a00 */
[----:B------:R-:W3:Y:S02]  /*789d0*/  LDL.LU R8, [R1+0x2b0] ;  /* 0x0002b00001087983 */ /* 0x000ee40000300800 */
[----:B------:R-:W3:Y:S01]  /*789e0*/  LDL.LU R9, [R1+0x2b4] ;  /* 0x0002b40001097983 */ /* 0x000ee20000300800 */
[----:B0-----:R-:W3:Y:S01]  /*789f0*/  LDL.LU R10, [R1+0x2b8] ;  /* 0x0002b800010a7983 */ /* 0x001ee20000300800 */
        /* <DEDUP_REMOVED lines=18> */
[----:B--2---:R-:W-:Y:S01]  /*78b20*/  STL.64 [R1+0x2ab8], R18 ;  /* 0x002ab81201007387 */ /* 0x004fe20000100a00 */
[----:B------:R0:W-:Y:S03]  /*78b30*/  STL.64 [R1+0x2ab0], R16 ;  /* 0x002ab01001007387 */ /* 0x0001e60000100a00 */
[----:B0-----:R-:W2:Y:S01]  /*78b40*/  LDL.LU.64 R16, [R1+0x200] ;  /* 0x0002000001107983 */ /* 0x001ea20000300a00 */
[----:B------:R-:W2:Y:S02]  /*78b50*/  LDL.LU.64 R18, [R1+0x208] ;  /* 0x0002080001127983 */ /* 0x000ea40000300a00 */
[----:B------:R-:W2:Y:S02]  /*78b60*/  LDL.LU.64 R6, [R1+0x2b18] ;  /* 0x002b180001067983 */ /* 0x000ea40000300a00 */
[----:B------:R-:W2:Y:S11]  /*78b70*/  LDL.LU.64 R4, [R1+0x2b10] ;  /* 0x002b100001047983 */ /* 0x000eb60000300a00 */
        /* <DEDUP_REMOVED lines=9> */
[C---:B--2---:R-:W-:Y:S02]  /*78c10*/  HMMA.16816.F32 R12, R16.reuse, R14, R4 ;  /* 0x0000000e100c723c */ /* 0x044fe40000001804 */
[----:B------:R-:W2:Y:S01]  /*78c20*/  LDL.LU.64 R6, [R1+0x2b00] ;  /* 0x002b000001067983 */ /* 0x000ea20000300a00 */
[----:B------:R-:W2:Y:S11]  /*78c30*/  LDL.LU.64 R4, [R1+0x2af8] ;  /* 0x002af80001047983 */ /* 0x000eb60000300a00 */
[----:B------:R-:W-:Y:S09]  /*78c40*/  @!UPT UIADD3 URZ, URZ, URZ, URZ ;  /* 0x0000003f3f3ff290 */ /* 0x000ff2000fffe03f */
[----:B------:R-:W-:Y:S01]  /*78c50*/  STL.64 [R1+0x710], R12 ;  /* 0x0007100c01007387 */ /* 0x000fe20000100a00 */
[----:B------:R0:W-:Y:S03]  /*78c60*/  STL.64 [R1+0x718], R14 ;  /* 0x0007180e01007387 */ /* 0x0001e60000100a00 */
[----:B0-----:R-:W2:Y:S02]  /*78c70*/  LDL.LU.64 R14, [R1+0x2af0] ;  /* 0x002af000010e7983 */ /* 0x001ea40000300a00 */
[C---:B--2---:R-:W-:Y:S11]  /*78c80*/  HMMA.16816.F32 R4, R16.reuse, R14, R4 ;  /* 0x0000000e1004723c */ /* 0x044ff60000001804 */
        /* <DEDUP_REMOVED lines=10> */
[C---:B----4-:R-:W-:Y:S11]  /*78d30*/  HMMA.16816.F32 R20, R16.reuse, R6, R20 ;  /* 0x000000061014723c */ /* 0x050ff60000001814 */
[----:B------:R-:W-:Y:S11]  /*78d40*/  @!UPT UIADD3 URZ, URZ, URZ, URZ ;  /* 0x0000003f3f3ff290 */ /* 0x000ff6000fffe03f */
[----:B------:R-:W-:Y:S01]  /*78d50*/  @!UPT UIADD3 URZ, URZ, URZ, URZ ;  /* 0x0000003f3f3ff290 */ /* 0x000fe2000fffe03f */
        /* <DEDUP_REMOVED lines=9> */
[----:B0-----:R-:W4:Y:S01]  /*78df0*/  LDL.LU.64 R22, [R1+0x2ac8] ;  /* 0x002ac80001167983 */ /* 0x001f220000300a00 */
[----:B------:R-:W-:Y:S02]  /*78e00*/  IMAD.MOV.U32 R5, RZ, RZ, R18 ;  /* 0x000000ffff057224 */ /* 0x000fe400078e0012 */
[----:B------:R-:W-:Y:S01]  /*78e10*/  IMAD.MOV.U32 R4, RZ, RZ, R19 ;  /* 0x000000ffff047224 */ /* 0x000fe200078e0013 */
[----:B----4-:R-:W-:Y:S11]  /*78e20*/  HMMA.16816.F32 R8, R16, R22, R8 ;  /* 0x000000161008723c */ /* 0x010ff60000001808 */
[----:B------:R-:W-:Y:S11]  /*78e30*/  @!UPT UIADD3 URZ, URZ, URZ, URZ ;  /* 0x0000003f3f3ff290 */ /* 0x000ff6000fffe03f */
[----:B------:R-:W-:Y:S01]  /*78e40*/  @!UPT UIADD3 URZ, URZ, URZ, URZ ;  /* 0x0000003f3f3ff290 */ /* 0x000fe2000fffe03f */
[----:B------:R0:W-:Y:S01]  /*78e50*/  STL.64 [R1+0x5f0], R8 ;  /* 0x0005f00801007387 */ /* 0x0001e20000100a00 */
[----:B------:R1:W-:Y:S02]  /*78e60*/  STL.64 [R1+0x5f8], R10 ;  /* 0x0005f80a01007387 */ /* 0x0003e40000100a00 */
[----:B0-----:R-:W-:Y:S01]  /*78e70*/  IMAD.MOV.U32 R9, RZ, RZ, R16 ;  /* 0x000000ffff097224 */ /* 0x001fe200078e0010 */
[----:B-1----:R-:W4:Y:S01]  /*78e80*/  LDL.LU.64 R10, [R1+0x2ac0] ;  /* 0x002ac000010a7983 */ /* 0x002f220000300a00 */
[----:B------:R-:W-:Y:S02]  /*78e90*/  IMAD.MOV.U32 R8, RZ, RZ, R17 ;  /* 0x000000ffff087224 */ /* 0x000fe400078e0011 */
[----:B------:R-:W4:Y:S02]  /*78ea0*/  LDL.LU.64 R18, [R1+0x2ab8] ;  /* 0x002ab80001127983 */ /* 0x000f240000300a00 */
[----:B------:R-:W4:Y:S01]  /*78eb0*/  LDL.LU.64 R16, [R1+0x2ab0] ;  /* 0x002ab00001107983 */ /* 0x000f220000300a00 */
[----:B------:R0:W-:Y:S01]  /*78ec0*/  STL.64 [R1+0x2a78], R22 ;  /* 0x002a781601007387 */ /* 0x0001e20000100a00 */
[----:B------:R-:W-:-:S02]  /*78ed0*/  IMAD.MOV.U32 R20, RZ, RZ, R9 ;  /* 0x000000ffff147224 */ /* 0x000fc400078e0009 */
[----:B------:R-:W-:Y:S02]  /*78ee0*/  IMAD.MOV.U32 R21, RZ, RZ, R8 ;  /* 0x000000ffff157224 */ /* 0x000fe400078e0008 */
[----:B0-----:R-:W-:Y:S02]  /*78ef0*/  IMAD.MOV.U32 R22, RZ, RZ, R5 ;  /* 0x000000ffff167224 */ /* 0x001fe400078e0005 */
[----:B------:R-:W-:-:S07]  /*78f00*/  IMAD.MOV.U32 R23, RZ, RZ, R4 ;  /* 0x000000ffff177224 */ /* 0x000fce00078e0004 */
[C---:B----4-:R-:W-:Y:S11]  /*78f10*/  HMMA.16816.F32 R16, R20.reuse, R10, R16 ;  /* 0x0000000a1410723c */ /* 0x050ff60000001810 */
[----:B------:R-:W-:Y:S11]  /*78f20*/  @!UPT UIADD3 URZ, URZ, URZ, URZ ;  /* 0x0000003f3f3ff290 */ /* 0x000ff6000fffe03f */
[----:B------:R-:W-:Y:S01]  /*78f30*/  @!UPT UIADD3 URZ, URZ, URZ, URZ ;  /* 0x0000003f3f3ff290 */ /* 0x000fe2000fffe03f */
[----:B------:R-:W-:Y:S01]  /*78f40*/  STL.64 [R1+0x5e0], R16 ;  /* 0x0005e01001007387 */ /* 0x000fe20000100a00 */
[----:B------:R0:W-:Y:S03]  /*78f50*/  STL.64 [R1+0x5e8], R18 ;  /* 0x0005e81201007387 */ /* 0x0001e60000100a00 */
[----:B0-----:R-:W3:Y:S01]  /*78f60*/  LDL.LU.64 R18, [R1+0x2aa8] ;  /* 0x002aa80001127983 */ /* 0x001ee20000300a00 */
[----:B------:R0:W-:Y:S03]  /*78f70*/  STL.64 [R1+0x2a70], R10 ;  /* 0x002a700a01007387 */ /* 0x0001e60000100a00 */
[----:B0-----:R-:W4:Y:S01]  /*78f80*/  LDL.64 R10, [R1+0x88] ;  /* 0x00008800010a7983 */ /* 0x001f220000100a00 */
[C---:B---3--:R-:W-:Y:S11]  /*78f90*/  HMMA.16816.F32 R24, R20.reuse, R18, R24 ;  /* 0x000000121418723c */ /* 0x048ff60000001818 */
[----:B------:R-:W-:Y:S11]  /*78fa0*/  @!UPT UIADD3 URZ, URZ, URZ, URZ ;  /* 0x0000003f3f3ff290 */ /* 0x000ff6000fffe03f */
[----:B------:R-:W-:Y:S01]  /*78fb0*/  @!UPT UIADD3 URZ, URZ, URZ, URZ ;  /* 0x0000003f3f3ff290 */ /* 0x000fe2000fffe03f */
[----:B------:R-:W-:Y:S01]  /*78fc0*/  STL.64 [R1+0x610], R24 ;  /* 0x0006101801007387 */ /* 0x000fe20000100a00 */
[----:B------:R0:W-:Y:S03]  /*78fd0*/  STL.64 [R1+0x618], R26 ;  /* 0x0006181a01007387 */ /* 0x0001e60000100a00 */
[----:B0-----:R-:W2:Y:S01]  /*78fe0*/  LDL.LU.64 R26, [R1+0x2aa0] ;  /* 0x002aa000011a7983 */ /* 0x001ea20000300a00 */
[----:B------:R0:W-:Y:S02]  /*78ff0*/  STL.64 [R1+0x2a68], R18 ;  /* 0x002a681201007387 */ /* 0x0001e40000100a00 */
[----:B------:R-:W3:Y:S01]  /*79000*/  LDL.LU.64 R16, [R1+0x350] ;  /* 0x0003500001107983 */ /* 0x000ee20000300a00 */
[----:B0-----:R-:W3:Y:S01]  /*79010*/  LDL.LU.64 R18, [R1+0x358] ;  /* 0x0003580001127983 */ /* 0x001ee20000300a00 */
[----:B--2---:R-:W-:Y:S03]  /*79020*/  HMMA.16816.F32 R20, R20, R26, R12 ;  /* 0x0000001a1414723c */ /* 0x004fe6000000180c */
[----:B------:R-:W2:Y:S11]  /*79030*/  LDL.LU.64 R14, [R1+0x2a98] ;  /* 0x002a9800010e7983 */ /* 0x000eb60000300a00 */
[----:B------:R-:W-:Y:S09]  /*79040*/  @!UPT UIADD3 URZ, URZ, URZ, URZ ;  /* 0x0000003f3f3ff290 */ /* 0x000ff2000fffe03f */
[----:B------:R-:W-:Y:S01]  /*79050*/  STL.64 [R1+0x600], R20 ;  /* 0x0006001401007387 */ /* 0x000fe20000100a00 */
[----:B------:R0:W-:Y:S03]  /*79060*/  STL.64 [R1+0x608], R22 ;  /* 0x0006081601007387 */ /* 0x0001e60000100a00 */
[----:B0-----:R-:W2:Y:S04]  /*79070*/  LDL.LU.64 R22, [R1+0x28] ;  /* 0x0000280001167983 */ /* 0x001ea80000300a00 */
[----:B--2---:R0:W-:Y:S01]  /*79080*/  STL.64 [R1+0x2a90], R22 ;  /* 0x002a901601007387 */ /* 0x0041e20000100a00 */
[----:B------:R-:W3:Y:S02]  /*79090*/  LDL.LU R20, [R1+0x260] ;  /* 0x0002600001147983 */ /* 0x000ee40000300800 */
[----:B------:R-:W3:Y:S01]  /*790a0*/  LDL.LU R21, [R1+0x264] ;  /* 0x0002640001157983 */ /* 0x000ee20000300800 */
[----:B0-----:R-:W3:Y:S01]  /*790b0*/  LDL.LU R22, [R1+0x268] ;  /* 0x0002680001167983 */ /* 0x001ee20000300800 */
[----:B------:R-:W3:Y:S02]  /*790c0*/  LDL.LU R23, [R1+0x26c] ;  /* 0x00026c0001177983 */ /* 0x000ee40000300800 */
[----:B----4-:R-:W-:-:S02]  /*790d0*/  IMAD.MOV.U32 R25, RZ, RZ, R10 ;  /* 0x000000ffff197224 */ /* 0x010fc400078e000a */
[----:B------:R-:W-:Y:S01]  /*790e0*/  IMAD.MOV.U32 R24, RZ, RZ, R11 ;  /* 0x000000ffff187224 */ /* 0x000fe200078e000b */
[----:B---3--:R-:W-:Y:S11]  /*790f0*/  HMMA.16816.F32 R20, R16, R10, R20 ;  /* 0x0000000a1014723c */ /* 0x008ff60000001814 */
[----:B------:R-:W-:Y:S11]  /*79100*/  @!UPT UIADD3 URZ, URZ, URZ, URZ ;  /* 0x0000003f3f3ff290 */ /* 0x000ff6000fffe03f */
[----:B------:R-:W-:Y:S01]  /*79110*/  @!UPT UIADD3 URZ, URZ, URZ, URZ ;  /* 0x0000003f3f3ff290 */ /* 0x000fe2000fffe03f */
[----:B------:R0:W-:Y:S01]  /*79120*/  STL.64 [R1+0x4d0], R20 ;  /* 0x0004d01401007387 */ /* 0x0001e20000100a00 */
[----:B------:R1:W-:Y:S03]  /*79130*/  STL.64 [R1+0x4d8], R22 ;  /* 0x0004d81601007387 */ /* 0x0003e60000100a00 */
[----:B0-----:R-:W2:Y:S01]  /*79140*/  LDL.LU R20, [R1+0x240] ;  /* 0x0002400001147983 */ /* 0x001ea20000300800 */
[----:B------:R-:W2:Y:S02]  /*79150*/  LDL.LU R21, [R1+0x244] ;  /* 0x0002440001157983 */ /* 0x000ea40000300800 */
[----:B-1----:R-:W2:Y:S02]  /*79160*/  LDL.LU R22, [R1+0x248] ;  /* 0x0002480001167983 */ /* 0x002ea40000300800 */
        /* <DEDUP_REMOVED lines=11> */
[----:B------:R-:W-:Y:S01]  /*79220*/  STL.64 [R1+0x2a60], R26 ;  /* 0x002a601a01007387 */ /* 0x000fe20000100a00 */
[----:B------:R0:W-:Y:S03]  /*79230*/  STL.64 [R1+0x2a58], R24 ;  /* 0x002a581801007387 */ /* 0x0001e60000100a00 */
[----:B0-----:R-:W4:Y:S01]  /*79240*/  LDL.LU R24, [R1+0x250] ;  /* 0x0002500001187983 */ /* 0x001f220000300800 */
[----:B------:R-:W4:Y:S02]  /*79250*/  LDL.LU R25, [R1+0x254] ;  /* 0x0002540001197983 */ /* 0x000f240000300800 */
[----:B------:R-:W4:Y:S02]  /*79260*/  LDL.LU R26, [R1+0x258] ;  /* 0x00025800011a7983 */ /* 0x000f240000300800 */
[----:B------:R-:W4:Y:S02]  /*79270*/  LDL.LU R27, [R1+0x25c] ;  /* 0x00025c00011b7983 */ /* 0x000f240000300800 */
[----:B------:R-:W-:-:S02]  /*79280*/  IMAD.MOV.U32 R29, RZ, RZ, R16 ;  /* 0x000000ffff1d7224 */ /* 0x000fc400078e0010 */
[----:B------:R-:W-:Y:S02]  /*79290*/  IMAD.MOV.U32 R28, RZ, RZ, R17 ;  /* 0x000000ffff1c7224 */ /* 0x000fe400078e0011 */
[----:B------:R-:W-:Y:S02]  /*792a0*/  IMAD.MOV.U32 R5, RZ, RZ, R18 ;  /* 0x000000ffff057224 */ /* 0x000fe400078e0012 */
[----:B------:R-:W-:Y:S01]  /*792b0*/  IMAD.MOV.U32 R4, RZ, RZ, R19 ;  /* 0x000000ffff047224 */ /* 0x000fe200078e0013 */
[----:B----4-:R-:W-:Y:S11]  /*792c0*/  HMMA.16816.F32 R24, R16, R14, R24 ;  /* 0x0000000e1018723c */ /* 0x010ff60000001818 */
[----:B------:R-:W-:Y:S11]  /*792d0*/  @!UPT UIADD3 URZ, URZ, URZ, URZ ;  /* 0x0000003f3f3ff290 */ /* 0x000ff6000fffe03f */
[----:B------:R-:W-:Y:S01]  /*792e0*/  @!UPT UIADD3 URZ, URZ, URZ, URZ ;  /* 0x0000003f3f3ff290 */ /* 0x000fe2000fffe03f */
[----:B------:R0:W-:Y:S01]  /*792f0*/  STL.64 [R1+0x4c0], R24 ;  /* 0x0004c01801007387 */ /* 0x0001e20000100a00 */
[----:B------:R1:W-:Y:S02]  /*79300*/  STL.64 [R1+0x4c8], R26 ;  /* 0x0004c81a01007387 */ /* 0x0003e40000100a00 */
[----:B------:R-:W4:Y:S02]  /*79310*/  LDL.LU R16, [R1+0x210] ;  /* 0x0002100001107983 */ /* 0x000f240000300800 */
[----:B------:R-:W4:Y:S01]  /*79320*/  LDL.LU R17, [R1+0x214] ;  /* 0x0002140001117983 */ /* 0x000f220000300800 */
[----:B------:R-:W4:Y:S01]  /*79330*/  LDL.LU R18, [R1+0x218] ;  /* 0x0002180001127983 */ /* 0x000f220000300800 */
[----:B------:R-:W4:Y:S03]  /*79340*/  LDL.LU R19, [R1+0x21c] ;  /* 0x00021c0001137983 */ /* 0x000f260000300800 */
[----:B0-----:R-:W2:Y:S01]  /*79350*/  LDL.LU R24, [R1+0x1f0] ;  /* 0x0001f00001187983 */ /* 0x001ea20000300800 */
[----:B------:R-:W2:Y:S02]  /*79360*/  LDL.LU R25, [R1+0x1f4] ;  /* 0x0001f40001197983 */ /* 0x000ea40000300800 */
[----:B-1----:R-:W2:Y:S02]  /*79370*/  LDL.LU R26, [R1+0x1f8] ;  /* 0x0001f800011a7983 */ /* 0x002ea40000300800 */
[----:B------:R-:W2:Y:S01]  /*79380*/  LDL.LU R27, [R1+0x1fc] ;  /* 0x0001fc00011b7983 */ /* 0x000ea20000300800 */
[----:B------:R0:W-:Y:S01]  /*79390*/  STL.64 [R1+0x2a30], R14 ;  /* 0x002a300e01007387 */ /* 0x0001e20000100a00 */
[----:B------:R-:W2:Y:S02]  /*793a0*/  LDL.LU R12, [R1+0x1d0] ;  /* 0x0001d000010c7983 */ /* 0x000ea40000300800 */
[----:B------:R-:W2:Y:S01]  /*793b0*/  LDL.LU R13, [R1+0x1d4] ;  /* 0x0001d400010d7983 */ /* 0x000ea20000300800 */
[----:B0-----:R-:W2:Y:S01]  /*793c0*/  LDL.LU R14, [R1+0x1d8] ;  /* 0x0001d800010e7983 */ /* 0x001ea20000300800 */
[----:B------:R-:W2:Y:S03]  /*793d0*/  LDL.LU R15, [R1+0x1dc] ;  /* 0x0001dc00010f7983 */ /* 0x000ea60000300800 */
[----:B--2---:R0:W-:Y:S01]  /*793e0*/  STL.64 [R1+0x2a40], R14 ;  /* 0x002a400e01007387 */ /* 0x0041e20000100a00 */
[----:B------:R1:W-:Y:S02]  /*793f0*/  STL.64 [R1+0x2a38], R12 ;  /* 0x002a380c01007387 */ /* 0x0003e40000100a00 */
        /* <DEDUP_REMOVED lines=42> */
[----:B------:R0:W-:Y:S02]  /*796a0*/  STL.64 [R1+0x2a20], R10 ;  /* 0x002a200a01007387 */ /* 0x0001e40000100a00 */
[----:B------:R-:W2:Y:S01]  /*796b0*/  LDL.LU.64 R8, [R1+0x190] ;  /* 0x0001900001087983 */ /* 0x000ea20000300a00 */
[----:B0-----:R-:W2:Y:S01]  /*796c0*/  LDL.LU.64 R10, [R1+0x198] ;  /* 0x00019800010a7983 */ /* 0x001ea20000300a00 */
[C---:B----4-:R-:W-:Y:S11]  /*796d0*/  HMMA.16816.F32 R24, R12.reuse, R18, R24 ;  /* 0x000000120c18723c */ /* 0x050ff60000001818 */
[----:B------:R-:W-:Y:S11]  /*796e0*/  @!UPT UIADD3 URZ, URZ, URZ, URZ ;  /* 0x0000003f3f3ff290 */ /* 0x000ff6000fffe03f */
[----:B------:R-:W-:Y:S01]  /*796f0*/  @!UPT UIADD3 URZ, URZ, URZ, URZ ;  /* 0x0000003f3f3ff290 */ /* 0x000fe2000fffe03f */
[----:B------:R-:W-:Y:S01]  /*79700*/  STL.64 [R1+0x3b0], R24 ;  /* 0x0003b01801007387 */ /* 0x000fe20000100a00 */
[----:B------:R0:W-:Y:S03]  /*79710*/  STL.64 [R1+0x3b8], R26 ;  /* 0x0003b81a01007387 */ /* 0x0001e60000100a00 */
[----:B0-----:R-:W3:Y:S01]  /*79720*/  LDL.LU.64 R26, [R1+0x2a60] ;  /* 0x002a6000011a7983 */ /* 0x001ee20000300a00 */
[----:B------:R-:W4:Y:S02]  /*79730*/  LDL.LU.64 R24, [R1+0x2a58] ;  /* 0x002a580001187983 */ /* 0x000f240000300a00 */
[----:B------:R0:W-:Y:S02]  /*79740*/  STL.64 [R1+0x2a18], R18 ;  /* 0x002a181201007387 */ /* 0x0001e40000100a00 */
[----:B------:R-:W2:Y:S01]  /*79750*/  LDL.LU R16, [R1+0x1b0] ;  /* 0x0001b00001107983 */ /* 0x000ea20000300800 */
[----:B------:R-:W2:Y:S04]  /*79760*/  LDL.LU R17, [R1+0x1b4] ;  /* 0x0001b40001117983 */ /* 0x000ea80000300800 */
[----:B0-----:R-:W2:Y:S01]  /*79770*/  LDL.LU R18, [R1+0x1b8] ;  /* 0x0001b80001127983 */ /* 0x001ea20000300800 */
[----:B------:R-:W2:Y:S01]  /*79780*/  LDL.LU R19, [R1+0x1bc] ;  /* 0x0001bc0001137983 */ /* 0x000ea20000300800 */
[----:B---3--:R-:W-:Y:S02]  /*79790*/  HMMA.16816.F32 R12, R12, R26, R4 ;  /* 0x0000001a0c0c723c */ /* 0x008fe40000001804 */
[----:B------:R-:W3:Y:S01]  /*797a0*/  LDL.LU.64 R6, [R1+0x2a50] ;  /* 0x002a500001067983 */ /* 0x000ee20000300a00 */
        /* <DEDUP_REMOVED lines=8> */
[----:B------:R-:W-:-:S07]  /*79830*/  IMAD.MOV.U32 R27, RZ, RZ, R24 ;  /* 0x000000ffff1b7224 */ /* 0x000fce00078e0018 */
[C---:B--2---:R-:W-:Y:S01]  /*79840*/  HMMA.16816.F32 R24, R8.reuse, R26, R12 ;  /* 0x0000001a0818723c */ /* 0x044fe2000000180c */
[----:B------:R-:W2:Y:S01]  /*79850*/  LDL.LU.64 R14, [R1+0x2a30] ;  /* 0x002a3000010e7983 */ /* 0x000ea20000300a00 */
[----:B------:R-:W4:Y:S11]  /*79860*/  LDL.LU R12, [R1+0x10] ;  /* 0x00001000010c7983 */ /* 0x000f360000300800 */
[----:B------:R-:W-:Y:S10]  /*79870*/  @!UPT UIADD3 URZ, URZ, URZ, URZ ;  /* 0x0000003f3f3ff290 */ /* 0x000ff4000fffe03f */
[----:B------:R-:W-:Y:S01]  /*79880*/  STL.64 [R1+0x690], R24 ;  /* 0x0006901801007387 */ /* 0x000fe20000100a00 */
[----:B------:R-:W-:Y:S01]  /*79890*/  STL.64 [R1+0x698], R26 ;  /* 0x0006981a01007387 */ /* 0x000fe20000100a00 */
[C---:B--2---:R-:W-:Y:S11]  /*798a0*/  HMMA.16816.F32 R20, R8.reuse, R14, R20 ;  /* 0x0000000e0814723c */ /* 0x044ff60000001814 */
[----:B------:R-:W-:Y:S11]  /*798b0*/  @!UPT UIADD3 URZ, URZ, URZ, URZ ;  /* 0x0000003f3f3ff290 */ /* 0x000ff6000fffe03f */
[----:B------:R-:W-:Y:S01]  /*798c0*/  @!UPT UIADD3 URZ, URZ, URZ, URZ ;  /* 0x0000003f3f3ff290 */ /* 0x000fe2000fffe03f */
[----:B------:R0:W-:Y:S01]  /*798d0*/  STL.64 [R1+0x680], R20 ;  /* 0x0006801401007387 */ /* 0x0001e20000100a00 */
[----:B------:R1:W-:Y:S02]  /*798e0*/  STL.64 [R1+0x688], R22 ;  /* 0x0006881601007387 */ /* 0x0003e40000100a00 */
[----:B------:R-:W4:Y:S02]  /*798f0*/  LDL.LU R13, [R1+0x14] ;  /* 0x00001400010d7983 */ /* 0x000f240000300800 */
[----:B------:R-:W2:Y:S01]  /*79900*/  LDL.LU R14, [R1+0x18] ;  /* 0x00001800010e7983 */ /* 0x000ea20000300800 */
[----:B------:R-:W2:Y:S01]  /*79910*/  LDL.LU R15, [R1+0x1c] ;  /* 0x00001c00010f7983 */ /* 0x000ea20000300800 */
[----:B---3--:R-:W-:Y:S01]  /*79920*/  HMMA.16816.F32 R16, R8, R6, R16 ;  /* 0x000000060810723c */ /* 0x008fe20000001810 */
[----:B------:R-:W-:Y:S02]  /*79930*/  IMAD.MOV.U32 R29, RZ, RZ, R8 ;  /* 0x000000ffff1d7224 */ /* 0x000fe400078e0008 */
[----:B------:R-:W-:Y:S01]  /*79940*/  IMAD.MOV.U32 R28, RZ, RZ, R9 ;  /* 0x000000ffff1c7224 */ /* 0x000fe200078e0009 */
[----:B--2---:R-:W-:Y:S01]  /*79950*/  STL.64 [R1+0x2930], R14 ;  /* 0x0029300e01007387 */ /* 0x004fe20000100a00 */
[----:B----4-:R2:W-:Y:S02]  /*79960*/  STL.64 [R1+0x2928], R12 ;  /* 0x0029280c01007387 */ /* 0x0105e40000100a00 */
[----:B0-----:R-:W3:Y:S02]  /*79970*/  LDL.LU R20, [R1+0x180] ;  /* 0x0001800001147983 */ /* 0x001ee40000300800 */
[----:B------:R-:W3:Y:S01]  /*79980*/  LDL.LU R21, [R1+0x184] ;  /* 0x0001840001157983 */ /* 0x000ee20000300800 */
[----:B-1----:R-:W3:Y:S01]  /*79990*/  LDL.LU R22, [R1+0x188] ;  /* 0x0001880001167983 */ /* 0x002ee20000300800 */
[----:B------:R-:W3:Y:S11]  /*799a0*/  LDL.LU R23, [R1+0x18c] ;  /* 0x00018c0001177983 */ /* 0x000ef60000300800 */
[----:B------:R-:W-:Y:S01]  /*799b0*/  @!UPT UIADD3 URZ, URZ, URZ, URZ ;  /* 0x0000003f3f3ff290 */ /* 0x000fe2000fffe03f */
[----:B------:R0:W-:Y:S02]  /*799c0*/  STL.64 [R1+0x670], R16 ;  /* 0x0006701001007387 */ /* 0x0001e40000100a00 */
[----:B------:R1:W-:Y:S02]  /*799d0*/  STL.64 [R1+0x678], R18 ;  /* 0x0006781201007387 */ /* 0x0003e40000100a00 */
[----:B--2---:R-:W-:Y:S01]  /*799e0*/  IMAD.MOV.U32 R13, RZ, RZ, R10 ;  /* 0x000000ffff0d7224 */ /* 0x004fe200078e000a */
[----:B0-----:R-:W2:Y:S01]  /*799f0*/  LDL.LU R16, [R1+0x160] ;  /* 0x0001600001107983 */ /* 0x001ea20000300800 */
[----:B------:R-:W2:Y:S02]  /*79a00*/  LDL.LU R17, [R1+0x164] ;  /* 0x0001640001117983 */ /* 0x000ea40000300800 */
[----:B-1----:R-:W2:Y:S02]  /*79a10*/  LDL.LU R18, [R1+0x168] ;  /* 0x0001680001127983 */ /* 0x002ea40000300800 */
[----:B------:R-:W2:Y:S01]  /*79a20*/  LDL.LU R19, [R1+0x16c] ;  /* 0x00016c0001137983 */ /* 0x000ea20000300800 */
[----:B------:R-:W4:Y:S01]  /*79a30*/  LDL.LU R8, [R1+0x170] ;  /* 0x0001700001087983 */ /* 0x000f220000300800 */
[----:B------:R-:W4:Y:S02]  /*79a40*/  LDL.LU R9, [R1+0x174] ;  /* 0x0001740001097983 */ /* 0x000f240000300800 */
[----:B------:R-:W-:-:S02]  /*79a50*/  IMAD.MOV.U32 R12, RZ, RZ, R11 ;  /* 0x000000ffff0c7224 */ /* 0x000fc400078e000b */
[----:B------:R-:W4:Y:S01]  /*79a60*/  LDL.LU R10, [R1+0x178] ;  /* 0x00017800010a7983 */ /* 0x000f220000300800 */
[----:B------:R-:W4:Y:S01]  /*79a70*/  LDL.LU R11, [R1+0x17c] ;  /* 0x00017c00010b7983 */ /* 0x000f220000300800 */
[----:B------:R-:W2:Y:S02]  /*79a80*/  LDL.LU R24, [R1+0x150] ;  /* 0x0001500001187983 */ /* 0x000ea40000300800 */
[----:B------:R-:W2:Y:S02]  /*79a90*/  LDL.LU R25, [R1+0x154] ;  /* 0x0001540001197983 */ /* 0x000ea40000300800 */
[----:B------:R-:W2:Y:S01]  /*79aa0*/  LDL.LU R26, [R1+0x158] ;  /* 0x00015800011a7983 */ /* 0x000ea20000300800 */
[----:B------:R-:W2:Y:S01]  /*79ab0*/  LDL.LU R27, [R1+0x15c] ;  /* 0x00015c00011b7983 */ /* 0x000ea20000300800 */
[----:B------:R-:W-:Y:S02]  /*79ac0*/  IMAD.MOV.U32 R15, RZ, RZ, R4 ;  /* 0x000000ffff0f7224 */ /* 0x000fe400078e0004 */
[----:B------:R0:W-:Y:S02]  /*79ad0*/  STL.64 [R1+0x29d0], R6 ;  /* 0x0029d00601007387 */ /* 0x0001e40000100a00 */
[----:B------:R-:W-:Y:S01]  /*79ae0*/  IMAD.MOV.U32 R14, RZ, RZ, R5 ;  /* 0x000000ffff0e7224 */ /* 0x000fe200078e0005 */
[----:B------:R-:W2:Y:S01]  /*79af0*/  LDL.LU R4, [R1+0x100] ;  /* 0x0001000001047983 */ /* 0x000ea20000300800 */
[----:B------:R-:W2:Y:S03]  /*79b00*/  LDL.LU R5, [R1+0x104] ;  /* 0x0001040001057983 */ /* 0x000ea60000300800 */
[----:B0-----:R-:W2:Y:S01]  /*79b10*/  LDL.LU R6, [R1+0x108] ;  /* 0x0001080001067983 */ /* 0x001ea20000300800 */
[----:B------:R-:W2:Y:S03]  /*79b20*/  LDL.LU R7, [R1+0x10c] ;  /* 0x00010c0001077983 */ /* 0x000ea60000300800 */
[----:B--2---:R-:W-:Y:S01]  /*79b30*/  STL.64 [R1+0x29e8], R6 ;  /* 0x0029e80601007387 */ /* 0x004fe20000100a00 */
[----:B------:R0:W-:Y:S03]  /*79b40*/  STL.64 [R1+0x29e0], R4 ;  /* 0x0029e00401007387 */ /* 0x0001e60000100a00 */
[----:B0-----:R-:W2:Y:S01]  /*79b50*/  LDL.LU R4, [R1+0x110] ;  /* 0x0001100001047983 */ /* 0x001ea20000300800 */
        /* <DEDUP_REMOVED lines=9> */
[C---:B---3--:R-:W-:Y:S11]  /*79bf0*/  HMMA.16816.F32 R20, R4.reuse, R14, R20 ;  /* 0x0000000e0414723c */ /* 0x048ff60000001814 */
[----:B------:R-:W-:Y:S11]  /*79c00*/  @!UPT UIADD3 URZ, URZ, URZ, URZ ;  /* 0x0000003f3f3ff290 */ /* 0x000ff6000fffe03f */
[----:B------:R-:W-:Y:S01]  /*79c10*/  @!UPT UIADD3 URZ, URZ, URZ, URZ ;  /* 0x0000003f3f3ff290 */ /* 0x000fe2000fffe03f */
[----:B------:R-:W-:Y:S01]  /*79c20*/  STL.64 [R1+0x660], R20 ;  /* 0x0006601401007387 */ /* 0x000fe20000100a00 */
[----:B------:R0:W-:Y:S03]  /*79c30*/  STL.64 [R1+0x668], R22 ;  /* 0x0006681601007387 */ /* 0x0001e60000100a00 */
[----:B0-----:R-:W4:Y:S01]  /*79c40*/  LDL.LU.64 R22, [R1+0x2a28] ;  /* 0x002a280001167983 */ /* 0x001f220000300a00 */
[----:B------:R0:W-:Y:S03]  /*79c50*/  STL.64 [R1+0x29d8], R14 ;  /* 0x0029d80e01007387 */ /* 0x0001e60000100a00 */
[----:B0-----:R-:W2:Y:S04]  /*79c60*/  LDL.LU.64 R14, [R1+0x68] ;  /* 0x00006800010e7983 */ /* 0x001ea80000300a00 */
[----:B--2---:R0:W-:Y:S04]  /*79c70*/  STL.64 [R1+0x29f0], R14 ;  /* 0x0029f00e01007387 */ /* 0x0041e80000100a00 */
        /* <DEDUP_REMOVED lines=25> */
[----:B0-----:R-:W2:Y:S02]  /*79e10*/  LDL.LU.64 R26, [R1+0x2a10] ;  /* 0x002a1000011a7983 */ /* 0x001ea40000300a00 */
[----:B--2---:R-:W-:Y:S02]  /*79e20*/  HMMA.16816.F32 R4, R4, R26, R12 ;  /* 0x0000001a0404723c */ /* 0x004fe4000000180c */
[----:B------:R-:W2:Y:S11]  /*79e30*/  LDL.LU.64 R14, [R1+0x2a08] ;  /* 0x002a0800010e7983 */ /* 0x000eb60000300a00 */
[----:B------:R-:W-:Y:S10]  /*79e40*/  @!UPT UIADD3 URZ, URZ, URZ, URZ ;  /* 0x0000003f3f3ff290 */ /* 0x000ff4000fffe03f */
[----:B------:R-:W-:Y:S01]  /*79e50*/  STL.64 [R1+0x500], R4 ;  /* 0x0005000401007387 */ /* 0x000fe20000100a00 */
[----:B------:R0:W-:Y:S03]  /*79e60*/  STL.64 [R1+0x508], R6 ;  /* 0x0005080601007387 */ /* 0x0001e60000100a00 */
[----:B0-----:R-:W4:Y:S01]  /*79e70*/  LDL.LU.64 R6, [R1+0x2a00] ;  /* 0x002a000001067983 */ /* 0x001f220000300a00 */
[----:B------:R-:W4:Y:S02]  /*79e80*/  LDL.LU.64 R4, [R1+0x29f8] ;  /* 0x0029f80001047983 */ /* 0x000f240000300a00 */
[----:B------:R0:W-:Y:S02]  /*79e90*/  STL.64 [R1+0x29a8], R26 ;  /* 0x0029a81a01007387 */ /* 0x0001e40000100a00 */
[----:B------:R-:W3:Y:S01]  /*79ea0*/  LDL.LU R24, [R1+0xe0] ;  /* 0x0000e00001187983 */ /* 0x000ee20000300800 */
[----:B------:R-:W3:Y:S04]  /*79eb0*/  LDL.LU R25, [R1+0xe4] ;  /* 0x0000e40001197983 */ /* 0x000ee80000300800 */
[----:B0-----:R-:W3:Y:S01]  /*79ec0*/  LDL.LU R26, [R1+0xe8] ;  /* 0x0000e800011a7983 */ /* 0x001ee20000300800 */
[----:B------:R-:W3:Y:S02]  /*79ed0*/  LDL.LU R27, [R1+0xec] ;  /* 0x0000ec00011b7983 */ /* 0x000ee40000300800 */
[----:B--2---:R-:W-:-:S02]  /*79ee0*/  IMAD.MOV.U32 R21, RZ, RZ, R14 ;  /* 0x000000ffff157224 */ /* 0x004fc400078e000e */
[----:B------:R-:W-:Y:S01]  /*79ef0*/  IMAD.MOV.U32 R20, RZ, RZ, R15 ;  /* 0x000000ffff147224 */ /* 0x000fe200078e000f */
[----:B----4-:R-:W-:Y:S01]  /*79f00*/  HMMA.16816.F32 R4, R8, R14, R4 ;  /* 0x0000000e0804723c */ /* 0x010fe20000001804 */
[----:B------:R-:W2:Y:S11]  /*79f10*/  LDL.LU.64 R14, [R1+0x29f0] ;  /* 0x0029f000010e7983 */ /* 0x000eb60000300a00 */
[----:B------:R-:W-:Y:S11]  /*79f20*/  @!UPT UIADD3 URZ, URZ, URZ, URZ ;  /* 0x0000003f3f3ff290 */ /* 0x000ff6000fffe03f */
[----:B------:R-:W-:Y:S01]  /*79f30*/  STL.64 [R1+0x410], R4 ;  /* 0x0004100401007387 */ /* 0x000fe20000100a00 */
[----:B------:R0:W-:Y:S02]  /*79f40*/  STL.64 [R1+0x418], R6 ;  /* 0x0004180601007387 */ /* 0x0001e40000100a00 */
[----:B------:R-:W-:Y:S02]  /*79f50*/  IMAD.MOV.U32 R16, RZ, RZ, R6 ;  /* 0x000000ffff107224 */ /* 0x000fe400078e0006 */
[----:B0-----:R-:W4:Y:S01]  /*79f60*/  LDL.LU.64 R6, [R1+0x29e8] ;  /* 0x0029e80001067983 */ /* 0x001f220000300a00 */
[----:B------:R-:W4:Y:S02]  /*79f70*/  LDL.LU.64 R4, [R1+0x29e0] ;  /* 0x0029e00001047983 */ /* 0x000f240000300a00 */
[----:B------:R-:W-:Y:S02]  /*79f80*/  STL [R1+0x25f0], R16 ;  /* 0x0025f01001007387 */ /* 0x000fe40000100800 */
[----:B--2---:R-:W-:-:S02]  /*79f90*/  IMAD.MOV.U32 R29, RZ, RZ, R14 ;  /* 0x000000ffff1d7224 */ /* 0x004fc400078e000e */
[----:B------:R-:W-:Y:S01]  /*79fa0*/  IMAD.MOV.U32 R28, RZ, RZ, R15 ;  /* 0x000000ffff1c7224 */ /* 0x000fe200078e000f */
[C---:B----4-:R-:W-:Y:S01]  /*79fb0*/  HMMA.16816.F32 R4, R8.reuse, R14, R4 ;  /* 0x0000000e0804723c */ /* 0x050fe20000001804 */
[----:B------:R-:W3:Y:S11]  /*79fc0*/  LDL.LU.64 R14, [R1+0x29d8] ;  /* 0x0029d800010e7983 */ /* 0x000ef60000300a00 */
[----:B------:R-:W-:Y:S11]  /*79fd0*/  @!UPT UIADD3 URZ, URZ, URZ, URZ ;  /* 0x0000003f3f3ff290 */ /* 0x000ff6000fffe03f */
[----:B------:R-:W-:Y:S01]  /*79fe0*/  @!UPT UIADD3 URZ, URZ, URZ, URZ ;  /* 0x0000003f3f3ff290 */ /* 0x000fe2000fffe03f */
[----:B------:R-:W-:Y:S01]  /*79ff0*/  IMAD.MOV.U32 R17, RZ, RZ, R6 ;  /* 0x000000ffff117224 */ /* 0x000fe200078e0006 */
[----:B------:R-:W-:Y:S01]  /*7a000*/  STL.64 [R1+0x400], R4 ;  /* 0x0004000401007387 */ /* 0x000fe20000100a00 */
[----:B------:R0:W-:Y:S03]  /*7a010*/  STL.64 [R1+0x408], R6 ;  /* 0x0004080601007387 */ /* 0x0001e60000100a00 */
[----:B0-----:R-:W2:Y:S01]  /*7a020*/  LDL.LU.64 R6, [R1+0x29d0] ;  /* 0x0029d00001067983 */ /* 0x001ea20000300a00 */
[----:B------:R0:W-:Y:S02]  /*7a030*/  STL [R1+0x25f4], R17 ;  /* 0x0025f41101007387 */ /* 0x0001e40000100800 */
[----:B------:R1:W-:Y:S02]  /*7a040*/  STL.64 [R1+0x29b0], R18 ;  /* 0x0029b01201007387 */ /* 0x0003e40000100a00 */
[----:B------:R-:W2:Y:S01]  /*7a050*/  LDL.LU R16, [R1+0xf0] ;  /* 0x0000f00001107983 */ /* 0x000ea20000300800 */
[----:B0-----:R-:W2:Y:S01]  /*7a060*/  LDL.LU R17, [R1+0xf4] ;  /* 0x0000f40001117983 */ /* 0x001ea20000300800 */
[----:B-1----:R-:W2:Y:S02]  /*7a070*/  LDL.LU R18, [R1+0xf8] ;  /* 0x0000f80001127983 */ /* 0x002ea40000300800 */
[----:B------:R-:W2:Y:S02]  /*7a080*/  LDL.LU R19, [R1+0xfc] ;  /* 0x0000fc0001137983 */ /* 0x000ea40000300800 */
[----:B--2---:R-:W-:Y:S11]  /*7a090*/  HMMA.16816.F32 R16, R8, R6, R16 ;  /* 0x000000060810723c */ /* 0x004ff60000001810 */
[----:B------:R-:W-:Y:S11]  /*7a0a0*/  @!UPT UIADD3 URZ, URZ, URZ, URZ ;  /* 0x0000003f3f3ff290 */ /* 0x000ff6000fffe03f */
[----:B------:R-:W-:Y:S01]  /*7a0b0*/  @!UPT UIADD3 URZ, URZ, URZ, URZ ;  /* 0x0000003f3f3ff290 */ /* 0x000fe2000fffe03f */
[----:B------:R-:W-:Y:S01]  /*7a0c0*/  STL.64 [R1+0x3f0], R16 ;  /* 0x0003f01001007387 */ /* 0x000fe20000100a00 */
[----:B------:R-:W-:Y:S02]  /*7a0d0*/  STL.64 [R1+0x3f8], R18 ;  /* 0x0003f81201007387 */ /* 0x000fe40000100a00 */
[----:B------:R0:W-:Y:S02]  /*7a0e0*/  STL.64 [R1+0x2950], R6 ;  /* 0x0029500601007387 */ /* 0x0001e40000100a00 */
[----:B------:R-:W2:Y:S01]  /*7a0f0*/  LDL R4, [R1+0x120] ;  /* 0x0001200001047983 */ /* 0x000ea20000100800 */
[----:B------:R-:W2:Y:S04]  /*7a100*/  LDL R5, [R1+0x124] ;  /* 0x0001240001057983 */ /* 0x000ea80000100800 */
[----:B0-----:R-:W4:Y:S04]  /*7a110*/  LDL R6, [R1+0x128] ;  /* 0x0001280001067983 */ /* 0x001f280000100800 */
[----:B------:R-:W4:Y:S01]  /*7a120*/  LDL R7, [R1+0x12c] ;  /* 0x00012c0001077983 */ /* 0x000f220000100800 */
[----:B------:R-:W-:-:S02]  /*7a130*/  IMAD.MOV.U32 R17, RZ, RZ, R8 ;  /* 0x000000ffff117224 */ /* 0x000fc400078e0008 */
[----:B------:R-:W-:Y:S02]  /*7a140*/  IMAD.MOV.U32 R16, RZ, RZ, R9 ;  /* 0x000000ffff107224 */ /* 0x000fe400078e0009 */
[----:B------:R-:W3:Y:S02]  /*7a150*/  LDL.LU R8, [R1+0xd0] ;  /* 0x0000d00001087983 */ /* 0x000ee40000300800 */
[----:B------:R-:W-:Y:S01]  /*7a160*/  IMAD.MOV.U32 R13, RZ, RZ, R10 ;  /* 0x000000ffff0d7224 */ /* 0x000fe200078e000a */
[----:B------:R-:W3:Y:S01]  /*7a170*/  LDL.LU R9, [R1+0xd4] ;  /* 0x0000d40001097983 */ /* 0x000ee20000300800 */
[----:B------:R-:W-:Y:S02]  /*7a180*/  IMAD.MOV.U32 R12, RZ, RZ, R11 ;  /* 0x000000ffff0c7224 */ /* 0x000fe400078e000b */
[----:B------:R-:W3:Y:S02]  /*7a190*/  LDL.LU R10, [R1+0xd8] ;  /* 0x0000d800010a7983 */ /* 0x000ee40000300800 */
[----:B------:R-:W3:Y:S01]  /*7a1a0*/  LDL.LU R11, [R1+0xdc] ;  /* 0x0000dc00010b7983 */ /* 0x000ee20000300800 */
[----:B----4-:R0:W-:Y:S01]  /*7a1b0*/  STL.64 [R1+0x2998], R6 ;  /* 0x0029980601007387 */ /* 0x0101e20000100a00 */
[----:B--2---:R1:W-:Y:S02]  /*7a1c0*/  STL.64 [R1+0x2990], R4 ;  /* 0x0029900401007387 */ /* 0x0043e40000100a00 */
[----:B0-----:R-:W-:-:S02]  /*7a1d0*/  IMAD.MOV.U32 R6, RZ, RZ, R13 ;  /* 0x000000ffff067224 */ /* 0x001fc400078e000d */
[----:B-1----:R-:W-:Y:S02]  /*7a1e0*/  IMAD.MOV.U32 R4, RZ, RZ, R17 ;  /* 0x000000ffff047224 */ /* 0x002fe400078e0011 */
[----:B------:R-:W-:Y:S02]  /*7a1f0*/  IMAD.MOV.U32 R5, RZ, RZ, R16 ;  /* 0x000000ffff057224 */ /* 0x000fe400078e0010 */
[----:B------:R-:W-:-:S07]  /*7a200*/  IMAD.MOV.U32 R7, RZ, RZ, R12 ;  /* 0x000000ffff077224 */ /* 0x000fce00078e000c */
[C---:B---3--:R-:W-:Y:S01]  /*7a210*/  HMMA.16816.F32 R16, R4.reuse, R14, R24 ;  /* 0x0000000e0410723c */ /* 0x048fe20000001818 */
[----:B------:R0:W-:Y:S01]  /*7a220*/  STL.64 [R1+0x2948], R14 ;  /* 0x0029480e01007387 */ /* 0x0001e20000100a00 */
[----:B------:R-:W2:Y:S11]  /*7a230*/  LDL.LU R12, [R1+0x50] ;  /* 0x00005000010c7983 */ /* 0x000eb60000300800 */
[----:B------:R-:W-:Y:S10]  /*7a240*/  @!UPT UIADD3 URZ, URZ, URZ, URZ ;  /* 0x0000003f3f3ff290 */ /* 0x000ff4000fffe03f */
[----:B------:R1:W-:Y:S01]  /*7a250*/  STL.64 [R1+0x3e0], R16 ;  /* 0x0003e01001007387 */ /* 0x0003e20000100a00 */
[----:B------:R3:W-:Y:S02]  /*7a260*/  STL.64 [R1+0x3e8], R18 ;  /* 0x0003e81201007387 */ /* 0x0007e40000100a00 */
[----:B------:R-:W2:Y:S02]  /*7a270*/  LDL.LU R13, [R1+0x54] ;  /* 0x00005400010d7983 */ /* 0x000ea40000300800 */
[----:B0-----:R-:W4:Y:S01]  /*7a280*/  LDL.LU R14, [R1+0x58] ;  /* 0x00005800010e7983 */ /* 0x001f220000300800 */
[----:B------:R-:W4:Y:S01]  /*7a290*/  LDL.LU R15, [R1+0x5c] ;  /* 0x00005c00010f7983 */ /* 0x000f220000300800 */
[----:B------:R-:W2:Y:S02]  /*7a2a0*/  LDL.LU R24, [R1+0xb0] ;  /* 0x0000b00001187983 */ /* 0x000ea40000300800 */
[----:B------:R-:W2:Y:S02]  /*7a2b0*/  LDL.LU R25, [R1+0xb4] ;  /* 0x0000b40001197983 */ /* 0x000ea40000300800 */
[----:B------:R-:W2:Y:S01]  /*7a2c0*/  LDL.LU R26, [R1+0xb8] ;  /* 0x0000b800011a7983 */ /* 0x000ea20000300800 */
[----:B------:R-:W-:Y:S01]  /*7a2d0*/  HMMA.16816.F32 R8, R4, R22, R8 ;  /* 0x000000160408723c */ /* 0x000fe20000001808 */
[----:B------:R-:W2:Y:S01]  /*7a2e0*/  LDL.LU R27, [R1+0xbc] ;  /* 0x0000bc00011b7983 */ /* 0x000ea20000300800 */
[----:B-1----:R-:W2:Y:S03]  /*7a2f0*/  LDL.LU R16, [R1+0xc0] ;  /* 0x0000c00001107983 */ /* 0x002ea60000300800 */
[----:B------:R-:W2:Y:S04]  /*7a300*/  LDL.LU R17, [R1+0xc4] ;  /* 0x0000c40001117983 */ /* 0x000ea80000300800 */
[----:B---3--:R-:W3:Y:S01]  /*7a310*/  LDL.LU R18, [R1+0xc8] ;  /* 0x0000c80001127983 */ /* 0x008ee20000300800 */
[----:B------:R-:W3:Y:S03]  /*7a320*/  LDL.LU R19, [R1+0xcc] ;  /* 0x0000cc0001137983 */ /* 0x000ee60000300800 */
[----:B----4-:R0:W-:Y:S01]  /*7a330*/  STL.64 [R1+0x2960], R14 ;  /* 0x0029600e01007387 */ /* 0x0101e20000100a00 */
[----:B--2---:R-:W-:Y:S02]  /*7a340*/  STL.64 [R1+0x2958], R12 ;  /* 0x0029580c01007387 */ /* 0x004fe40000100a00 */
[----:B0-----:R-:W-:-:S02]  /*7a350*/  IMAD.MOV.U32 R14, RZ, RZ, R29 ;  /* 0x000000ffff0e7224 */ /* 0x001fc400078e001d */
[----:B------:R-:W-:-:S05]  /*7a360*/  IMAD.MOV.U32 R15, RZ, RZ, R28 ;  /* 0x000000ffff0f7224 */ /* 0x000fca00078e001c */
[----:B------:R0:W-:Y:S02]  /*7a370*/  STL.64 [R1+0x2978], R14 ;  /* 0x0029780e01007387 */ /* 0x0001e40000100a00 */
[----:B0-----:R-:W-:Y:S02]  /*7a380*/  IMAD.MOV.U32 R14, RZ, RZ, R21 ;  /* 0x000000ffff0e7224 */ /* 0x001fe400078e0015 */
[----:B------:R-:W-:-:S05]  /*7a390*/  IMAD.MOV.U32 R15, RZ, RZ, R20 ;  /* 0x000000ffff0f7224 */ /* 0x000fca00078e0014 */
[----:B------:R0:W-:Y:S01]  /*7a3a0*/  STL.64 [R1+0x29a0], R14 ;  /* 0x0029a00e01007387 */ /* 0x0001e20000100a00 */
[----:B------:R-:W2:Y:S02]  /*7a3b0*/  LDL.LU R12, [R1+0xa0] ;  /* 0x0000a000010c7983 */ /* 0x000ea40000300800 */
[----:B------:R-:W2:Y:S01]  /*7a3c0*/  LDL.LU R13, [R1+0xa4] ;  /* 0x0000a400010d7983 */ /* 0x000ea20000300800 */
[----:B0-----:R-:W2:Y:S01]  /*7a3d0*/  LDL.LU R14, [R1+0xa8] ;  /* 0x0000a800010e7983 */ /* 0x001ea20000300800 */
[----:B------:R-:W2:Y:S02]  /*7a3e0*/  LDL.LU R15, [R1+0xac] ;  /* 0x0000ac00010f7983 */ /* 0x000ea40000300800 */
[----:B------:R-:W-:Y:S02]  /*7a3f0*/  STL.64 [R1+0x390], R8 ;  /* 0x0003900801007387 */ /* 0x000fe40000100a00 */
[----:B------:R0:W-:Y:S02]  /*7a400*/  STL.64 [R1+0x398], R10 ;  /* 0x0003980a01007387 */ /* 0x0001e40000100a00 */
[----:B0-----:R-:W3:Y:S01]  /*7a410*/  LDL.LU.64 R10, [R1+0x29c8] ;  /* 0x0029c800010a7983 */ /* 0x001ee20000300a00 */
[----:B------:R0:W-:Y:S02]  /*7a420*/  STL.64 [R1+0x2938], R22 ;  /* 0x0029381601007387 */ /* 0x0001e40000100a00 */
[----:B------:R-:W4:Y:S02]  /*7a430*/  LDL.LU R20, [R1+0x30] ;  /* 0x0000300001147983 */ /* 0x000f240000300800 */
[----:B------:R-:W-:-:S02]  /*7a440*/  IMAD.MOV.U32 R21, RZ, RZ, R2 ;  /* 0x000000ffff157224 */ /* 0x000fc400078e0002 */
[----:B------:R-:W2:Y:S01]  /*7a450*/  LDL.LU R2, [R1+0x29c4] ;  /* 0x0029c40001027983 */ /* 0x000ea20000300800 */
[----:B0-----:R-:W-:Y:S02]  /*7a460*/  IMAD.MOV.U32 R22, RZ, RZ, R3 ;  /* 0x000000ffff167224 */ /* 0x001fe400078e0003 */
[----:B------:R-:W-:Y:S01]  /*7a470*/  IMAD.MOV.U32 R23, RZ, RZ, R0 ;  /* 0x000000ffff177224 */ /* 0x000fe200078e0000 */
[----:B------:R-:W2:Y:S01]  /*7a480*/  LDL.LU R3, [R1+0x29c0] ;  /* 0x0029c00001037983 */ /* 0x000ea20000300800 */
[----:B------:R-:W2:Y:S03]  /*7a490*/  LDL.LU R0, [R1+0x29bc] ;  /* 0x0029bc0001007983 */ /* 0x000ea60000300800 */
[----:B------:R-:W-:Y:S04]  /*7a4a0*/  STL.64 [R1+0x2970], R22 ;  /* 0x0029701601007387 */ /* 0x000fe80000100a00 */
[----:B----4-:R0:W-:Y:S04]  /*7a4b0*/  STL.64 [R1+0x2968], R20 ;  /* 0x0029681401007387 */ /* 0x0101e80000100a00 */
        /* <DEDUP_REMOVED lines=8> */
[----:B------:R-:W-:-:S02]  /*7a540*/  IMAD.MOV.U32 R21, RZ, RZ, R0 ;  /* 0x000000ffff157224 */ /* 0x000fc400078e0000 */
[----:B------:R-:W3:Y:S11]  /*7a550*/  LDL.LU R0, [R1+0x29b8] ;  /* 0x0029b80001007983 */ /* 0x000ef60000300800 */
[----:B------:R-:W-:Y:S04]  /*7a560*/  @!UPT UIADD3 URZ, URZ, URZ, URZ ;  /* 0x0000003f3f3ff290 */ /* 0x000fe8000fffe03f */
[----:B------:R-:W-:Y:S01]  /*7a570*/  STL.64 [R1+0x380], R16 ;  /* 0x0003801001007387 */ /* 0x000fe20000100a00 */
[----:B------:R0:W-:Y:S04]  /*7a580*/  STL.64 [R1+0x388], R18 ;  /* 0x0003881201007387 */ /* 0x0001e80000100a00 */
[----:B0-----:R-:W4:Y:S02]  /*7a590*/  LDL.LU.64 R18, [R1+0x29b0] ;  /* 0x0029b00001127983 */ /* 0x001f240000300a00 */
[C---:B----4-:R-:W-:Y:S11]  /*7a5a0*/  HMMA.16816.F32 R24, R4.reuse, R18, R24 ;  /* 0x000000120418723c */ /* 0x050ff60000001818 */
[----:B------:R-:W-:Y:S11]  /*7a5b0*/  @!UPT UIADD3 URZ, URZ, URZ, URZ ;  /* 0x0000003f3f3ff290 */ /* 0x000ff6000fffe03f */
[----:B------:R-:W-:Y:S01]  /*7a5c0*/  @!UPT UIADD3 URZ, URZ, URZ, URZ ;  /* 0x0000003f3f3ff290 */ /* 0x000fe2000fffe03f */
[----:B------:R-:W-:Y:S01]  /*7a5d0*/  STL.64 [R1+0x370], R24 ;  /* 0x0003701801007387 */ /* 0x000fe20000100a00 */
[----:B------:R0:W-:Y:S03]  /*7a5e0*/  STL.64 [R1+0x378], R26 ;  /* 0x0003781a01007387 */ /* 0x0001e60000100a00 */
[----:B0-----:R-:W4:Y:S02]  /*7a5f0*/  LDL.LU.64 R26, [R1+0x29a8] ;  /* 0x0029a800011a7983 */ /* 0x001f240000300a00 */
[----:B----4-:R-:W-:Y:S02]  /*7a600*/  HMMA.16816.F32 R4, R4, R26, R12 ;  /* 0x0000001a0404723c */ /* 0x010fe4000000180c */
[----:B------:R-:W2:Y:S11]  /*7a610*/  LDL.LU.64 R14, [R1+0x29a0] ;  /* 0x0029a000010e7983 */ /* 0x000eb60000300a00 */
[----:B------:R-:W-:Y:S10]  /*7a620*/  @!UPT UIADD3 URZ, URZ, URZ, URZ ;  /* 0x0000003f3f3ff290 */ /* 0x000ff4000fffe03f */
[----:B------:R-:W-:Y:S01]  /*7a630*/  STL.64 [R1+0x330], R4 ;  /* 0x0003300401007387 */ /* 0x000fe20000100a00 */
[----:B------:R0:W-:Y:S03]  /*7a640*/  STL.64 [R1+0x338], R6 ;  /* 0x0003380601007387 */ /* 0x0001e60000100a00 */
[----:B0-----:R-:W2:Y:S01]  /*7a650*/  LDL.LU.64 R6, [R1+0x2998] ;  /* 0x0029980001067983 */ /* 0x001ea20000300a00 */
[----:B------:R-:W2:Y:S02]  /*7a660*/  LDL.LU.64 R4, [R1+0x2990] ;  /* 0x0029900001047983 */ /* 0x000ea40000300a00 */
[----:B------:R-:W-:Y:S02]  /*7a670*/  IMAD.MOV.U32 R22, RZ, RZ, R3 ;  /* 0x000000ffff167224 */ /* 0x000fe400078e0003 */
[----:B------:R-:W-:-:S07]  /*7a680*/  IMAD.MOV.U32 R23, RZ, RZ, R2 ;  /* 0x000000ffff177224 */ /* 0x000fce00078e0002 */
[C---:B--2---:R-:W-:Y:S01]  /*7a690*/  HMMA.16816.F32 R12, R4.reuse, R14, R20 ;  /* 0x0000000e040c723c */ /* 0x044fe20000001814 */
[----:B------:R-:W2:Y:S01]  /*7a6a0*/  LDL.LU.64 R22, [R1+0x2988] ;  /* 0x0029880001167983 */ /* 0x000ea20000300a00 */
[----:B------:R-:W2:Y:S11]  /*7a6b0*/  LDL.LU.64 R20, [R1+0x2980] ;  /* 0x0029800001147983 */ /* 0x000eb60000300a00 */
[----:B------:R-:W-:Y:S10]  /*7a6c0*/  @!UPT UIADD3 URZ, URZ, URZ, URZ ;  /* 0x0000003f3f3ff290 */ /* 0x000ff4000fffe03f */
[----:B------:R-:W-:Y:S01]  /*7a6d0*/  STL.64 [R1+0x590], R12 ;  /* 0x0005900c01007387 */ /* 0x000fe20000100a00 */
[----:B------:R0:W-:Y:S02]  /*7a6e0*/  STL.64 [R1+0x598], R14 ;  /* 0x0005980e01007387 */ /* 0x0001e40000100a00 */
[----:B------:R-:W-:Y:S02]  /*7a6f0*/  IMAD.MOV.U32 R24, RZ, RZ, R14 ;  /* 0x000000ffff187224 */ /* 0x000fe400078e000e */
[----:B0-----:R-:W2:Y:S03]  /*7a700*/  LDL.LU.64 R14, [R1+0x2978] ;  /* 0x00297800010e7983 */ /* 0x001ea60000300a00 */
[----:B------:R-:W-:Y:S01]  /*7a710*/  STL [R1+0x25f8], R24 ;  /* 0x0025f81801007387 */ /* 0x000fe20000100800 */
[----:B--2---:R-:W-:Y:S01]  /*7a720*/  HMMA.16816.F32 R4, R4, R14, R20 ;  /* 0x0000000e0404723c */ /* 0x004fe20000001814 */
[----:B------:R-:W2:Y:S01]  /*7a730*/  LDL.LU.64 R22, [R1+0x2970] ;  /* 0x0029700001167983 */ /* 0x000ea20000300a00 */
[----:B------:R-:W2:Y:S02]  /*7a740*/  LDL.LU.64 R20, [R1+0x2968] ;  /* 0x0029680001147983 */ /* 0x000ea40000300a00 */
[----:B------:R-:W4:Y:S02]  /*7a750*/  LDL.LU.64 R14, [R1+0x2960] ;  /* 0x00296000010e7983 */ /* 0x000f240000300a00 */
[----:B------:R-:W4:Y:S11]  /*7a760*/  LDL.LU.64 R12, [R1+0x2958] ;  /* 0x00295800010c7983 */ /* 0x000f360000300a00 */
[----:B------:R-:W-:Y:S07]  /*7a770*/  @!UPT UIADD3 URZ, URZ, URZ, URZ ;  /* 0x0000003f3f3ff290 */ /* 0x000fee000fffe03f */
[----:B------:R-:W-:Y:S01]  /*7a780*/  IMAD.MOV.U32 R25, RZ, RZ, R6 ;  /* 0x000000ffff197224 */ /* 0x000fe200078e0006 */
[----:B------:R-:W-:Y:S01]  /*7a790*/  STL.64 [R1+0x530], R4 ;  /* 0x0005300401007387 */ /* 0x000fe20000100a00 */
[----:B------:R0:W-:Y:S03]  /*7a7a0*/  STL.64 [R1+0x538], R6 ;  /* 0x0005380601007387 */ /* 0x0001e60000100a00 */
[----:B0-----:R-:W4:Y:S01]  /*7a7b0*/  LDL.LU.64 R6, [R1+0x2950] ;  /* 0x0029500001067983 */ /* 0x001f220000300a00 */
[----:B------:R0:W-:Y:S02]  /*7a7c0*/  STL [R1+0x25fc], R25 ;  /* 0x0025fc1901007387 */ /* 0x0001e40000100800 */
[----:B------:R1:W-:Y:S01]  /*7a7d0*/  STL.64 [R1+0x2900], R26 ;  /* 0x0029001a01007387 */ /* 0x0003e20000100a00 */
[----:B0-----:R-:W4:Y:S01]  /*7a7e0*/  LDL.LU.64 R24, [R1+0x120] ;  /* 0x0001200001187983 */ /* 0x001f220000300a00 */
[----:B-1----:R-:W4:Y:S02]  /*7a7f0*/  LDL.LU.64 R26, [R1+0x128] ;  /* 0x00012800011a7983 */ /* 0x002f240000300a00 */
[C---:B----4-:R-:W-:Y:S01]  /*7a800*/  HMMA.16816.F32 R4, R24.reuse, R6, R12 ;  /* 0x000000061804723c */ /* 0x050fe2000000180c */
[----:B------:R-:W2:Y:S11]  /*7a810*/  LDL.LU.64 R14, [R1+0x2948] ;  /* 0x00294800010e7983 */ /* 0x000eb60000300a00 */
[----:B------:R-:W-:Y:S11]  /*7a820*/  @!UPT UIADD3 URZ, URZ, URZ, URZ ;  /* 0x0000003f3f3ff290 */ /* 0x000ff6000fffe03f */
[----:B------:R0:W-:Y:S01]  /*7a830*/  STL.64 [R1+0x4f0], R4 ;  /* 0x0004f00401007387 */ /* 0x0001e20000100a00 */
[----:B------:R1:W-:Y:S03]  /*7a840*/  STL.64 [R1+0x4f8], R6 ;  /* 0x0004f80601007387 */ /* 0x0003e60000100a00 */
[----:B0-----:R-:W4:Y:S01]  /*7a850*/  LDL.LU.64 R4, [R1+0x2940] ;  /* 0x0029400001047983 */ /* 0x001f220000300a00 */
[----:B-1----:R-:W3:Y:S01]  /*7a860*/  LDL.64 R6, [R1+0x9d8] ;  /* 0x0009d80001067983 */ /* 0x002ee20000100a00 */
[C---:B--2---:R-:W-:Y:S02]  /*7a870*/  HMMA.16816.F32 R12, R24.reuse, R14, R20 ;  /* 0x0000000e180c723c */ /* 0x044fe40000001814 */
[----:B------:R-:W2:Y:S11]  /*7a880*/  LDL.LU.64 R22, [R1+0x2938] ;  /* 0x0029380001167983 */ /* 0x000eb60000300a00 */
[----:B------:R-:W-:Y:S10]  /*7a890*/  @!UPT UIADD3 URZ, URZ, URZ, URZ ;  /* 0x0000003f3f3ff290 */ /* 0x000ff4000fffe03f */
        /* <DEDUP_REMOVED lines=12> */
[----:B------:R-:W-:Y:S02]  /*7a960*/  IMAD.MOV.U32 R3, RZ, RZ, R26 ;  /* 0x000000ffff037224 */ /* 0x000fe400078e001a */
[----:B------:R-:W-:Y:S01]  /*7a970*/  IMAD.MOV.U32 R2, RZ, RZ, R27 ;  /* 0x000000ffff027224 */ /* 0x000fe200078e001b */
[C---:B--2---:R-:W-:Y:S08]  /*7a980*/  HMMA.16816.F32 R12, R24.reuse, R18, R12 ;  /* 0x00000012180c723c */ /* 0x044ff0000000180c */
[----:B---3--:R-:W-:Y:S11]  /*7a990*/  HMMA.16816.F32 R20, R24, R10, R20 ;  /* 0x0000000a1814723c */ /* 0x008ff60000001814 */
[----:B------:R-:W-:Y:S11]  /*7a9a0*/  @!UPT UIADD3 URZ, URZ, URZ, URZ ;  /* 0x0000003f3f3ff290 */ /* 0x000ff6000fffe03f */
[----:B------:R-:W-:Y:S01]  /*7a9b0*/  @!UPT UIADD3 URZ, URZ, URZ, URZ ;  /* 0x0000003f3f3ff290 */ /* 0x000fe2000fffe03f */
[----:B------:R-:W-:Y:S01]  /*7a9c0*/  STL.64 [R1+0x440], R20 ;  /* 0x0004401401007387 */ /* 0x000fe20000100a00 */
[----:B------:R-:W-:Y:S02]  /*7a9d0*/  STL.64 [R1+0x448], R22 ;  /* 0x0004481601007387 */ /* 0x000fe40000100a00 */
[----:B------:R0:W-:Y:S02]  /*7a9e0*/  STL.64 [R1+0x450], R12 ;  /* 0x0004500c01007387 */ /* 0x0001e40000100a00 */
[----:B------:R1:W-:Y:S01]  /*7a9f0*/  STL.64 [R1+0x458], R14 ;  /* 0x0004580e01007387 */ /* 0x0003e20000100a00 */
[----:B------:R-:W4:Y:S01]  /*7aa00*/  LDL.LU.64 R26, [R1+0x2900] ;  /* 0x00290000011a7983 */ /* 0x000f220000300a00 */
[----:B------:R-:W2:Y:S03]  /*7aa10*/  LDL.LU.64 R18, [R1+0x9d0] ;  /* 0x0009d00001127983 */ /* 0x000ea60000300a00 */
[----:B0-----:R-:W3:Y:S01]  /*7aa20*/  LDL R12, [R1+0x23e8] ;  /* 0x0023e800010c7983 */ /* 0x001ee20000100800 */
[----:B------:R-:W2:Y:S02]  /*7aa30*/  LDL.LU R13, [R1+0xbd0] ;  /* 0x000bd000010d7983 */ /* 0x000ea40000300800 */
[----:B-1----:R-:W2:Y:S02]  /*7aa40*/  LDL.LU R14, [R1+0x1bc0] ;  /* 0x001bc000010e7983 */ /* 0x002ea40000300800 */
[----:B------:R-:W2:Y:S01]  /*7aa50*/  LDL.LU R15, [R1+0x1bb8] ;  /* 0x001bb800010f7983 */ /* 0x000ea20000300800 */
[----:B------:R-:W2:Y:S01]  /*7aa60*/  LDL.LU R11, [R1+0x1bb0] ;  /* 0x001bb000010b7983 */ /* 0x000ea20000300800 */
[----:B------:R-:W2:Y:S02]  /*7aa70*/  LDL.LU R20, [R1+0x1ba8] ;  /* 0x001ba80001147983 */ /* 0x000ea40000300800 */
[----:B------:R-:W2:Y:S02]  /*7aa80*/  LDL.LU R21, [R1+0x1ba0] ;  /* 0x001ba00001157983 */ /* 0x000ea40000300800 */
[----:B------:R-:W2:Y:S01]  /*7aa90*/  LDL.LU R22, [R1+0x1b98] ;  /* 0x001b980001167983 */ /* 0x000ea20000300800 */
[----:B------:R-:W2:Y:S01]  /*7aaa0*/  LDL.LU R23, [R1+0x1bbc] ;  /* 0x001bbc0001177983 */ /* 0x000ea20000300800 */
[----:B------:R-:W-:-:S02]  /*7aab0*/  IMAD.MOV.U32 R8, RZ, RZ, R25 ;  /* 0x000000ffff087224 */ /* 0x000fc400078e0019 */
[----:B------:R-:W-:Y:S01]  /*7aac0*/  IMAD.MOV.U32 R9, RZ, RZ, R24 ;  /* 0x000000ffff097224 */ /* 0x000fe200078e0018 */
[----:B--2---:R-:W-:Y:S01]  /*7aad0*/  STL.64 [R1+0x28f0], R22 ;  /* 0x0028f01601007387 */ /* 0x004fe20000100a00 */
[----:B------:R0:W-:Y:S02]  /*7aae0*/  STL.64 [R1+0x28e8], R20 ;  /* 0x0028e81401007387 */ /* 0x0001e40000100a00 */
[----:B------:R-:W2:Y:S02]  /*7aaf0*/  LDL.LU R25, [R1+0x1b90] ;  /* 0x001b900001197983 */ /* 0x000ea40000300800 */
[----:B------:R-:W2:Y:S01]  /*7ab00*/  LDL.LU R24, [R1+0x1bb4] ;  /* 0x001bb40001187983 */ /* 0x000ea20000300800 */
[----:B------:R-:W2:Y:S01]  /*7ab10*/  LDL.LU R17, [R1+0x1b88] ;  /* 0x001b880001117983 */ /* 0x000ea20000300800 */
[----:B------:R-:W2:Y:S02]  /*7ab20*/  LDL.LU R16, [R1+0x1bac] ;  /* 0x001bac0001107983 */ /* 0x000ea40000300800 */
[----:B------:R-:W2:Y:S02]  /*7ab30*/  LDL.LU R29, [R1+0x1b80] ;  /* 0x001b8000011d7983 */ /* 0x000ea40000300800 */
[----:B------:R-:W2:Y:S02]  /*7ab40*/  LDL.LU R28, [R1+0x1ba4] ;  /* 0x001ba400011c7983 */ /* 0x000ea40000300800 */
[----:B0-----:R-:W-:-:S02]  /*7ab50*/  IMAD.MOV.U32 R21, RZ, RZ, R8 ;  /* 0x000000ffff157224 */ /* 0x001fc400078e0008 */
[----:B------:R-:W-:-:S04]  /*7ab60*/  IMAD.MOV.U32 R8, RZ, RZ, c[0x0][0x188] ;  /* 0x00006200ff087624 */ /* 0x000fc800078e00ff */
[----:B------:R-:W-:-:S04]  /*7ab70*/  IMAD.SHL.U32 R8, R8, 0x100, RZ ;  /* 0x0000010008087824 */ /* 0x000fc800078e00ff */
[----:B------:R-:W-:Y:S02]  /*7ab80*/  IMAD.SHL.U32 R8, R8, 0x2, RZ ;  /* 0x0000000208087824 */ /* 0x000fe400078e00ff */
[----:B------:R-:W-:Y:S02]  /*7ab90*/  IMAD.MOV.U32 R22, RZ, RZ, R3 ;  /* 0x000000ffff167224 */ /* 0x000fe400078e0003 */
[----:B------:R-:W-:Y:S02]  /*7aba0*/  IMAD.MOV.U32 R23, RZ, RZ, R2 ;  /* 0x000000ffff177224 */ /* 0x000fe400078e0002 */
[----:B------:R-:W2:Y:S01]  /*7abb0*/  LDL.LU R2, [R1+0x1b78] ;  /* 0x001b780001027983 */ /* 0x000ea20000300800 */
[-C--:B------:R-:W-:Y:S02]  /*7abc0*/  IADD3 R3, P0, R6, R8.reuse, RZ ;  /* 0x0000000806037210 */ /* 0x080fe40007f1e0ff */
[----:B------:R-:W4:Y:S01]  /*7abd0*/  LDL.LU.64 R6, [R1+0x28f8] ;  /* 0x0028f80001067983 */ /* 0x000f220000300a00 */
[----:B------:R-:W-:Y:S01]  /*7abe0*/  IADD3 R8, P1, R18, R8, RZ ;  /* 0x0000000812087210 */ /* 0x000fe20007f3e0ff */
[----:B------:R-:W-:Y:S01]  /*7abf0*/  IMAD.MOV.U32 R20, RZ, RZ, R9 ;  /* 0x000000ffff147224 */ /* 0x000fe200078e0009 */
[----:B------:R-:W-:Y:S03]  /*7ac00*/  STL [R1+0x2600], R3 ;  /* 0x0026000301007387 */ /* 0x000fe60000100800 */
[----:B------:R0:W-:Y:S02]  /*7ac10*/  STL [R1+0x2604], R8 ;  /* 0x0026040801007387 */ /* 0x0001e40000100800 */
[----:B0-----:R-:W2:Y:S01]  /*7ac20*/  LDL.LU.64 R8, [R1+0x9d8] ;  /* 0x0009d80001087983 */ /* 0x001ea20000300a00 */
[----:B------:R-:W-:Y:S01]  /*7ac30*/  IADD3 R13, R13, 0x1, RZ ;  /* 0x000000010d0d7810 */ /* 0x000fe20007ffe0ff */
[--C-:B------:R-:W-:Y:S01]  /*7ac40*/  IMAD.X R10, R19, 0x1, R0.reuse, P1 ;  /* 0x00000001130a7824 */ /* 0x100fe200008e0600 */
[----:B----4-:R-:W-:Y:S01]  /*7ac50*/  HMMA.16816.F32 R20, R20, R26, R4 ;  /* 0x0000001a1414723c */ /* 0x010fe20000001804 */
[----:B--2---:R-:W-:-:S05]  /*7ac60*/  IMAD.X R9, R9, 0x1, R0, P0 ;  /* 0x0000000109097824 */ /* 0x004fca00000e0600 */
[----:B------:R-:W-:Y:S01]  /*7ac70*/  STL [R1+0x2608], R9 ;  /* 0x0026080901007387 */ /* 0x000fe20000100800 */
[----:B------:R-:W-:Y:S02]  /*7ac80*/  STL [R1+0xbd0], R13 ;  /* 0x000bd00d01007387 */ /* 0x000fe40000100800 */
[----:B------:R-:W-:Y:S11]  /*7ac90*/  STL [R1+0x260c], R10 ;  /* 0x00260c0a01007387 */ /* 0x000ff60000100800 */
[----:B------:R-:W-:Y:S03]  /*7aca0*/  @!UPT UIADD3 URZ, URZ, URZ, URZ ;  /* 0x0000003f3f3ff290 */ /* 0x000fe6000fffe03f */
[----:B------:R-:W-:Y:S02]  /*7acb0*/  STL.64 [R1+0x460], R20 ;  /* 0x0004601401007387 */ /* 0x000fe40000100a00 */
[----:B------:R-:W-:Y:S01]  /*7acc0*/  IMAD.MOV.U32 R5, RZ, RZ, R22 ;  /* 0x000000ffff057224 */ /* 0x000fe200078e0016 */
[----:B------:R0:W-:Y:S01]  /*7acd0*/  STL.64 [R1+0x468], R22 ;  /* 0x0004681601007387 */ /* 0x0001e20000100a00 */
[----:B------:R-:W-:-:S03]  /*7ace0*/  IMAD.MOV.U32 R4, RZ, RZ, R23 ;  /* 0x000000ffff047224 */ /* 0x000fc600078e0017 */
[----:B0-----:R-:W2:Y:S01]  /*7acf0*/  LDL.LU.64 R22, [R1+0x28f0] ;  /* 0x0028f00001167983 */ /* 0x001ea20000300a00 */
[----:B------:R-:W4:Y:S02]  /*7ad00*/  LDL.LU.64 R20, [R1+0x28e8] ;  /* 0x0028e80001147983 */ /* 0x000f240000300a00 */
[----:B------:R-:W-:-:S04]  /*7ad10*/  IMAD.MOV.U32 R26, RZ, RZ, c[0x0][0x188] ;  /* 0x00006200ff1a7624 */ /* 0x000fc800078e00ff */
[----:B------:R-:W-:-:S04]  /*7ad20*/  IMAD.SHL.U32 R26, R26, 0x100, RZ ;  /* 0x000001001a1a7824 */ /* 0x000fc800078e00ff */
[----:B------:R-:W-:Y:S01]  /*7ad30*/  IMAD.SHL.U32 R26, R26, 0x2, RZ ;  /* 0x000000021a1a7824 */ /* 0x000fe200078e00ff */
[----:B------:R-:W-:Y:S04]  /*7ad40*/  STL [R1+0x2614], R4 ;  /* 0x0026140401007387 */ /* 0x000fe80000100800 */
[-C--:B------:R-:W-:Y:S02]  /*7ad50*/  IADD3 R14, P5, R14, R26.reuse, RZ ;  /* 0x0000001a0e0e7210 */ /* 0x080fe40007fbe0ff */
[-C--:B------:R-:W-:Y:S02]  /*7ad60*/  IADD3 R15, P6, R15, R26.reuse, RZ ;  /* 0x0000001a0f0f7210 */ /* 0x080fe40007fde0ff */
[-C--:B------:R-:W-:Y:S01]  /*7ad70*/  IADD3 R11, P1, R11, R26.reuse, RZ ;  /* 0x0000001a0b0b7210 */ /* 0x080fe20007f3e0ff */
[----:B------:R-:W-:Y:S01]  /*7ad80*/  STL [R1+0x2610], R5 ;  /* 0x0026100501007387 */ /* 0x000fe20000100800 */
[----:B------:R-:W-:Y:S02]  /*7ad90*/  STL [R1+0x1bc0], R14 ;  /* 0x001bc00e01007387 */ /* 0x000fe40000100800 */
[----:B------:R-:W-:Y:S02]  /*7ada0*/  STL [R1+0x1bb8], R15 ;  /* 0x001bb80f01007387 */ /* 0x000fe40000100800 */
[--C-:B------:R-:W-:Y:S01]  /*7adb0*/  IMAD.X R24, R24, 0x1, R0.reuse, P6 ;  /* 0x0000000118187824 */ /* 0x100fe200030e0600 */
[----:B------:R-:W-:Y:S01]  /*7adc0*/  STL [R1+0x1bb0], R11 ;  /* 0x001bb00b01007387 */ /* 0x000fe20000100800 */
[-C--:B------:R-:W-:Y:S01]  /*7add0*/  IADD3 R17, P6, R17, R26.reuse, RZ ;  /* 0x0000001a11117210 */ /* 0x080fe20007fde0ff */
[----:B------:R-:W-:Y:S01]  /*7ade0*/  IMAD.X R16, R16, 0x1, R0, P1 ;  /* 0x0000000110107824 */ /* 0x000fe200008e0600 */
[----:B------:R-:W-:-:S02]  /*7adf0*/  IADD3 R29, P1, R29, R26, RZ ;  /* 0x0000001a1d1d7210 */ /* 0x000fc40007f3e0ff */
[-C--:B----4-:R-:W-:Y:S02]  /*7ae00*/  IADD3 R20, P2, R20, R26.reuse, RZ ;  /* 0x0000001a14147210 */ /* 0x090fe40007f5e0ff */
[-C--:B------:R-:W-:Y:S02]  /*7ae10*/  IADD3 R21, P3, R21, R26.reuse, RZ ;  /* 0x0000001a15157210 */ /* 0x080fe40007f7e0ff */
[-C--:B--2---:R-:W-:Y:S01]  /*7ae20*/  IADD3 R22, P4, R22, R26.reuse, RZ ;  /* 0x0000001a16167210 */ /* 0x084fe20007f9e0ff */
[--C-:B------:R-:W-:Y:S01]  /*7ae30*/  IMAD.X R23, R23, 0x1, R0.reuse, P5 ;  /* 0x0000000117177824 */ /* 0x100fe200028e0600 */
[----:B------:R-:W-:Y:S01]  /*7ae40*/  IADD3 R25, P5, R25, R26, RZ ;  /* 0x0000001a19197210 */ /* 0x000fe20007fbe0ff */
[----:B------:R-:W-:Y:S01]  /*7ae50*/  STL [R1+0x1ba8], R20 ;  /* 0x001ba81401007387 */ /* 0x000fe20000100800 */
[----:B------:R-:W-:Y:S02]  /*7ae60*/  STL [R1+0x1ba0], R21 ;  /* 0x001ba01501007387 */ /* 0x000fe40000100800 */
[----:B------:R-:W-:Y:S02]  /*7ae70*/  STL [R1+0x1b98], R22 ;  /* 0x001b981601007387 */ /* 0x000fe40000100800 */
[----:B------:R-:W-:Y:S01]  /*7ae80*/  STL [R1+0x1bbc], R23 ;  /* 0x001bbc1701007387 */ /* 0x000fe20000100800 */
[----:B------:R-:W-:Y:S01]  /*7ae90*/  STL [R1+0x1b90], R25 ;  /* 0x001b901901007387 */ /* 0x000fe20000100800 */
[----:B------:R-:W-:Y:S02]  /*7aea0*/  STL [R1+0x1bb4], R24 ;  /* 0x001bb41801007387 */ /* 0x000fe40000100800 */
[----:B------:R-:W-:-:S02]  /*7aeb0*/  IMAD.X R28, R28, 0x1, R0, P2 ;  /* 0x000000011c1c7824 */ /* 0x000fc400010e0600 */
[----:B------:R-:W-:Y:S01]  /*7aec0*/  STL [R1+0x1b88], R17 ;  /* 0x001b881101007387 */ /* 0x000fe20000100800 */
[----:B------:R-:W-:Y:S01]  /*7aed0*/  STL [R1+0x1bac], R16 ;  /* 0x001bac1001007387 */ /* 0x000fe20000100800 */
[----:B------:R0:W-:Y:S01]  /*7aee0*/  STL [R1+0x28e0], R26 ;  /* 0x0028e01a01007387 */ /* 0x0001e20000100800 */
[----:B------:R-:W-:Y:S01]  /*7aef0*/  IADD3 R2, P2, R2, R26, RZ ;  /* 0x0000001a02027210 */ /* 0x000fe20007f5e0ff */
[----:B------:R-:W-:Y:S01]  /*7af00*/  STL [R1+0x1b80], R29 ;  /* 0x001b801d01007387 */ /* 0x000fe20000100800 */
[----:B0-----:R-:W2:Y:S01]  /*7af10*/  LDL.LU R26, [R1+0x1b9c] ;  /* 0x001b9c00011a7983 */ /* 0x001ea20000300800 */
[----:B------:R-:W-:Y:S02]  /*7af20*/  STL [R1+0x1ba4], R28 ;  /* 0x001ba41c01007387 */ /* 0x000fe40000100800 */
[----:B------:R-:W4:Y:S02]  /*7af30*/  LDL.LU R5, [R1+0x1b8c] ;  /* 0x001b8c0001057983 */ /* 0x000f240000300800 */
[----:B------:R-:W-:Y:S01]  /*7af40*/  STL [R1+0x1b78], R2 ;  /* 0x001b780201007387 */ /* 0x000fe20000100800 */
[----:B----4-:R0:W-:Y:S04]  /*7af50*/  STL [R1+0x28d4], R5 ;  /* 0x0028d40501007387 */ /* 0x0101e80000100800 */
[----:B0-----:R-:W4:Y:S04]  /*7af60*/  LDL.LU R5, [R1+0x1b68] ;  /* 0x001b680001057983 */ /* 0x001f280000300800 */
[----:B----4-:R0:W-:Y:S04]  /*7af70*/  STL [R1+0x28d8], R5 ;  /* 0x0028d80501007387 */ /* 0x0101e80000100800 */
[----:B0-----:R-:W4:Y:S01]  /*7af80*/  LDL.LU R5, [R1+0x1b94] ;  /* 0x001b940001057983 */ /* 0x001f220000300800 */
[----:B---3--:R-:W-:Y:S01]  /*7af90*/  ISETP.NE.U32.AND P0, PT, R13, R12, PT ;  /* 0x0000000c0d00720c */ /* 0x008fe20003f05070 */
[----:B--2---:R-:W-:-:S02]  /*7afa0*/  IMAD.X R26, R26, 0x1, R0, P3 ;  /* 0x000000011a1a7824 */ /* 0x004fc400018e0600 */
[----:B----4-:R0:W-:Y:S04]  /*7afb0*/  STL [R1+0x28dc], R5 ;  /* 0x0028dc0501007387 */ /* 0x0101e80000100800 */
[----:B0-----:R-:W2:Y:S01]  /*7afc0*/  LDL.LU R5, [R1+0x1b70] ;  /* 0x001b700001057983 */ /* 0x001ea20000300800 */
[----:B------:R-:W3:Y:S02]  /*7afd0*/  LDL.LU R4, [R1+0x1b60] ;  /* 0x001b600001047983 */ /* 0x000ee40000300800 */
[----:B------:R-:W4:Y:S02]  /*7afe0*/  LDL.LU R27, [R1+0x1b84] ;  /* 0x001b8400011b7983 */ /* 0x000f240000300800 */
        /* <DEDUP_REMOVED lines=24> */
[----:B------:R0:W-:Y:S02]  /*7b170*/  STL [R1+0x1b9c], R26 ;  /* 0x001b9c1a01007387 */ /* 0x0001e40000100800 */
[----:B0-----:R-:W2:Y:S02]  /*7b180*/  LDL.LU R26, [R1+0x28e0] ;  /* 0x0028e000011a7983 */ /* 0x001ea40000300800 */
[----:B--2---:R-:W-:-:S05]  /*7b190*/  IADD3 R5, P3, R5, R26, RZ ;  /* 0x0000001a05057210 */ /* 0x004fca0007f7e0ff */
[----:B------:R0:W-:Y:S04]  /*7b1a0*/  STL [R1+0x1b70], R5 ;  /* 0x001b700501007387 */ /* 0x0001e80000100800 */
[----:B0-----:R-:W2:Y:S02]  /*7b1b0*/  LDL.LU R5, [R1+0x28dc] ;  /* 0x0028dc0001057983 */ /* 0x001ea40000300800 */
[----:B--2---:R-:W-:-:S05]  /*7b1c0*/  IMAD.X R5, R5, 0x1, R0, P4 ;  /* 0x0000000105057824 */ /* 0x004fca00020e0600 */
[----:B------:R0:W-:Y:S04]  /*7b1d0*/  STL [R1+0x1b94], R5 ;  /* 0x001b940501007387 */ /* 0x0001e80000100800 */
[----:B0-----:R-:W2:Y:S02]  /*7b1e0*/  LDL.LU R5, [R1+0x28d8] ;  /* 0x0028d80001057983 */ /* 0x001ea40000300800 */
[----:B--2---:R-:W-:-:S05]  /*7b1f0*/  IADD3 R5, P4, R5, R26, RZ ;  /* 0x0000001a05057210 */ /* 0x004fca0007f9e0ff */
[----:B------:R0:W-:Y:S04]  /*7b200*/  STL [R1+0x1b68], R5 ;  /* 0x001b680501007387 */ /* 0x0001e80000100800 */
[----:B0-----:R-:W2:Y:S01]  /*7b210*/  LDL.LU R5, [R1+0x28d4] ;  /* 0x0028d40001057983 */ /* 0x001ea20000300800 */
[--C-:B----4-:R-:W-:Y:S01]  /*7b220*/  IMAD.X R27, R27, 0x1, R0.reuse, P6 ;  /* 0x000000011b1b7824 */ /* 0x110fe200030e0600 */
[-C--:B------:R-:W-:Y:S01]  /*7b230*/  IADD3 R6, P6, R6, R26.reuse, RZ ;  /* 0x0000001a06067210 */ /* 0x080fe20007fde0ff */
[--C-:B------:R-:W-:Y:S01]  /*7b240*/  IMAD.X R7, R7, 0x1, R0.reuse, P1 ;  /* 0x0000000107077824 */ /* 0x100fe200008e0600 */
        /* <DEDUP_REMOVED lines=16> */
[----:B------:R-:W-:Y:S01]  /*7b350*/  IADD3 R16, P4, R16, R26, RZ ;  /* 0x0000001a10107210 */ /* 0x000fe20007f9e0ff */
[----:B------:R-:W-:-:S02]  /*7b360*/  IMAD.X R2, R2, 0x1, R0, P6 ;  /* 0x0000000102027824 */ /* 0x000fc400030e0600 */
[----:B--2---:R-:W-:Y:S01]  /*7b370*/  IMAD.X R5, R5, 0x1, R0, P5 ;  /* 0x0000000105057824 */ /* 0x004fe200028e0600 */
[----:B---3--:R-:W-:-:S04]  /*7b380*/  IADD3 R4, P5, R4, R26, RZ ;  /* 0x0000001a04047210 */ /* 0x008fc80007fbe0ff */
[----:B------:R-:W-:Y:S01]  /*7b390*/  STL [R1+0x1b8c], R5 ;  /* 0x001b8c0501007387 */ /* 0x000fe20000100800 */
[----:B------:R-:W-:Y:S02]  /*7b3a0*/  STL [R1+0x1b60], R4 ;  /* 0x001b600401007387 */ /* 0x000fe40000100800 */
[----:B------:R-:W-:Y:S02]  /*7b3b0*/  STL [R1+0x1b84], R27 ;  /* 0x001b841b01007387 */ /* 0x000fe40000100800 */
[----:B------:R-:W-:Y:S01]  /*7b3c0*/  STL [R1+0x1b58], R6 ;  /* 0x001b580601007387 */ /* 0x000fe20000100800 */
[----:B------:R-:W-:Y:S01]  /*7b3d0*/  STL [R1+0x1b7c], R7 ;  /* 0x001b7c0701007387 */ /* 0x000fe20000100800 */
[----:B------:R-:W-:Y:S02]  /*7b3e0*/  STL [R1+0x1b50], R10 ;  /* 0x001b500a01007387 */ /* 0x000fe40000100800 */
[----:B------:R-:W-:Y:S02]  /*7b3f0*/  STL [R1+0x1b74], R9 ;  /* 0x001b740901007387 */ /* 0x000fe40000100800 */
[----:B------:R-:W-:Y:S02]  /*7b400*/  STL [R1+0x1b48], R8 ;  /* 0x001b480801007387 */ /* 0x000fe40000100800 */
[--C-:B------:R-:W-:Y:S01]  /*7b410*/  IMAD.X R13, R13, 0x1, R0.reuse, P5 ;  /* 0x000000010d0d7824 */ /* 0x100fe200028e0600 */
[----:B------:R-:W-:Y:S01]  /*7b420*/  STL [R1+0x1b6c], R3 ;  /* 0x001b6c0301007387 */ /* 0x000fe20000100800 */
[----:B------:R-:W-:Y:S01]  /*7b430*/  IADD3 R14, P5, R14, R26, RZ ;  /* 0x0000001a0e0e7210 */ /* 0x000fe20007fbe0ff */
        /* <DEDUP_REMOVED lines=14> */
[-C--:B------:R-:W-:Y:S01]  /*7b520*/  IADD3 R28, P5, R28, R26.reuse, RZ ;  /* 0x0000001a1c1c7210 */ /* 0x080fe20007fbe0ff */
[----:B------:R-:W-:Y:S01]  /*7b530*/  STL [R1+0x1b34], R17 ;  /* 0x001b341101007387 */ /* 0x000fe20000100800 */
[----:B------:R-:W-:Y:S02]  /*7b540*/  STL [R1+0x1b08], R16 ;  /* 0x001b081001007387 */ /* 0x000fe40000100800 */
[----:B------:R0:W-:Y:S02]  /*7b550*/  STL [R1+0x28d0], R0 ;  /* 0x0028d00001007387 */ /* 0x0001e40000100800 */
[----:B------:R-:W-:Y:S01]  /*7b560*/  STL [R1+0x1b2c], R29 ;  /* 0x001b2c1d01007387 */ /* 0x000fe20000100800 */
[----:B0-----:R-:W2:Y:S01]  /*7b570*/  LDL.LU R0, [R1+0x1af8] ;  /* 0x001af80001007983 */ /* 0x001ea20000300800 */
[----:B------:R-:W-:Y:S02]  /*7b580*/  STL [R1+0x1b00], R28 ;  /* 0x001b001c01007387 */ /* 0x000fe40000100800 */
[----:B------:R-:W3:Y:S02]  /*7b590*/  LDL.LU R5, [R1+0x1ae8] ;  /* 0x001ae80001057983 */ /* 0x000ee40000300800 */
[----:B------:R-:W-:Y:S01]  /*7b5a0*/  STL [R1+0x1b24], R2 ;  /* 0x001b240201007387 */ /* 0x000fe20000100800 */
[----:B---3--:R0:W-:Y:S04]  /*7b5b0*/  STL [R1+0x28c4], R5 ;  /* 0x0028c40501007387 */ /* 0x0081e80000100800 */
[----:B0-----:R-:W3:Y:S04]  /*7b5c0*/  LDL.LU R5, [R1+0x1b14] ;  /* 0x001b140001057983 */ /* 0x001ee80000300800 */
[----:B---3--:R0:W-:Y:S04]  /*7b5d0*/  STL [R1+0x28c8], R5 ;  /* 0x0028c80501007387 */ /* 0x0081e80000100800 */
[----:B0-----:R-:W3:Y:S01]  /*7b5e0*/  LDL.LU R5, [R1+0x1af0] ;  /* 0x001af00001057983 */ /* 0x001ee20000300800 */
[----:B--2---:R-:W-:-:S03]  /*7b5f0*/  IADD3 R0, P6, R0, R26, RZ ;  /* 0x0000001a00007210 */ /* 0x004fc60007fde0ff */
[----:B---3--:R0:W-:Y:S04]  /*7b600*/  STL [R1+0x28cc], R5 ;  /* 0x0028cc0501007387 */ /* 0x0081e80000100800 */
        /* <DEDUP_REMOVED lines=29> */
[----:B--2---:R-:W-:-:S05]  /*7b7e0*/  IMAD.X R5, R5, 0x1, R0, P1 ;  /* 0x0000000105057824 */ /* 0x004fca00008e0600 */
[----:B------:R0:W-:Y:S04]  /*7b7f0*/  STL [R1+0x1b1c], R5 ;  /* 0x001b1c0501007387 */ /* 0x0001e80000100800 */
[----:B0-----:R-:W2:Y:S02]  /*7b800*/  LDL.LU R5, [R1+0x28cc] ;  /* 0x0028cc0001057983 */ /* 0x001ea40000300800 */
[----:B--2---:R-:W-:-:S05]  /*7b810*/  IADD3 R5, P1, R5, R26, RZ ;  /* 0x0000001a05057210 */ /* 0x004fca0007f3e0ff */
[----:B------:R0:W-:Y:S04]  /*7b820*/  STL [R1+0x1af0], R5 ;  /* 0x001af00501007387 */ /* 0x0001e80000100800 */
[----:B0-----:R-:W2:Y:S02]  /*7b830*/  LDL.LU R5, [R1+0x28c8] ;  /* 0x0028c80001057983 */ /* 0x001ea40000300800 */
[----:B--2---:R-:W-:-:S05]  /*7b840*/  IMAD.X R5, R5, 0x1, R0, P2 ;  /* 0x0000000105057824 */ /* 0x004fca00010e0600 */
[----:B------:R0:W-:Y:S04]  /*7b850*/  STL [R1+0x1b14], R5 ;  /* 0x001b140501007387 */ /* 0x0001e80000100800 */
[----:B0-----:R-:W2:Y:S01]  /*7b860*/  LDL.LU R5, [R1+0x28c4] ;  /* 0x0028c40001057983 */ /* 0x001ea20000300800 */
[--C-:B---3--:R-:W-:Y:S01]  /*7b870*/  IMAD.X R4, R4, 0x1, R0.reuse, P3 ;  /* 0x0000000104047824 */ /* 0x108fe200018e0600 */
[-C--:B----4-:R-:W-:Y:S01]  /*7b880*/  IADD3 R27, P3, R27, R26.reuse, RZ ;  /* 0x0000001a1b1b7210 */ /* 0x090fe20007f7e0ff */
        /* <DEDUP_REMOVED lines=18> */
[----:B------:R-:W-:Y:S01]  /*7b9b0*/  IMAD.X R28, R28, 0x1, R0, P3 ;  /* 0x000000011c1c7824 */ /* 0x000fe200018e0600 */
[----:B------:R-:W-:-:S02]  /*7b9c0*/  IADD3 R2, P3, R2, R26, RZ ;  /* 0x0000001a02027210 */ /* 0x000fc40007f7e0ff */
[----:B--2---:R-:W-:-:S05]  /*7b9d0*/  IADD3 R5, P2, R5, R26, RZ ;  /* 0x0000001a05057210 */ /* 0x004fca0007f5e0ff */
[----:B------:R-:W-:Y:S01]  /*7b9e0*/  STL [R1+0x1ae8], R5 ;  /* 0x001ae80501007387 */ /* 0x000fe20000100800 */
[----:B------:R-:W-:Y:S02]  /*7b9f0*/  STL [R1+0x1b0c], R4 ;  /* 0x001b0c0401007387 */ /* 0x000fe40000100800 */
[----:B------:R-:W-:Y:S02]  /*7ba00*/  STL [R1+0x1ae0], R27 ;  /* 0x001ae01b01007387 */ /* 0x000fe40000100800 */
[----:B------:R-:W-:Y:S01]  /*7ba10*/  STL [R1+0x1b04], R6 ;  /* 0x001b040601007387 */ /* 0x000fe20000100800 */
[----:B------:R-:W-:Y:S01]  /*7ba20*/  STL [R1+0x1ad8], R7 ;  /* 0x001ad80701007387 */ /* 0x000fe20000100800 */
        /* <DEDUP_REMOVED lines=16> */
[----:B------:R-:W-:-:S02]  /*7bb30*/  IMAD.X R16, R16, 0x1, R0, P2 ;  /* 0x0000000110107824 */ /* 0x000fc400010e0600 */
[----:B------:R-:W-:Y:S02]  /*7bb40*/  STL [R1+0x1ac4], R23 ;  /* 0x001ac41701007387 */ /* 0x000fe40000100800 */
[----:B------:R-:W-:Y:S01]  /*7bb50*/  STL [R1+0x1a98], R25 ;  /* 0x001a981901007387 */ /* 0x000fe20000100800 */
[----:B------:R-:W-:Y:S01]  /*7bb60*/  IADD3 R29, P2, R29, R26, RZ ;  /* 0x0000001a1d1d7210 */ /* 0x000fe20007f5e0ff */
[----:B------:R-:W-:Y:S01]  /*7bb70*/  STL [R1+0x1abc], R24 ;  /* 0x001abc1801007387 */ /* 0x000fe20000100800 */
[----:B------:R-:W-:Y:S02]  /*7bb80*/  STL [R1+0x1a90], R17 ;  /* 0x001a901101007387 */ /* 0x000fe40000100800 */
[----:B------:R-:W-:Y:S02]  /*7bb90*/  STL [R1+0x1ab4], R16 ;  /* 0x001ab41001007387 */ /* 0x000fe40000100800 */
[----:B------:R0:W-:Y:S01]  /*7bba0*/  STL [R1+0x28c0], R26 ;  /* 0x0028c01a01007387 */ /* 0x0001e20000100800 */
[----:B------:R-:W-:Y:S04]  /*7bbb0*/  STL [R1+0x1a88], R29 ;  /* 0x001a881d01007387 */ /* 0x000fe80000100800 */
        /* <DEDUP_REMOVED lines=8> */
[----:B--2---:R-:W-:-:S03]  /*7bc40*/  IMAD.X R26, R26, 0x1, R0, P4 ;  /* 0x000000011a1a7824 */ /* 0x004fc600020e0600 */
        /* <DEDUP_REMOVED lines=2004> */
[-C--:B------:R-:W-:Y:S01]  /*83990*/  IADD3 R29, P6, R29, R26.reuse, RZ ;  /* 0x0000001a1d1d7210 */ /* 0x080fe20007fde0ff */
[----:B------:R-:W-:Y:S01]  /*839a0*/  STL [R1+0x110c], R24 ;  /* 0x00110c1801007387 */ /* 0x000fe20000100800 */
[----:B------:R-:W-:Y:S02]  /*839b0*/  STL [R1+0x10e0], R17 ;  /* 0x0010e01101007387 */ /* 0x000fe40000100800 */
[----:B------:R-:W-:Y:S02]  /*839c0*/  STL [R1+0x1104], R16 ;  /* 0x0011041001007387 */ /* 0x000fe40000100800 */
[----:B------:R0:W-:Y:S01]  /*839d0*/  STL [R1+0x10fc], R28 ;  /* 0x0010fc1c01007387 */ /* 0x0001e20000100800 */
[----:B------:R-:W-:Y:S04]  /*839e0*/  STL [R1+0x10d8], R29 ;  /* 0x0010d81d01007387 */ /* 0x000fe80000100800 */
[----:B0-----:R-:W2:Y:S01]  /*839f0*/  LDL.LU R28, [R1+0x10f4] ;  /* 0x0010f400011c7983 */ /* 0x001ea20000300800 */
[----:B------:R-:W3:Y:S01]  /*83a00*/  LDL.LU R5, [R1+0x10e4] ;  /* 0x0010e40001057983 */ /* 0x000ee20000300800 */
[----:B------:R-:W-:-:S02]  /*83a10*/  IADD3 R2, P1, R2, R26, RZ ;  /* 0x0000001a02027210 */ /* 0x000fc40007f3e0ff */
[----:B---3--:R0:W-:Y:S03]  /*83a20*/  STL [R1+0x2778], R5 ;  /* 0x0027780501007387 */ /* 0x0081e60000100800 */
[----:B------:R-:W-:Y:S01]  /*83a30*/  STL [R1+0x10d0], R2 ;  /* 0x0010d00201007387 */ /* 0x000fe20000100800 */
        /* <DEDUP_REMOVED lines=31> */
[----:B------:R0:W-:Y:S02]  /*83c30*/  STL [R1+0x10f4], R28 ;  /* 0x0010f41c01007387 */ /* 0x0001e40000100800 */
[----:B0-----:R-:W3:Y:S01]  /*83c40*/  LDL.LU R28, [R1+0x107c] ;  /* 0x00107c00011c7983 */ /* 0x001ee20000300800 */
        /* <DEDUP_REMOVED lines=10> */
[-C--:B---3--:R-:W-:Y:S01]  /*83cf0*/  IADD3 R6, P5, R6, R26.reuse, RZ ;  /* 0x0000001a06067210 */ /* 0x088fe20007fbe0ff */
        /* <DEDUP_REMOVED lines=15> */
[--C-:B------:R-:W-:Y:S01]  /*83df0*/  IMAD.X R17, R17, 0x1, R0.reuse, P3 ;  /* 0x0000000111117824 */ /* 0x100fe200018e0600 */
[-C--:B------:R-:W-:Y:S02]  /*83e00*/  IADD3 R2, P3, R2, R26.reuse, RZ ;  /* 0x0000001a02027210 */ /* 0x080fe40007f7e0ff */
[-C--:B------:R-:W-:Y:S01]  /*83e10*/  IADD3 R24, P2, R24, R26.reuse, RZ ;  /* 0x0000001a18187210 */ /* 0x080fe20007f5e0ff */
[----:B--2---:R-:W-:Y:S01]  /*83e20*/  IMAD.X R5, R5, 0x1, R0, P4 ;  /* 0x0000000105057824 */ /* 0x004fe200020e0600 */
[----:B------:R-:W-:-:S04]  /*83e30*/  IADD3 R4, P4, R4, R26, RZ ;  /* 0x0000001a04047210 */ /* 0x000fc80007f9e0ff */
        /* <DEDUP_REMOVED lines=10> */
[-C--:B------:R-:W-:Y:S01]  /*83ee0*/  IADD3 R14, P4, R14, R26.reuse, RZ ;  /* 0x0000001a0e0e7210 */ /* 0x080fe20007f9e0ff */
        /* <DEDUP_REMOVED lines=12> */
[----:B------:R0:W-:Y:S02]  /*83fb0*/  STL [R1+0x1060], R2 ;  /* 0x0010600201007387 */ /* 0x0001e40000100800 */
[----:B------:R-:W-:Y:S01]  /*83fc0*/  STL [R1+0x1068], R24 ;  /* 0x0010681801007387 */ /* 0x000fe20000100800 */
[----:B0-----:R-:W2:Y:S01]  /*83fd0*/  LDL.LU R2, [R1+0x1050] ;  /* 0x0010500001027983 */ /* 0x001ea20000300800 */
[----:B------:R-:W-:Y:S02]  /*83fe0*/  STL [R1+0x108c], R17 ;  /* 0x00108c1101007387 */ /* 0x000fe40000100800 */
[----:B------:R-:W3:Y:S02]  /*83ff0*/  LDL.LU R5, [R1+0x1040] ;  /* 0x0010400001057983 */ /* 0x000ee40000300800 */
[----:B------:R-:W-:Y:S01]  /*84000*/  IMAD.X R16, R16, 0x1, R0, P4 ;  /* 0x0000000110107824 */ /* 0x000fe200020e0600 */
[----:B------:R-:W-:-:S04]  /*84010*/  IADD3 R29, P4, R29, R26, RZ ;  /* 0x0000001a1d1d7210 */ /* 0x000fc80007f9e0ff */
[----:B------:R-:W-:Y:S04]  /*84020*/  STL [R1+0x1084], R16 ;  /* 0x0010841001007387 */ /* 0x000fe80000100800 */
[----:B---3--:R0:W-:Y:S01]  /*84030*/  STL [R1+0x276c], R5 ;  /* 0x00276c0501007387 */ /* 0x0081e20000100800 */
[----:B------:R-:W-:Y:S03]  /*84040*/  STL [R1+0x1058], R29 ;  /* 0x0010581d01007387 */ /* 0x000fe60000100800 */
[----:B0-----:R-:W3:Y:S01]  /*84050*/  LDL.LU R5, [R1+0x106c] ;  /* 0x00106c0001057983 */ /* 0x001ee20000300800 */
[----:B------:R-:W-:-:S05]  /*84060*/  IMAD.X R28, R28, 0x1, R0, P5 ;  /* 0x000000011c1c7824 */ /* 0x000fca00028e0600 */
[----:B------:R-:W-:Y:S04]  /*84070*/  STL [R1+0x107c], R28 ;  /* 0x00107c1c01007387 */ /* 0x000fe80000100800 */
[----:B---3--:R0:W-:Y:S04]  /*84080*/  STL [R1+0x2770], R5 ;  /* 0x0027700501007387 */ /* 0x0081e80000100800 */
[----:B0-----:R-:W3:Y:S01]  /*84090*/  LDL.LU R5, [R1+0x1048] ;  /* 0x0010480001057983 */ /* 0x001ee20000300800 */
[----:B--2---:R-:W-:-:S03]  /*840a0*/  IADD3 R2, P5, R2, R26, RZ ;  /* 0x0000001a02027210 */ /* 0x004fc60007fbe0ff */
        /* <DEDUP_REMOVED lines=25> */
[----:B------:R0:W-:Y:S01]  /*84240*/  STL [R1+0x1050], R2 ;  /* 0x0010500201007387 */ /* 0x0001e20000100800 */
[----:B------:R-:W3:Y:S02]  /*84250*/  LDL.LU R16, [R1+0xfe0] ;  /* 0x000fe00001107983 */ /* 0x000ee40000300800 */
[----:B------:R-:W3:Y:S01]  /*84260*/  LDL.LU R29, [R1+0x1004] ;  /* 0x00100400011d7983 */ /* 0x000ee20000300800 */
[----:B0-----:R-:W3:Y:S01]  /*84270*/  LDL.LU R2, [R1+0xfd8] ;  /* 0x000fd80001027983 */ /* 0x001ee20000300800 */
        /* <DEDUP_REMOVED lines=27> */
[----:B------:R-:W-:Y:S01]  /*84430*/  IMAD.X R25, R25, 0x1, R0, P6 ;  /* 0x0000000119197824 */ /* 0x000fe200030e0600 */
[-C--:B------:R-:W-:Y:S02]  /*84440*/  IADD3 R24, P6, R24, R26.reuse, RZ ;  /* 0x0000001a18187210 */ /* 0x080fe40007fde0ff */
        /* <DEDUP_REMOVED lines=21> */
[----:B------:R0:W-:Y:S01]  /*845a0*/  STL [R1+0xff0], R28 ;  /* 0x000ff01c01007387 */ /* 0x0001e20000100800 */
[----:B------:R-:W-:Y:S02]  /*845b0*/  STL [R1+0xff8], R22 ;  /* 0x000ff81601007387 */ /* 0x000fe40000100800 */
[--C-:B------:R-:W-:Y:S01]  /*845c0*/  IMAD.X R17, R17, 0x1, R0.reuse, P1 ;  /* 0x0000000111117824 */ /* 0x100fe200008e0600 */
[----:B0-----:R-:W2:Y:S01]  /*845d0*/  LDL.LU R28, [R1+0xffc] ;  /* 0x000ffc00011c7983 */ /* 0x001ea20000300800 */
[----:B------:R-:W-:Y:S02]  /*845e0*/  STL [R1+0x101c], R23 ;  /* 0x00101c1701007387 */ /* 0x000fe40000100800 */
[----:B------:R-:W-:Y:S02]  /*845f0*/  STL [R1+0x1014], R25 ;  /* 0x0010141901007387 */ /* 0x000fe40000100800 */
[----:B------:R-:W-:Y:S01]  /*84600*/  STL [R1+0xfe8], R24 ;  /* 0x000fe81801007387 */ /* 0x000fe20000100800 */
[----:B------:R-:W-:Y:S01]  /*84610*/  STL [R1+0x100c], R17 ;  /* 0x00100c1101007387 */ /* 0x000fe20000100800 */
[----:B------:R-:W3:Y:S01]  /*84620*/  LDL.LU R5, [R1+0xfec] ;  /* 0x000fec0001057983 */ /* 0x000ee20000300800 */
[----:B------:R-:W-:Y:S01]  /*84630*/  IADD3 R16, P1, R16, R26, RZ ;  /* 0x0000001a10107210 */ /* 0x000fe20007f3e0ff */
[----:B------:R-:W-:-:S04]  /*84640*/  IMAD.X R29, R29, 0x1, R0, P2 ;  /* 0x000000011d1d7824 */ /* 0x000fc800010e0600 */
[----:B------:R-:W-:Y:S04]  /*84650*/  STL [R1+0xfe0], R16 ;  /* 0x000fe01001007387 */ /* 0x000fe80000100800 */
[----:B---3--:R0:W-:Y:S01]  /*84660*/  STL [R1+0x2760], R5 ;  /* 0x0027600501007387 */ /* 0x0081e20000100800 */
[----:B------:R-:W-:Y:S03]  /*84670*/  STL [R1+0x1004], R29 ;  /* 0x0010041d01007387 */ /* 0x000fe60000100800 */
[----:B0-----:R-:W3:Y:S01]  /*84680*/  LDL.LU R5, [R1+0xfc8] ;  /* 0x000fc80001057983 */ /* 0x001ee20000300800 */
[----:B------:R-:W-:-:S05]  /*84690*/  IADD3 R2, P2, R2, R26, RZ ;  /* 0x0000001a02027210 */ /* 0x000fca0007f5e0ff */
[----:B------:R-:W-:Y:S04]  /*846a0*/  STL [R1+0xfd8], R2 ;  /* 0x000fd80201007387 */ /* 0x000fe80000100800 */
        /* <DEDUP_REMOVED lines=25> */
[----:B------:R0:W-:Y:S02]  /*84840*/  STL [R1+0xffc], R28 ;  /* 0x000ffc1c01007387 */ /* 0x0001e40000100800 */
[----:B------:R-:W3:Y:S02]  /*84850*/  LDL.LU R25, [R1+0xf70] ;  /* 0x000f700001197983 */ /* 0x000ee40000300800 */
[----:B------:R-:W3:Y:S01]  /*84860*/  LDL.LU R24, [R1+0xf94] ;  /* 0x000f940001187983 */ /* 0x000ee20000300800 */
[----:B------:R-:W3:Y:S01]  /*84870*/  LDL.LU R17, [R1+0xf68] ;  /* 0x000f680001117983 */ /* 0x000ee20000300800 */
[----:B------:R-:W3:Y:S02]  /*84880*/  LDL.LU R16, [R1+0xf8c] ;  /* 0x000f8c0001107983 */ /* 0x000ee40000300800 */
[----:B------:R-:W3:Y:S01]  /*84890*/  LDL.LU R29, [R1+0xf60] ;  /* 0x000f6000011d7983 */ /* 0x000ee20000300800 */
        /* <DEDUP_REMOVED lines=24> */
[--C-:B------:R-:W-:Y:S01]  /*84a20*/  IMAD.X R21, R21, 0x1, R0.reuse, P2 ;  /* 0x0000000115157824 */ /* 0x100fe200010e0600 */
[-C--:B------:R-:W-:Y:S01]  /*84a30*/  IADD3 R22, P2, R22, R26.reuse, RZ ;  /* 0x0000001a16167210 */ /* 0x080fe20007f5e0ff */
[--C-:B------:R-:W-:Y:S01]  /*84a40*/  IMAD.X R23, R23, 0x1, R0.reuse, P3 ;  /* 0x0000000117177824 */ /* 0x100fe200018e0600 */
[-C--:B------:R-:W-:Y:S01]  /*84a50*/  IADD3 R25, P3, R25, R26.reuse, RZ ;  /* 0x0000001a19197210 */ /* 0x080fe20007f7e0ff */
[--C-:B------:R-:W-:Y:S01]  /*84a60*/  IMAD.X R24, R24, 0x1, R0.reuse, P4 ;  /* 0x0000000118187824 */ /* 0x100fe200020e0600 */
        /* <DEDUP_REMOVED lines=20> */
[----:B------:R0:W-:Y:S01]  /*84bb0*/  STL [R1+0xf80], R2 ;  /* 0x000f800201007387 */ /* 0x0001e20000100800 */
[----:B------:R-:W-:Y:S03]  /*84bc0*/  STL [R1+0xf88], R11 ;  /* 0x000f880b01007387 */ /* 0x000fe60000100800 */
        /* <DEDUP_REMOVED lines=8> */
[----:B------:R-:W3:Y:S01]  /*84c50*/  LDL.LU R5, [R1+0xf48] ;  /* 0x000f480001057983 */ /* 0x000ee20000300800 */
        /* <DEDUP_REMOVED lines=80> */
[----:B------:R-:W-:Y:S01]  /*85160*/  STL [R1+0xf28], R3 ;  /* 0x000f280301007387 */ /* 0x000fe20000100800 */
[-C--:B------:R-:W-:Y:S01]  /*85170*/  IADD3 R13, P2, R13, R26.reuse, RZ ;  /* 0x0000001a0d0d7210 */ /* 0x080fe20007f5e0ff */
[----:B------:R-:W-:Y:S01]  /*85180*/  STL [R1+0xf4c], R18 ;  /* 0x000f4c1201007387 */ /* 0x000fe20000100800 */
[----:B------:R-:W-:Y:S01]  /*85190*/  STL [R1+0xf20], R19 ;  /* 0x000f201301007387 */ /* 0x000fe20000100800 */
[----:B------:R-:W-:Y:S02]  /*851a0*/  STL [R1+0xf44], R12 ;  /* 0x000f440c01007387 */ /* 0x000fe40000100800 */
[----:B------:R0:W-:Y:S02]  /*851b0*/  STL [R1+0xf10], R29 ;  /* 0x000f101d01007387 */ /* 0x0001e40000100800 */
[----:B------:R-:W-:Y:S02]  /*851c0*/  STL [R1+0xf18], R13 ;  /* 0x000f180d01007387 */ /* 0x000fe40000100800 */
[----:B------:R-:W-:Y:S01]  /*851d0*/  IMAD.X R17, R17, 0x1, R0, P2 ;  /* 0x0000000111117824 */ /* 0x000fe200010e0600 */
[-C--:B------:R-:W-:Y:S01]  /*851e0*/  IADD3 R16, P2, R16, R26.reuse, RZ ;  /* 0x0000001a10107210 */ /* 0x080fe20007f5e0ff */
        /* <DEDUP_REMOVED lines=11> */
[----:B------:R0:W-:Y:S01]  /*852a0*/  STL [R1+0xf0c], R28 ;  /* 0x000f0c1c01007387 */ /* 0x0001e20000100800 */
[----:B------:R-:W-:Y:S04]  /*852b0*/  STL [R1+0xee8], R16 ;  /* 0x000ee81001007387 */ /* 0x000fe80000100800 */
[----:B0-----:R-:W3:Y:S01]  /*852c0*/  LDL.LU R28, [R1+0xed8] ;  /* 0x000ed800011c7983 */ /* 0x001ee20000300800 */
[----:B------:R-:W4:Y:S01]  /*852d0*/  LDL.LU R5, [R1+0xef4] ;  /* 0x000ef40001057983 */ /* 0x000f220000300800 */
[----:B------:R-:W-:-:S02]  /*852e0*/  IADD3 R2, P3, R2, R26, RZ ;  /* 0x0000001a02027210 */ /* 0x000fc40007f7e0ff */
[----:B----4-:R0:W-:Y:S03]  /*852f0*/  STL [R1+0x274c], R5 ;  /* 0x00274c0501007387 */ /* 0x0101e60000100800 */
[----:B------:R-:W-:Y:S01]  /*85300*/  STL [R1+0xee0], R2 ;  /* 0x000ee00201007387 */ /* 0x000fe20000100800 */
[----:B0-----:R-:W4:Y:S01]  /*85310*/  LDL.LU R5, [R1+0xed0] ;  /* 0x000ed00001057983 */ /* 0x001f220000300800 */
[----:B--2---:R-:W-:-:S03]  /*85320*/  IMAD.X R29, R29, 0x1, R0, P4 ;  /* 0x000000011d1d7824 */ /* 0x004fc600020e0600 */
[----:B----4-:R0:W-:Y:S04]  /*85330*/  STL [R1+0x2750], R5 ;  /* 0x0027500501007387 */ /* 0x0101e80000100800 */
[----:B0-----:R-:W2:Y:S01]  /*85340*/  LDL.LU R5, [R1+0xefc] ;  /* 0x000efc0001057983 */ /* 0x001ea20000300800 */
        /* <DEDUP_REMOVED lines=15> */
[----:B------:R0:W-:Y:S01]  /*85440*/  STL [R1+0xf04], R29 ;  /* 0x000f041d01007387 */ /* 0x0001e20000100800 */
[----:B------:R-:W4:Y:S02]  /*85450*/  LDL.LU R11, [R1+0xeb4] ;  /* 0x000eb400010b7983 */ /* 0x000f240000300800 */
[----:B------:R-:W4:Y:S02]  /*85460*/  LDL.LU R20, [R1+0xe88] ;  /* 0x000e880001147983 */ /* 0x000f240000300800 */
[----:B------:R-:W4:Y:S01]  /*85470*/  LDL.LU R21, [R1+0xeac] ;  /* 0x000eac0001157983 */ /* 0x000f220000300800 */
[----:B------:R-:W4:Y:S01]  /*85480*/  LDL.LU R22, [R1+0xe80] ;  /* 0x000e800001167983 */ /* 0x000f220000300800 */
[----:B------:R-:W4:Y:S02]  /*85490*/  LDL.LU R23, [R1+0xea4] ;  /* 0x000ea40001177983 */ /* 0x000f240000300800 */
[----:B------:R-:W4:Y:S01]  /*854a0*/  LDL.LU R25, [R1+0xe78] ;  /* 0x000e780001197983 */ /* 0x000f220000300800 */
[----:B---3--:R-:W-:Y:S01]  /*854b0*/  IADD3 R28, P4, R28, R26, RZ ;  /* 0x0000001a1c1c7210 */ /* 0x008fe20007f9e0ff */
[----:B------:R-:W3:Y:S01]  /*854c0*/  LDL.LU R24, [R1+0xe9c] ;  /* 0x000e9c0001187983 */ /* 0x000ee20000300800 */
[----:B------:R-:W3:Y:S02]  /*854d0*/  LDL.LU R17, [R1+0xe70] ;  /* 0x000e700001117983 */ /* 0x000ee40000300800 */
[----:B------:R-:W3:Y:S02]  /*854e0*/  LDL.LU R16, [R1+0xe94] ;  /* 0x000e940001107983 */ /* 0x000ee40000300800 */
[----:B0-----:R-:W3:Y:S01]  /*854f0*/  LDL.LU R29, [R1+0xe68] ;  /* 0x000e6800011d7983 */ /* 0x001ee20000300800 */
[----:B------:R0:W-:Y:S04]  /*85500*/  STL [R1+0xed8], R28 ;  /* 0x000ed81c01007387 */ /* 0x0001e80000100800 */
[----:B0-----:R-:W3:Y:S01]  /*85510*/  LDL.LU R28, [R1+0xe8c] ;  /* 0x000e8c00011c7983 */ /* 0x001ee20000300800 */
        /* <DEDUP_REMOVED lines=24> */
[--C-:B---3--:R-:W-:Y:S01]  /*856a0*/  IMAD.X R24, R24, 0x1, R0.reuse, P5 ;  /* 0x0000000118187824 */ /* 0x108fe200028e0600 */
        /* <DEDUP_REMOVED lines=9> */
[--C-:B------:R-:W-:Y:S02]  /*85740*/  IMAD.X R2, R2, 0x1, R0.reuse, P6 ;  /* 0x0000000102027824 */ /* 0x100fe400030e0600 */
[----:B------:R-:W-:Y:S01]  /*85750*/  STL [R1+0xedc], R9 ;  /* 0x000edc0901007387 */ /* 0x000fe20000100800 */
[----:B------:R-:W-:Y:S01]  /*85760*/  STL [R1+0xeb0], R8 ;  /* 0x000eb00801007387 */ /* 0x000fe20000100800 */
[----:B------:R-:W-:Y:S02]  /*85770*/  STL [R1+0xed4], R3 ;  /* 0x000ed40301007387 */ /* 0x000fe40000100800 */
[----:B------:R-:W-:Y:S01]  /*85780*/  STL [R1+0xea8], R18 ;  /* 0x000ea81201007387 */ /* 0x000fe20000100800 */
[-C--:B------:R-:W-:Y:S01]  /*85790*/  IADD3 R13, P6, R13, R26.reuse, RZ ;  /* 0x0000001a0d0d7210 */ /* 0x080fe20007fde0ff */
[----:B------:R0:W-:Y:S01]  /*857a0*/  STL [R1+0xec4], R2 ;  /* 0x000ec40201007387 */ /* 0x0001e20000100800 */
[----:B------:R-:W-:Y:S03]  /*857b0*/  STL [R1+0xecc], R19 ;  /* 0x000ecc1301007387 */ /* 0x000fe60000100800 */
[--C-:B------:R-:W-:Y:S01]  /*857c0*/  IMAD.X R16, R16, 0x1, R0.reuse, P6 ;  /* 0x0000000110107824 */ /* 0x100fe200030e0600 */
        /* <DEDUP_REMOVED lines=8> */
[-C--:B------:R-:W-:Y:S01]  /*85850*/  IADD3 R29, P6, R29, R26.reuse, RZ ;  /* 0x0000001a1d1d7210 */ /* 0x080fe20007fde0ff */
[----:B------:R-:W-:Y:S01]  /*85860*/  STL [R1+0xe80], R22 ;  /* 0x000e801601007387 */ /* 0x000fe20000100800 */
[----:B------:R-:W-:Y:S02]  /*85870*/  STL [R1+0xea4], R23 ;  /* 0x000ea41701007387 */ /* 0x000fe40000100800 */
[----:B------:R-:W-:Y:S02]  /*85880*/  STL [R1+0xe78], R25 ;  /* 0x000e781901007387 */ /* 0x000fe40000100800 */
[----:B------:R-:W-:Y:S01]  /*85890*/  STL [R1+0xe9c], R24 ;  /* 0x000e9c1801007387 */ /* 0x000fe20000100800 */
[----:B------:R0:W-:Y:S01]  /*858a0*/  STL [R1+0xe68], R29 ;  /* 0x000e681d01007387 */ /* 0x0001e20000100800 */
[----:B------:R-:W-:Y:S03]  /*858b0*/  STL [R1+0xe70], R17 ;  /* 0x000e701101007387 */ /* 0x000fe60000100800 */
[----:B0-----:R-:W3:Y:S01]  /*858c0*/  LDL.LU R29, [R1+0xe84] ;  /* 0x000e8400011d7983 */ /* 0x001ee20000300800 */
[----:B------:R-:W-:Y:S02]  /*858d0*/  STL [R1+0xe94], R16 ;  /* 0x000e941001007387 */ /* 0x000fe40000100800 */
[----:B------:R-:W4:Y:S02]  /*858e0*/  LDL.LU R5, [R1+0xe50] ;  /* 0x000e500001057983 */ /* 0x000f240000300800 */
[----:B------:R-:W-:Y:S01]  /*858f0*/  IMAD.X R28, R28, 0x1, R0, P1 ;  /* 0x000000011c1c7824 */ /* 0x000fe200008e0600 */
[----:B----4-:R0:W-:Y:S04]  /*85900*/  STL [R1+0x2744], R5 ;  /* 0x0027440501007387 */ /* 0x0101e80000100800 */
[----:B0-----:R-:W4:Y:S01]  /*85910*/  LDL.LU R5, [R1+0xe7c] ;  /* 0x000e7c0001057983 */ /* 0x001f220000300800 */
[----:B------:R-:W-:Y:S01]  /*85920*/  STL [R1+0xe8c], R28 ;  /* 0x000e8c1c01007387 */ /* 0x000fe20000100800 */
[----:B--2---:R-:W-:-:S02]  /*85930*/  IADD3 R2, P1, R2, R26, RZ ;  /* 0x0000001a02027210 */ /* 0x004fc40007f3e0ff */
        /* <DEDUP_REMOVED lines=15> */
[----:B------:R0:W-:Y:S02]  /*85a30*/  STL [R1+0xe60], R2 ;  /* 0x000e600201007387 */ /* 0x0001e40000100800 */
        /* <DEDUP_REMOVED lines=8> */
[----:B---3--:R-:W-:Y:S01]  /*85ac0*/  IMAD.X R29, R29, 0x1, R0, P2 ;  /* 0x000000011d1d7824 */ /* 0x008fe200010e0600 */
[----:B------:R-:W3:Y:S01]  /*85ad0*/  LDL.LU R24, [R1+0xdf8] ;  /* 0x000df80001187983 */ /* 0x000ee20000300800 */
[----:B0-----:R-:W3:Y:S02]  /*85ae0*/  LDL.LU R2, [R1+0xe1c] ;  /* 0x000e1c0001027983 */ /* 0x001ee40000300800 */
[----:B------:R-:W3:Y:S02]  /*85af0*/  LDL.LU R17, [R1+0xdf0] ;  /* 0x000df00001117983 */ /* 0x000ee40000300800 */
[----:B------:R-:W3:Y:S01]  /*85b00*/  LDL.LU R16, [R1+0xe14] ;  /* 0x000e140001107983 */ /* 0x000ee20000300800 */
[----:B------:R0:W-:Y:S04]  /*85b10*/  STL [R1+0xe84], R29 ;  /* 0x000e841d01007387 */ /* 0x0001e80000100800 */
[----:B0-----:R-:W3:Y:S01]  /*85b20*/  LDL.LU R29, [R1+0xde8] ;  /* 0x000de800011d7983 */ /* 0x001ee20000300800 */
[----:B--2---:R-:W-:-:S05]  /*85b30*/  IADD3 R5, P2, R5, R26, RZ ;  /* 0x0000001a05057210 */ /* 0x004fca0007f5e0ff */
[----:B------:R0:W-:Y:S04]  /*85b40*/  STL [R1+0xe58], R5 ;  /* 0x000e580501007387 */ /* 0x0001e80000100800 */
[----:B0-----:R-:W2:Y:S02]  /*85b50*/  LDL.LU R5, [R1+0x2748] ;  /* 0x0027480001057983 */ /* 0x001ea40000300800 */
[----:B--2---:R-:W-:-:S05]  /*85b60*/  IMAD.X R5, R5, 0x1, R0, P3 ;  /* 0x0000000105057824 */ /* 0x004fca00018e0600 */
[----:B------:R0:W-:Y:S04]  /*85b70*/  STL [R1+0xe7c], R5 ;  /* 0x000e7c0501007387 */ /* 0x0001e80000100800 */
[----:B0-----:R-:W2:Y:S01]  /*85b80*/  LDL.LU R5, [R1+0x2744] ;  /* 0x0027440001057983 */ /* 0x001ea20000300800 */
[--C-:B----4-:R-:W-:Y:S01]  /*85b90*/  IMAD.X R4, R4, 0x1, R0.reuse, P4 ;  /* 0x0000000104047824 */ /* 0x110fe200020e0600 */
        /* <DEDUP_REMOVED lines=18> */
[----:B---3--:R-:W-:-:S02]  /*85cc0*/  IADD3 R24, P2, R24, R26, RZ ;  /* 0x0000001a18187210 */ /* 0x008fc40007f5e0ff */
        /* <DEDUP_REMOVED lines=10> */
[----:B------:R0:W-:Y:S01]  /*85d70*/  STL [R1+0xe28], R28 ;  /* 0x000e281c01007387 */ /* 0x0001e20000100800 */
[-C--:B------:R-:W-:Y:S01]  /*85d80*/  IADD3 R12, P3, R12, R26.reuse, RZ ;  /* 0x0000001a0c0c7210 */ /* 0x080fe20007f7e0ff */
[----:B------:R-:W-:Y:S02]  /*85d90*/  STL [R1+0xe30], R3 ;  /* 0x000e300301007387 */ /* 0x000fe40000100800 */
[----:B0-----:R-:W2:Y:S01]  /*85da0*/  LDL.LU R28, [R1+0xe0c] ;  /* 0x000e0c00011c7983 */ /* 0x001ea20000300800 */
        /* <DEDUP_REMOVED lines=16> */
[----:B------:R-:W4:Y:S01]  /*85eb0*/  LDL.LU R5, [R1+0xdfc] ;  /* 0x000dfc0001057983 */ /* 0x000f220000300800 */
[----:B------:R-:W-:Y:S01]  /*85ec0*/  IADD3 R17, P3, R17, R26, RZ ;  /* 0x0000001a11117210 */ /* 0x000fe20007f7e0ff */
[----:B------:R-:W-:-:S04]  /*85ed0*/  IMAD.X R16, R16, 0x1, R0, P4 ;  /* 0x0000000110107824 */ /* 0x000fc800020e0600 */
[----:B------:R-:W-:Y:S04]  /*85ee0*/  STL [R1+0xdf0], R17 ;  /* 0x000df01101007387 */ /* 0x000fe80000100800 */
[----:B----4-:R0:W-:Y:S01]  /*85ef0*/  STL [R1+0x273c], R5 ;  /* 0x00273c0501007387 */ /* 0x0101e20000100800 */
[----:B------:R-:W-:Y:S03]  /*85f00*/  STL [R1+0xe14], R16 ;  /* 0x000e141001007387 */ /* 0x000fe60000100800 */
[----:B0-----:R-:W4:Y:S01]  /*85f10*/  LDL.LU R5, [R1+0xdd8] ;  /* 0x000dd80001057983 */ /* 0x001f220000300800 */
[----:B------:R-:W-:-:S05]  /*85f20*/  IADD3 R29, P4, R29, R26, RZ ;  /* 0x0000001a1d1d7210 */ /* 0x000fca0007f9e0ff */
[----:B------:R-:W-:Y:S01]  /*85f30*/  STL [R1+0xde8], R29 ;  /* 0x000de81d01007387 */ /* 0x000fe20000100800 */
        /* <DEDUP_REMOVED lines=24> */
[----:B---3--:R-:W-:Y:S01]  /*860c0*/  IADD3 R2, P5, R2, R26, RZ ;  /* 0x0000001a02027210 */ /* 0x008fe20007fbe0ff */
[----:B0-----:R-:W3:Y:S01]  /*860d0*/  LDL.LU R28, [R1+0xd80] ;  /* 0x000d8000011c7983 */ /* 0x001ee20000300800 */
[----:B------:R-:W3:Y:S01]  /*860e0*/  LDL.LU R25, [R1+0xda4] ;  /* 0x000da40001197983 */ /* 0x000ee20000300800 */
[----:B------:R-:W3:Y:S02]  /*860f0*/  LDL.LU R24, [R1+0xd78] ;  /* 0x000d780001187983 */ /* 0x000ee40000300800 */
[----:B------:R-:W3:Y:S02]  /*86100*/  LDL.LU R17, [R1+0xd9c] ;  /* 0x000d9c0001117983 */ /* 0x000ee40000300800 */
[----:B------:R0:W-:Y:S01]  /*86110*/  STL [R1+0xde0], R2 ;  /* 0x000de00201007387 */ /* 0x0001e20000100800 */
[----:B------:R-:W3:Y:S04]  /*86120*/  LDL.LU R16, [R1+0xd70] ;  /* 0x000d700001107983 */ /* 0x000ee80000300800 */
        /* <DEDUP_REMOVED lines=11> */
[--C-:B------:R-:W-:Y:S02]  /*861e0*/  IMAD.X R29, R29, 0x1, R0.reuse, P5 ;  /* 0x000000011d1d7824 */ /* 0x100fe400028e0600 */
[----:B------:R-:W-:Y:S01]  /*861f0*/  IMAD.X R9, R9, 0x1, R0, P4 ;  /* 0x0000000109097824 */ /* 0x000fe200020e0600 */
[----:B------:R-:W-:-:S02]  /*86200*/  IADD3 R8, P4, R8, R26, RZ ;  /* 0x0000001a08087210 */ /* 0x000fc40007f9e0ff */
[-C--:B------:R-:W-:Y:S01]  /*86210*/  IADD3 R3, P5, R3, R26.reuse, RZ ;  /* 0x0000001a03037210 */ /* 0x080fe20007fbe0ff */
[--C-:B------:R-:W-:Y:S01]  /*86220*/  IMAD.X R18, R18, 0x1, R0.reuse, P6 ;  /* 0x0000000112127824 */ /* 0x100fe200030e0600 */
[-C--:B------:R-:W-:Y:S01]  /*86230*/  IADD3 R19, P6, R19, R26.reuse, RZ ;  /* 0x0000001a13137210 */ /* 0x080fe20007fde0ff */
[--C-:B------:R-:W-:Y:S01]  /*86240*/  IMAD.X R14, R14, 0x1, R0.reuse, P2 ;  /* 0x000000010e0e7824 */ /* 0x100fe200010e0600 */
[-C--:B------:R-:W-:Y:S01]  /*86250*/  IADD3 R15, P2, R15, R26.reuse, RZ ;  /* 0x0000001a0f0f7210 */ /* 0x080fe20007f5e0ff */
[--C-:B------:R-:W-:Y:S01]  /*86260*/  IMAD.X R11, R11, 0x1, R0.reuse, P3 ;  /* 0x000000010b0b7824 */ /* 0x100fe200018e0600 */
[-C--:B------:R-:W-:Y:S01]  /*86270*/  IADD3 R20, P3, R20, R26.reuse, RZ ;  /* 0x0000001a14147210 */ /* 0x080fe20007f7e0ff */
[--C-:B------:R-:W-:Y:S02]  /*86280*/  IMAD.X R21, R21, 0x1, R0.reuse, P4 ;  /* 0x0000000115157824 */ /* 0x100fe400020e0600 */
[----:B------:R-:W-:Y:S01]  /*86290*/  IMAD.X R23, R23, 0x1, R0, P5 ;  /* 0x0000000117177824 */ /* 0x000fe200028e0600 */
[----:B---3--:R-:W-:-:S02]  /*862a0*/  IADD3 R28, P5, R28, R26, RZ ;  /* 0x0000001a1c1c7210 */ /* 0x008fc40007fbe0ff */
        /* <DEDUP_REMOVED lines=11> */
[----:B------:R0:W-:Y:S02]  /*86360*/  STL [R1+0xddc], R29 ;  /* 0x000ddc1d01007387 */ /* 0x0001e40000100800 */
[----:B------:R-:W-:Y:S02]  /*86370*/  STL [R1+0xde4], R9 ;  /* 0x000de40901007387 */ /* 0x000fe40000100800 */
[--C-:B------:R-:W-:Y:S01]  /*86380*/  IMAD.X R12, R12, 0x1, R0.reuse, P1 ;  /* 0x000000010c0c7824 */ /* 0x100fe200008e0600 */
        /* <DEDUP_REMOVED lines=17> */
[----:B------:R-:W-:Y:S02]  /*864a0*/  STL [R1+0xda4], R25 ;  /* 0x000da41901007387 */ /* 0x000fe40000100800 */
[----:B------:R-:W-:Y:S01]  /*864b0*/  STL [R1+0xd78], R24 ;  /* 0x000d781801007387 */ /* 0x000fe20000100800 */
[----:B------:R-:W4:Y:S01]  /*864c0*/  LDL.LU R5, [R1+0xd58] ;  /* 0x000d580001057983 */ /* 0x000f220000300800 */
[----:B------:R-:W-:Y:S01]  /*864d0*/  IMAD.X R17, R17, 0x1, R0, P1 ;  /* 0x0000000111117824 */ /* 0x000fe200008e0600 */
[----:B------:R-:W-:-:S04]  /*864e0*/  IADD3 R16, P1, R16, R26, RZ ;  /* 0x0000001a10107210 */ /* 0x000fc80007f3e0ff */
[----:B------:R-:W-:Y:S04]  /*864f0*/  STL [R1+0xd9c], R17 ;  /* 0x000d9c1101007387 */ /* 0x000fe80000100800 */
[----:B----4-:R0:W-:Y:S01]  /*86500*/  STL [R1+0x2734], R5 ;  /* 0x0027340501007387 */ /* 0x0101e20000100800 */
[----:B------:R-:W-:Y:S03]  /*86510*/  STL [R1+0xd70], R16 ;  /* 0x000d701001007387 */ /* 0x000fe60000100800 */
[----:B0-----:R-:W4:Y:S01]  /*86520*/  LDL.LU R5, [R1+0xd84] ;  /* 0x000d840001057983 */ /* 0x001f220000300800 */
[----:B------:R-:W-:-:S05]  /*86530*/  IMAD.X R2, R2, 0x1, R0, P2 ;  /* 0x0000000102027824 */ /* 0x000fca00010e0600 */
[----:B------:R-:W-:Y:S01]  /*86540*/  STL [R1+0xd94], R2 ;  /* 0x000d940201007387 */ /* 0x000fe20000100800 */
[----:B--2---:R-:W-:-:S03]  /*86550*/  IADD3 R29, P2, R29, R26, RZ ;  /* 0x0000001a1d1d7210 */ /* 0x004fc60007f5e0ff */
        /* <DEDUP_REMOVED lines=20> */
[----:B------:R-:W4:Y:S02]  /*866a0*/  LDL.LU R21, [R1+0xd10] ;  /* 0x000d100001157983 */ /* 0x000f240000300800 */
[----:B---3--:R-:W-:Y:S01]  /*866b0*/  IMAD.X R28, R28, 0x1, R0, P3 ;  /* 0x000000011c1c7824 */ /* 0x008fe200018e0600 */
[----:B0-----:R-:W3:Y:S01]  /*866c0*/  LDL.LU R29, [R1+0xd34] ;  /* 0x000d3400011d7983 */ /* 0x001ee20000300800 */
[----:B------:R-:W3:Y:S02]  /*866d0*/  LDL.LU R22, [R1+0xd08] ;  /* 0x000d080001167983 */ /* 0x000ee40000300800 */
[----:B------:R-:W3:Y:S02]  /*866e0*/  LDL.LU R23, [R1+0xd2c] ;  /* 0x000d2c0001177983 */ /* 0x000ee40000300800 */
[----:B------:R-:W3:Y:S01]  /*866f0*/  LDL.LU R25, [R1+0xd00] ;  /* 0x000d000001197983 */ /* 0x000ee20000300800 */
[----:B------:R0:W-:Y:S01]  /*86700*/  STL [R1+0xd8c], R28 ;  /* 0x000d8c1c01007387 */ /* 0x0001e20000100800 */
[----:B------:R-:W3:Y:S02]  /*86710*/  LDL.LU R24, [R1+0xd24] ;  /* 0x000d240001187983 */ /* 0x000ee40000300800 */
        /* <DEDUP_REMOVED lines=23> */
[--C-:B---3--:R-:W-:Y:S02]  /*86890*/  IMAD.X R29, R29, 0x1, R0.reuse, P2 ;  /* 0x000000011d1d7824 */ /* 0x108fe400010e0600 */
[----:B------:R-:W-:Y:S01]  /*868a0*/  IMAD.X R20, R20, 0x1, R0, P1 ;  /* 0x0000000114147824 */ /* 0x000fe200008e0600 */
[----:B------:R-:W-:-:S02]  /*868b0*/  IADD3 R21, P1, R21, R26, RZ ;  /* 0x0000001a15157210 */ /* 0x000fc40007f3e0ff */
        /* <DEDUP_REMOVED lines=8> */
[----:B------:R0:W-:Y:S01]  /*86940*/  STL [R1+0xd40], R2 ;  /* 0x000d400201007387 */ /* 0x0001e20000100800 */
        /* <DEDUP_REMOVED lines=18> */
[----:B0-----:R-:W3:Y:S01]  /*86a70*/  LDL.LU R29, [R1+0xce8] ;  /* 0x000ce800011d7983 */ /* 0x001ee20000300800 */
[----:B------:R-:W-:Y:S02]  /*86a80*/  STL [R1+0xd10], R21 ;  /* 0x000d101501007387 */ /* 0x000fe40000100800 */
[----:B------:R-:W-:Y:S02]  /*86a90*/  STL [R1+0xd08], R22 ;  /* 0x000d081601007387 */ /* 0x000fe40000100800 */
[----:B------:R-:W-:Y:S01]  /*86aa0*/  STL [R1+0xd2c], R23 ;  /* 0x000d2c1701007387 */ /* 0x000fe20000100800 */
[----:B------:R-:W-:Y:S01]  /*86ab0*/  STL [R1+0xd00], R25 ;  /* 0x000d001901007387 */ /* 0x000fe20000100800 */
        /* <DEDUP_REMOVED lines=36> */
[----:B------:R-:W3:Y:S01]  /*86d00*/  LDL.LU R23, [R1+0xc88] ;  /* 0x000c880001177983 */ /* 0x000ee20000300800 */
[----:B------:R-:W3:Y:S02]  /*86d10*/  LDL.LU R25, [R1+0xcac] ;  /* 0x000cac0001197983 */ /* 0x000ee40000300800 */
[----:B------:R-:W3:Y:S02]  /*86d20*/  LDL.LU R24, [R1+0xc80] ;  /* 0x000c800001187983 */ /* 0x000ee40000300800 */
[----:B------:R-:W3:Y:S01]  /*86d30*/  LDL.LU R17, [R1+0xca4] ;  /* 0x000ca40001117983 */ /* 0x000ee20000300800 */
        /* <DEDUP_REMOVED lines=8> */
[--C-:B----4-:R-:W-:Y:S02]  /*86dc0*/  IMAD.X R28, R28, 0x1, R0.reuse, P4 ;  /* 0x000000011c1c7824 */ /* 0x110fe400020e0600 */
        /* <DEDUP_REMOVED lines=11> */
[-C--:B---3--:R-:W-:Y:S02]  /*86e80*/  IADD3 R2, P4, R2, R26.reuse, RZ ;  /* 0x0000001a02027210 */ /* 0x088fe40007f9e0ff */
        /* <DEDUP_REMOVED lines=33> */
[----:B------:R-:W-:Y:S01]  /*870a0*/  STL [R1+0xcb4], R22 ;  /* 0x000cb41601007387 */ /* 0x000fe20000100800 */
        /* <DEDUP_REMOVED lines=12> */
[-C--:B--2---:R-:W-:Y:S01]  /*87170*/  IADD3 R28, P3, R28, R26.reuse, RZ ;  /* 0x0000001a1c1c7210 */ /* 0x084fe20007f7e0ff */
[----:B---3--:R-:W-:Y:S02]  /*87180*/  IMAD.X R2, R2, 0x1, R0, P4 ;  /* 0x0000000102027824 */ /* 0x008fe400020e0600 */
[----:B----4-:R0:W-:Y:S04]  /*87190*/  STL [R1+0x2728], R5 ;  /* 0x0027280501007387 */ /* 0x0101e80000100800 */
[----:B0-----:R-:W2:Y:S01]  /*871a0*/  LDL.LU R5, [R1+0xc68] ;  /* 0x000c680001057983 */ /* 0x001ea20000300800 */
[----:B------:R-:W3:Y:S02]  /*871b0*/  LDL.LU R4, [R1+0xc84] ;  /* 0x000c840001047983 */ /* 0x000ee40000300800 */
[----:B------:R-:W4:Y:S02]  /*871c0*/  LDL.LU R29, [R1+0xc58] ;  /* 0x000c5800011d7983 */ /* 0x000f240000300800 */
        /* <DEDUP_REMOVED lines=36> */
[--C-:B------:R-:W-:Y:S02]  /*87410*/  IMAD.X R7, R7, 0x1, R0.reuse, P2 ;  /* 0x0000000107077824 */ /* 0x100fe400010e0600 */
[----:B------:R0:W-:Y:S01]  /*87420*/  STL [R1+0xc58], R29 ;  /* 0x000c581d01007387 */ /* 0x0001e20000100800 */
        /* <DEDUP_REMOVED lines=19> */
[----:B0-----:R-:W2:Y:S02]  /*87560*/  LDL.LU R29, [R1+0xc1c] ;  /* 0x000c1c00011d7983 */ /* 0x001ea40000300800 */
        /* <DEDUP_REMOVED lines=13> */
[----:B------:R0:W-:Y:S01]  /*87640*/  STL [R1+0xc4c], R28 ;  /* 0x000c4c1c01007387 */ /* 0x0001e20000100800 */
[----:B------:R-:W-:Y:S01]  /*87650*/  STL [R1+0xc54], R13 ;  /* 0x000c540d01007387 */ /* 0x000fe20000100800 */
[----:B------:R-:W-:Y:S01]  /*87660*/  IMAD.X R24, R24, 0x1, R0, P5 ;  /* 0x0000000118187824 */ /* 0x000fe200028e0600 */
[----:B------:R-:W-:-:S02]  /*87670*/  IADD3 R17, P5, R17, R26, RZ ;  /* 0x0000001a11117210 */ /* 0x000fc40007fbe0ff */
        /* <DEDUP_REMOVED lines=10> */
[----:B------:R-:W4:Y:S02]  /*87720*/  LDL.LU R6, [R1+0xc14] ;  /* 0x000c140001067983 */ /* 0x000f240000300800 */
[----:B------:R-:W-:Y:S01]  /*87730*/  STL [R1+0x1bcc], R17 ;  /* 0x001bcc1101007387 */ /* 0x000fe20000100800 */
[----:B------:R0:W-:Y:S01]  /*87740*/  STL [R1+0x1bd0], R2 ;  /* 0x001bd00201007387 */ /* 0x0001e20000100800 */
[----:B------:R-:W-:Y:S03]  /*87750*/  STL [R1+0xc24], R16 ;  /* 0x000c241001007387 */ /* 0x000fe60000100800 */
[----:B0-----:R-:W2:Y:S04]  /*87760*/  LDL.LU R2, [R1+0xc0c] ;  /* 0x000c0c0001027983 */ /* 0x001ea80000300800 */
[----:B--2---:R0:W-:Y:S04]  /*87770*/  STL [R1+0x2720], R2 ;  /* 0x0027200201007387 */ /* 0x0041e80000100800 */
[----:B0-----:R-:W2:Y:S01]  /*87780*/  LDL.LU R2, [R1+0x1be4] ;  /* 0x001be40001027983 */ /* 0x001ea20000300800 */
[----:B------:R-:W-:-:S02]  /*87790*/  IMAD.X R29, R29, 0x1, R0, P1 ;  /* 0x000000011d1d7824 */ /* 0x000fc400008e0600 */
[----:B------:R-:W2:Y:S02]  /*877a0*/  LDL.LU R5, [R1+0x1bec] ;  /* 0x001bec0001057983 */ /* 0x000ea40000300800 */
[----:B------:R-:W2:Y:S01]  /*877b0*/  LDL.LU R4, [R1+0xc08] ;  /* 0x000c080001047983 */ /* 0x000ea20000300800 */
[----:B------:R-:W2:Y:S01]  /*877c0*/  LDL.LU R27, [R1+0x20e0] ;  /* 0x0020e000011b7983 */ /* 0x000ea20000300800 */
[----:B------:R-:W2:Y:S02]  /*877d0*/  LDL.LU R7, [R1+0xc04] ;  /* 0x000c040001077983 */ /* 0x000ea40000300800 */
[----:B------:R0:W-:Y:S02]  /*877e0*/  STL [R1+0xc1c], R29 ;  /* 0x000c1c1d01007387 */ /* 0x0001e40000100800 */
        /* <DEDUP_REMOVED lines=9> */
[----:B---3--:R-:W-:Y:S01]  /*87880*/  IADD3 R28, P1, R28, R26, RZ ;  /* 0x0000001a1c1c7210 */ /* 0x008fe20007f3e0ff */
[----:B------:R-:W3:Y:S01]  /*87890*/  LDL.LU R15, [R1+0x1be8] ;  /* 0x001be800010f7983 */ /* 0x000ee20000300800 */
        /* <DEDUP_REMOVED lines=8> */
[----:B----4-:R-:W-:-:S02]  /*87920*/  IMAD.X R6, R6, 0x1, R0, P2 ;  /* 0x0000000106067824 */ /* 0x010fc400010e0600 */
[----:B------:R-:W4:Y:S02]  /*87930*/  LDL.LU R17, [R1+0x20c0] ;  /* 0x0020c00001117983 */ /* 0x000f240000300800 */
[----:B------:R-:W3:Y:S01]  /*87940*/  LDL.LU R16, [R1+0x2094] ;  /* 0x0020940001107983 */ /* 0x000ee20000300800 */
[----:B0-----:R-:W3:Y:S01]  /*87950*/  LDL.LU R29, [R1+0x20b8] ;  /* 0x0020b800011d7983 */ /* 0x001ee20000300800 */
[----:B-1----:R-:W3:Y:S02]  /*87960*/  LDL.LU R28, [R1+0x208c] ;  /* 0x00208c00011c7983 */ /* 0x002ee40000300800 */
[----:B------:R-:W-:Y:S01]  /*87970*/  STL [R1+0xc14], R6 ;  /* 0x000c140601007387 */ /* 0x000fe20000100800 */
[----:B--2---:R-:W-:-:S05]  /*87980*/  IADD3 R2, P2, R2, R26, RZ ;  /* 0x0000001a02027210 */ /* 0x004fca0007f5e0ff */
[----:B------:R0:W-:Y:S04]  /*87990*/  STL [R1+0x1be4], R2 ;  /* 0x001be40201007387 */ /* 0x0001e80000100800 */
[----:B0-----:R-:W2:Y:S01]  /*879a0*/  LDL.LU R2, [R1+0x2720] ;  /* 0x0027200001027983 */ /* 0x001ea20000300800 */
[----:B------:R-:W-:-:S04]  /*879b0*/  IMAD.MOV.U32 R6, RZ, RZ, c[0x0][0x18c] ;  /* 0x00006300ff067624 */ /* 0x000fc800078e00ff */
[----:B------:R-:W-:Y:S02]  /*879c0*/  IMAD.SHL.U32 R6, R6, 0x100, RZ ;  /* 0x0000010006067824 */ /* 0x000fe400078e00ff */
[--C-:B------:R-:W-:Y:S02]  /*879d0*/  IMAD.X R4, R4, 0x1, R0.reuse, P4 ;  /* 0x0000000104047824 */ /* 0x100fe400020e0600 */
[----:B------:R-:W-:Y:S02]  /*879e0*/  IMAD.SHL.U32 R6, R6, 0x2, RZ ;  /* 0x0000000206067824 */ /* 0x000fe400078e00ff */
[----:B--2---:R-:W-:-:S05]  /*879f0*/  IMAD.X R2, R2, 0x1, R0, P3 ;  /* 0x0000000102027824 */ /* 0x004fca00018e0600 */
[----:B------:R0:W-:Y:S04]  /*87a00*/  STL [R1+0xc0c], R2 ;  /* 0x000c0c0201007387 */ /* 0x0001e80000100800 */
[----:B0-----:R-:W2:Y:S01]  /*87a10*/  LDL.LU R2, [R1+0x271c] ;  /* 0x00271c0001027983 */ /* 0x001ea20000300800 */
[-C--:B------:R-:W-:Y:S02]  /*87a20*/  IADD3 R5, P3, R5, R26.reuse, RZ ;  /* 0x0000001a05057210 */ /* 0x080fe40007f7e0ff */
[----:B------:R-:W-:Y:S01]  /*87a30*/  IADD3 R27, P4, R27, R26, RZ ;  /* 0x0000001a1b1b7210 */ /* 0x000fe20007f9e0ff */
[--C-:B------:R-:W-:Y:S01]  /*87a40*/  IMAD.X R7, R7, 0x1, R0.reuse, P5 ;  /* 0x0000000107077824 */ /* 0x100fe200028e0600 */
[-C--:B------:R-:W-:Y:S01]  /*87a50*/  IADD3 R10, P5, R10, R6.reuse, RZ ;  /* 0x000000060a0a7210 */ /* 0x080fe20007fbe0ff */
[--C-:B------:R-:W-:Y:S01]  /*87a60*/  IMAD.X R9, R9, 0x1, R0.reuse, P6 ;  /* 0x0000000109097824 */ /* 0x100fe200030e0600 */
[----:B------:R-:W-:Y:S01]  /*87a70*/  STL [R1+0x1bec], R5 ;  /* 0x001bec0501007387 */ /* 0x000fe20000100800 */
[----:B------:R-:W-:Y:S01]  /*87a80*/  STL [R1+0xc08], R4 ;  /* 0x000c080401007387 */ /* 0x000fe20000100800 */
[-C--:B------:R-:W-:Y:S01]  /*87a90*/  IADD3 R8, P6, R8, R6.reuse, RZ ;  /* 0x0000000608087210 */ /* 0x080fe20007fde0ff */
[----:B------:R-:W-:Y:S02]  /*87aa0*/  STL [R1+0x20e0], R27 ;  /* 0x0020e01b01007387 */ /* 0x000fe40000100800 */
[--C-:B------:R-:W-:Y:S01]  /*87ab0*/  IMAD.X R3, R3, 0x1, R0.reuse, P1 ;  /* 0x0000000103037824 */ /* 0x100fe200008e0600 */
[----:B------:R-:W-:Y:S01]  /*87ac0*/  STL [R1+0xc04], R7 ;  /* 0x000c040701007387 */ /* 0x000fe20000100800 */
[-C--:B------:R-:W-:Y:S01]  /*87ad0*/  IADD3 R18, P1, R18, R6.reuse, RZ ;  /* 0x0000000612127210 */ /* 0x080fe20007f3e0ff */
[----:B------:R-:W-:Y:S02]  /*87ae0*/  STL [R1+0x20dc], R10 ;  /* 0x0020dc0a01007387 */ /* 0x000fe40000100800 */
[--C-:B------:R-:W-:Y:S01]  /*87af0*/  IMAD.X R19, R19, 0x1, R0.reuse, P2 ;  /* 0x0000000113137824 */ /* 0x100fe200010e0600 */
[----:B------:R-:W-:Y:S01]  /*87b00*/  STL [R1+0x1bc8], R9 ;  /* 0x001bc80901007387 */ /* 0x000fe20000100800 */
[-C--:B------:R-:W-:Y:S01]  /*87b10*/  IADD3 R12, P2, R12, R6.reuse, RZ ;  /* 0x000000060c0c7210 */ /* 0x080fe20007f5e0ff */
[----:B------:R-:W-:Y:S02]  /*87b20*/  STL [R1+0x20d4], R8 ;  /* 0x0020d40801007387 */ /* 0x000fe40000100800 */
[----:B------:R-:W-:Y:S02]  /*87b30*/  STL [R1+0xc00], R3 ;  /* 0x000c000301007387 */ /* 0x000fe40000100800 */
[--C-:B------:R-:W-:Y:S01]  /*87b40*/  IMAD.X R13, R13, 0x1, R0.reuse, P3 ;  /* 0x000000010d0d7824 */ /* 0x100fe200018e0600 */
[----:B------:R-:W-:Y:S01]  /*87b50*/  STL [R1+0x20cc], R18 ;  /* 0x0020cc1201007387 */ /* 0x000fe20000100800 */
[-C--:B------:R-:W-:Y:S01]  /*87b60*/  IADD3 R14, P3, R14, R6.reuse, RZ ;  /* 0x000000060e0e7210 */ /* 0x080fe20007f7e0ff */
[----:B------:R-:W-:Y:S02]  /*87b70*/  STL [R1+0x1bd8], R19 ;  /* 0x001bd81301007387 */ /* 0x000fe40000100800 */
[----:B---3--:R-:W-:Y:S01]  /*87b80*/  IMAD.X R15, R15, 0x1, R0, P4 ;  /* 0x000000010f0f7824 */ /* 0x008fe200020e0600 */
[----:B------:R-:W-:Y:S01]  /*87b90*/  STL [R1+0x20c4], R12 ;  /* 0x0020c40c01007387 */ /* 0x000fe20000100800 */
[-C--:B------:R-:W-:Y:S01]  /*87ba0*/  IADD3 R11, P4, R11, R6.reuse, RZ ;  /* 0x000000060b0b7210 */ /* 0x080fe20007f9e0ff */
[----:B------:R-:W-:Y:S02]  /*87bb0*/  STL [R1+0x2618], R0 ;  /* 0x0026180001007387 */ /* 0x000fe40000100800 */
[----:B------:R-:W-:Y:S01]  /*87bc0*/  STL [R1+0x1be0], R13 ;  /* 0x001be00d01007387 */ /* 0x000fe20000100800 */
[----:B------:R-:W-:Y:S01]  /*87bd0*/  STL [R1+0x20bc], R14 ;  /* 0x0020bc0e01007387 */ /* 0x000fe20000100800 */
[----:B------:R-:W-:Y:S02]  /*87be0*/  STL [R1+0x1be8], R15 ;  /* 0x001be80f01007387 */ /* 0x000fe40000100800 */
[----:B------:R-:W-:Y:S02]  /*87bf0*/  STL [R1+0x20b4], R11 ;  /* 0x0020b40b01007387 */ /* 0x000fe40000100800 */
[--C-:B--2---:R-:W-:Y:S01]  /*87c00*/  IMAD.X R20, R20, 0x1, R2.reuse, P5 ;  /* 0x0000000114147824 */ /* 0x104fe200028e0602 */
[-C--:B------:R-:W-:Y:S01]  /*87c10*/  IADD3 R21, P5, R21, R6.reuse, RZ ;  /* 0x0000000615157210 */ /* 0x080fe20007fbe0ff */
[--C-:B------:R-:W-:Y:S01]  /*87c20*/  IMAD.X R22, R22, 0x1, R2.reuse, P6 ;  /* 0x0000000116167824 */ /* 0x100fe200030e0602 */
[-C--:B------:R-:W-:Y:S01]  /*87c30*/  IADD3 R23, P6, R23, R6.reuse, RZ ;  /* 0x0000000617177210 */ /* 0x080fe20007fde0ff */
[--C-:B------:R-:W-:Y:S01]  /*87c40*/  IMAD.X R25, R25, 0x1, R2.reuse, P1 ;  /* 0x0000000119197824 */ /* 0x100fe200008e0602 */
[----:B------:R-:W-:Y:S01]  /*87c50*/  STL [R1+0x20d8], R20 ;  /* 0x0020d81401007387 */ /* 0x000fe20000100800 */
[-C--:B------:R-:W-:Y:S01]  /*87c60*/  IADD3 R24, P1, R24, R6.reuse, RZ ;  /* 0x0000000618187210 */ /* 0x080fe20007f3e0ff */
[----:B------:R-:W-:Y:S02]  /*87c70*/  STL [R1+0x20ac], R21 ;  /* 0x0020ac1501007387 */ /* 0x000fe40000100800 */
[--C-:B----4-:R-:W-:Y:S01]  /*87c80*/  IMAD.X R17, R17, 0x1, R2.reuse, P2 ;  /* 0x0000000111117824 */ /* 0x110fe200010e0602 */
[----:B------:R-:W-:Y:S01]  /*87c90*/  STL [R1+0x20d0], R22 ;  /* 0x0020d01601007387 */ /* 0x000fe20000100800 */
[----:B------:R-:W-:Y:S01]  /*87ca0*/  STL [R1+0x20a4], R23 ;  /* 0x0020a41701007387 */ /* 0x000fe20000100800 */
[-C--:B------:R-:W-:Y:S01]  /*87cb0*/  IADD3 R16, P2, R16, R6.reuse, RZ ;  /* 0x0000000610107210 */ /* 0x080fe20007f5e0ff */
[----:B------:R-:W-:Y:S02]  /*87cc0*/  STL [R1+0x20c8], R25 ;  /* 0x0020c81901007387 */ /* 0x000fe40000100800 */
[--C-:B------:R-:W-:Y:S01]  /*87cd0*/  IMAD.X R29, R29, 0x1, R2.reuse, P3 ;  /* 0x000000011d1d7824 */ /* 0x100fe200018e0602 */
[----:B------:R-:W-:Y:S01]  /*87ce0*/  STL [R1+0x209c], R24 ;  /* 0x00209c1801007387 */ /* 0x000fe20000100800 */
[----:B------:R-:W-:Y:S02]  /*87cf0*/  STL [R1+0x20c0], R17 ;  /* 0x0020c01101007387 */ /* 0x000fe40000100800 */
[----:B------:R0:W-:Y:S01]  /*87d00*/  STL [R1+0x2718], R6 ;  /* 0x0027180601007387 */ /* 0x0001e20000100800 */
[----:B------:R-:W-:Y:S01]  /*87d10*/  IADD3 R28, P3, R28, R6, RZ ;  /* 0x000000061c1c7210 */ /* 0x000fe20007f7e0ff */
        /* <DEDUP_REMOVED lines=1570> */
[----:B------:R-:W-:Y:S01]  /*8df40*/  IMAD.X R25, R25, 0x1, R2, P2 ;  /* 0x0000000119197824 */ /* 0x000fe200010e0602 */
[----:B--2---:R-:W-:-:S05]  /*8df50*/  IADD3 R0, P4, R0, R6, RZ ;  /* 0x0000000600007210 */ /* 0x004fca0007f9e0ff */
[----:B------:R0:W-:Y:S04]  /*8df60*/  STL [R1+0x2390], R0 ;  /* 0x0023900001007387 */ /* 0x0001e80000100800 */
[----:B0-----:R0:W5:Y:S01]  /*8df70*/  LDL.LU R0, [R1+0x2618] ;  /* 0x0026180001007983 */ /* 0x0011620000300800 */
[----:B------:R1:W-:Y:S03]  /*8df80*/  STL [R1+0x235c], R4 ;  /* 0x00235c0401007387 */ /* 0x0003e60000100800 */
[----:B-1----:R0:W5:Y:S01]  /*8df90*/  LDL.LU R4, [R1+0x2614] ;  /* 0x0026140001047983 */ /* 0x0021620000300800 */
[----:B------:R1:W-:Y:S03]  /*8dfa0*/  STL [R1+0x2398], R5 ;  /* 0x0023980501007387 */ /* 0x0003e60000100800 */
[----:B-1----:R0:W5:Y:S01]  /*8dfb0*/  LDL.LU R5, [R1+0x2610] ;  /* 0x0026100001057983 */ /* 0x0021620000300800 */
[----:B------:R1:W-:Y:S03]  /*8dfc0*/  STL [R1+0x2364], R10 ;  /* 0x0023640a01007387 */ /* 0x0003e60000100800 */
[----:B-1----:R-:W2:Y:S01]  /*8dfd0*/  LDL.LU R10, [R1+0x260c] ;  /* 0x00260c00010a7983 */ /* 0x002ea20000300800 */
[----:B------:R1:W-:Y:S03]  /*8dfe0*/  STL [R1+0x23a0], R9 ;  /* 0x0023a00901007387 */ /* 0x0003e60000100800 */
[----:B-1----:R-:W3:Y:S01]  /*8dff0*/  LDL.LU R9, [R1+0x2608] ;  /* 0x0026080001097983 */ /* 0x002ee20000300800 */
[----:B------:R1:W-:Y:S03]  /*8e000*/  STL [R1+0x236c], R8 ;  /* 0x00236c0801007387 */ /* 0x0003e60000100800 */
[----:B-1----:R-:W4:Y:S01]  /*8e010*/  LDL.LU R8, [R1+0x2604] ;  /* 0x0026040001087983 */ /* 0x002f220000300800 */
[----:B------:R1:W-:Y:S03]  /*8e020*/  STL [R1+0x23a8], R3 ;  /* 0x0023a80301007387 */ /* 0x0003e60000100800 */
[----:B-1----:R-:W4:Y:S01]  /*8e030*/  LDL.LU R3, [R1+0x2600] ;  /* 0x0026000001037983 */ /* 0x002f220000300800 */
[----:B------:R-:W-:Y:S01]  /*8e040*/  IADD3 R24, P2, R24, R6, RZ ;  /* 0x0000000618187210 */ /* 0x000fe20007f5e0ff */
[----:B------:R-:W-:-:S02]  /*8e050*/  IMAD.X R17, R17, 0x1, R2, P3 ;  /* 0x0000000111117824 */ /* 0x000fc400018e0602 */
[----:B------:R1:W-:Y:S01]  /*8e060*/  STL [R1+0x2374], R25 ;  /* 0x0023741901007387 */ /* 0x0003e20000100800 */
[-C--:B------:R-:W-:Y:S01]  /*8e070*/  IADD3 R16, P3, R16, R6.reuse, RZ ;  /* 0x0000000610107210 */ /* 0x080fe20007f7e0ff */
[--C-:B------:R-:W-:Y:S01]  /*8e080*/  IMAD.X R28, R28, 0x1, R2.reuse, P4 ;  /* 0x000000011c1c7824 */ /* 0x100fe200020e0602 */
[-C--:B------:R-:W-:Y:S01]  /*8e090*/  IADD3 R29, P4, R29, R6.reuse, RZ ;  /* 0x000000061d1d7210 */ /* 0x080fe20007f9e0ff */
[--C-:B------:R-:W-:Y:S01]  /*8e0a0*/  IMAD.X R26, R26, 0x1, R2.reuse, P5 ;  /* 0x000000011a1a7824 */ /* 0x100fe200028e0602 */
[----:B-1----:R0:W5:Y:S01]  /*8e0b0*/  LDL.LU R25, [R1+0x25fc] ;  /* 0x0025fc0001197983 */ /* 0x0021620000300800 */
[----:B------:R1:W-:Y:S01]  /*8e0c0*/  STL [R1+0x23b0], R24 ;  /* 0x0023b01801007387 */ /* 0x0003e20000100800 */
[-C--:B------:R-:W-:Y:S01]  /*8e0d0*/  IADD3 R27, P5, R27, R6.reuse, RZ ;  /* 0x000000061b1b7210 */ /* 0x080fe20007fbe0ff */
[--C-:B------:R-:W-:Y:S01]  /*8e0e0*/  IMAD.X R7, R7, 0x1, R2.reuse, P6 ;  /* 0x0000000107077824 */ /* 0x100fe200030e0602 */
[-C--:B------:R-:W-:Y:S01]  /*8e0f0*/  IADD3 R18, P6, R18, R6.reuse, RZ ;  /* 0x0000000612127210 */ /* 0x080fe20007fde0ff */
[----:B-1----:R0:W5:Y:S01]  /*8e100*/  LDL.LU R24, [R1+0x25f8] ;  /* 0x0025f80001187983 */ /* 0x0021620000300800 */
[----:B------:R1:W-:Y:S02]  /*8e110*/  STL [R1+0x237c], R17 ;  /* 0x00237c1101007387 */ /* 0x0003e40000100800 */
[--C-:B------:R-:W-:Y:S01]  /*8e120*/  IMAD.X R19, R19, 0x1, R2.reuse, P1 ;  /* 0x0000000113137824 */ /* 0x100fe200008e0602 */
[-C--:B------:R-:W-:Y:S01]  /*8e130*/  IADD3 R12, P1, R12, R6.reuse, RZ ;  /* 0x000000060c0c7210 */ /* 0x080fe20007f3e0ff */
[----:B-1----:R0:W5:Y:S01]  /*8e140*/  LDL.LU R17, [R1+0x25f4] ;  /* 0x0025f40001117983 */ /* 0x0021620000300800 */
[----:B------:R1:W-:Y:S02]  /*8e150*/  STL [R1+0x23b8], R16 ;  /* 0x0023b81001007387 */ /* 0x0003e40000100800 */
[--C-:B------:R-:W-:Y:S01]  /*8e160*/  IMAD.X R13, R13, 0x1, R2.reuse, P2 ;  /* 0x000000010d0d7824 */ /* 0x100fe200010e0602 */
[----:B------:R-:W-:Y:S01]  /*8e170*/  IADD3 R14, P2, R14, R6, RZ ;  /* 0x000000060e0e7210 */ /* 0x000fe20007f5e0ff */
[----:B-1----:R0:W5:Y:S01]  /*8e180*/  LDL.LU R16, [R1+0x25f0] ;  /* 0x0025f00001107983 */ /* 0x0021620000300800 */
[----:B------:R1:W-:Y:S02]  /*8e190*/  STL [R1+0x2384], R28 ;  /* 0x0023841c01007387 */ /* 0x0003e40000100800 */
[----:B------:R-:W-:-:S02]  /*8e1a0*/  IMAD.X R15, R15, 0x1, R2, P3 ;  /* 0x000000010f0f7824 */ /* 0x000fc400018e0602 */
[--C-:B------:R-:W-:Y:S01]  /*8e1b0*/  IMAD.X R11, R11, 0x1, R2.reuse, P4 ;  /* 0x000000010b0b7824 */ /* 0x100fe200020e0602 */
[----:B-1----:R0:W5:Y:S01]  /*8e1c0*/  LDL.LU R28, [R1+0x25ec] ;  /* 0x0025ec00011c7983 */ /* 0x0021620000300800 */
[----:B------:R1:W-:Y:S02]  /*8e1d0*/  STL [R1+0x23c0], R29 ;  /* 0x0023c01d01007387 */ /* 0x0003e40000100800 */
[--C-:B------:R-:W-:Y:S02]  /*8e1e0*/  IMAD.X R20, R20, 0x1, R2.reuse, P5 ;  /* 0x0000000114147824 */ /* 0x100fe400028e0602 */
[--C-:B------:R-:W-:Y:S01]  /*8e1f0*/  IMAD.X R21, R21, 0x1, R2.reuse, P6 ;  /* 0x0000000115157824 */ /* 0x100fe200030e0602 */
[----:B-1----:R0:W5:Y:S01]  /*8e200*/  LDL.LU R29, [R1+0x25e8] ;  /* 0x0025e800011d7983 */ /* 0x0021620000300800 */
[----:B------:R-:W-:Y:S02]  /*8e210*/  STL [R1+0x238c], R26 ;  /* 0x00238c1a01007387 */ /* 0x000fe40000100800 */
[----:B------:R-:W-:Y:S02]  /*8e220*/  STL [R1+0x23c8], R27 ;  /* 0x0023c81b01007387 */ /* 0x000fe40000100800 */
[----:B------:R2:W-:Y:S01]  /*8e230*/  STL [R1+0x2394], R7 ;  /* 0x0023940701007387 */ /* 0x0005e20000100800 */
[----:B------:R-:W-:Y:S01]  /*8e240*/  STL [R1+0x23d0], R18 ;  /* 0x0023d01201007387 */ /* 0x000fe20000100800 */
[----:B------:R-:W-:Y:S02]  /*8e250*/  STL [R1+0x239c], R19 ;  /* 0x00239c1301007387 */ /* 0x000fe40000100800 */
[----:B------:R-:W-:Y:S02]  /*8e260*/  STL [R1+0x23d8], R12 ;  /* 0x0023d80c01007387 */ /* 0x000fe40000100800 */
[----:B------:R3:W-:Y:S01]  /*8e270*/  STL [R1+0x23a4], R13 ;  /* 0x0023a40d01007387 */ /* 0x0007e20000100800 */
[----:B------:R0:W-:Y:S01]  /*8e280*/  STL [R1+0x23dc], R14 ;  /* 0x0023dc0e01007387 */ /* 0x0001e20000100800 */
[----:B------:R-:W-:-:S02]  /*8e290*/  IMAD.X R22, R22, 0x1, R2, P1 ;  /* 0x0000000116167824 */ /* 0x000fc400008e0602 */
[----:B------:R0:W-:Y:S02]  /*8e2a0*/  STL [R1+0x23ac], R15 ;  /* 0x0023ac0f01007387 */ /* 0x0001e40000100800 */
[----:B------:R0:W-:Y:S02]  /*8e2b0*/  STL [R1+0x23b4], R11 ;  /* 0x0023b40b01007387 */ /* 0x0001e40000100800 */
[----:B------:R-:W-:Y:S01]  /*8e2c0*/  IMAD.X R23, R23, 0x1, R2, P2 ;  /* 0x0000000117177824 */ /* 0x000fe200010e0602 */
[----:B------:R0:W-:Y:S01]  /*8e2d0*/  STL [R1+0x23bc], R20 ;  /* 0x0023bc1401007387 */ /* 0x0001e20000100800 */
[----:B------:R0:W-:Y:S02]  /*8e2e0*/  STL [R1+0x23c4], R21 ;  /* 0x0023c41501007387 */ /* 0x0001e40000100800 */
[----:B------:R0:W-:Y:S02]  /*8e2f0*/  STL [R1+0x23cc], R22 ;  /* 0x0023cc1601007387 */ /* 0x0001e40000100800 */
[----:B--2---:R-:W-:-:S02]  /*8e300*/  IMAD.MOV.U32 R7, RZ, RZ, R10 ;  /* 0x000000ffff077224 */ /* 0x004fc400078e000a */
[----:B---3--:R-:W-:Y:S02]  /*8e310*/  IMAD.MOV.U32 R13, RZ, RZ, R9 ;  /* 0x000000ffff0d7224 */ /* 0x008fe400078e0009 */
[----:B----4-:R-:W-:-:S05]  /*8e320*/  IMAD.MOV.U32 R6, RZ, RZ, R8 ;  /* 0x000000ffff067224 */ /* 0x010fca00078e0008 */
[----:B------:R0:W-:Y:S01]  /*8e330*/  STL.64 [R1+0x9d0], R6 ;  /* 0x0009d00601007387 */ /* 0x0001e20000100a00 */
[----:B------:R0:W-:Y:S02]  /*8e340*/  STL [R1+0x23d4], R23 ;  /* 0x0023d41701007387 */ /* 0x0001e40000100800 */
[----:B------:R-:W-:-:S05]  /*8e350*/  IMAD.MOV.U32 R12, RZ, RZ, R3 ;  /* 0x000000ffff0c7224 */ /* 0x000fca00078e0003 */
[----:B------:R0:W-:Y:S01]  /*8e360*/  STL.64 [R1+0x9d8], R12 ;  /* 0x0009d80c01007387 */ /* 0x0001e20000100a00 */
[----:B------:R-:W-:Y:S01]  /*8e370*/  @!P0 CALL.REL.NOINC `(.L_x_1) ;  /* 0x0000001000008944 */ /* 0x000fe20003c00000 */
[----:B------:R-:W-:Y:S05]  /*8e380*/  BRA `(.L_x_2) ;  /* 0xfff8ead000007947 */ /* 0x000fea000383ffff */
.L_x_1:
[----:B-----5:R-:W2:Y:S04]  /*8e390*/  LDL.LU R0, [R1+0x398] ;  /* 0x0003980001007983 */ /* 0x020ea80000300800 */
[----:B--2---:R1:W-:Y:S04]  /*8e3a0*/  STL [R1+0x27a0], R0 ;  /* 0x0027a00001007387 */ /* 0x0043e80000100800 */
[----:B-1----:R-:W2:Y:S04]  /*8e3b0*/  LDL.LU R0, [R1+0x33c] ;  /* 0x00033c0001007983 */ /* 0x002ea80000300800 */
        /* <DEDUP_REMOVED lines=15> */
[----:B------:R-:W2:Y:S01]  /*8e4b0*/  LDL.LU R2, [R1+0x334] ;  /* 0x0003340001027983 */ /* 0x000ea20000300800 */
[----:B-1----:R-:W-:-:S03]  /*8e4c0*/  IMAD.MOV.U32 R0, RZ, RZ, R5 ;  /* 0x000000ffff007224 */ /* 0x002fc600078e0005 */
        /* <DEDUP_REMOVED lines=15> */
[----:B------:R-:W2:Y:S04]  /*8e5c0*/  LDL.LU R8, [R1+0x330] ;  /* 0x0003300001087983 */ /* 0x000ea80000300800 */
[----:B------:R-:W3:Y:S04]  /*8e5d0*/  LDL.LU R10, [R1+0x374] ;  /* 0x00037400010a7983 */ /* 0x000ee80000300800 */
[----:B------:R-:W3:Y:S01]  /*8e5e0*/  LDL.LU R3, [R1+0x370] ;  /* 0x0003700001037983 */ /* 0x000ee20000300800 */
[----:B-1----:R-:W-:-:S03]  /*8e5f0*/  IMAD.MOV.U32 R2, RZ, RZ, R4 ;  /* 0x000000ffff027224 */ /* 0x002fc600078e0004 */
[----:B------:R-:W4:Y:S04]  /*8e600*/  LDL.LU R9, [R1+0x384] ;  /* 0x0003840001097983 */ /* 0x000f280000300800 */
[----:B------:R-:W4:Y:S04]  /*8e610*/  LDL.LU R26, [R1+0x380] ;  /* 0x00038000011a7983 */ /* 0x000f280000300800 */
[----:B------:R-:W2:Y:S04]  /*8e620*/  LDL.LU R27, [R1+0x394] ;  /* 0x00039400011b7983 */ /* 0x000ea80000300800 */
        /* <DEDUP_REMOVED lines=15> */
[----:B------:R0:W-:Y:S01]  /*8e720*/  STL [R1+0x26f4], R25 ;  /* 0x0026f41901007387 */ /* 0x0001e20000100800 */
[----:B------:R-:W-:-:S03]  /*8e730*/  F2FP.PACK_AB R0, R2, R0 ;  /* 0x000000000200723e */ /* 0x000fc600000000ff */
        /* <DEDUP_REMOVED lines=11> */
[----:B------:R-:W2:Y:S04]  /*8e7f0*/  LDL.LU R2, [R1+0x27e0] ;  /* 0x0027e00001027983 */ /* 0x000ea80000300800 */
[----:B------:R0:W-:Y:S04]  /*8e800*/  STL [R1+0x17c], R0 ;  /* 0x00017c0001007387 */ /* 0x0001e80000100800 */
[----:B0-----:R-:W2:Y:S02]  /*8e810*/  LDL.LU R0, [R1+0x27dc] ;  /* 0x0027dc0001007983 */ /* 0x001ea40000300800 */
[----:B--2---:R-:W-:-:S02]  /*8e820*/  F2FP.PACK_AB R0, R2, R0 ;  /* 0x000000000200723e */ /* 0x004fc400000000ff */
        /* <DEDUP_REMOVED lines=26> */
[----:B0-----:R-:W2:Y:S01]  /*8e9d0*/  LDL.LU R0, [R1+0x27a4] ;  /* 0x0027a40001007983 */ /* 0x001ea20000300800 */
[----:B------:R-:W-:Y:S02]  /*8e9e0*/  F2FP.PACK_AB R28, R28, R16 ;  /* 0x000000101c1c723e */ /* 0x000fe400000000ff */
[----:B--2---:R-:W-:-:S02]  /*8e9f0*/  F2FP.PACK_AB R29, R0, R29 ;  /* 0x0000001d001d723e */ /* 0x004fc400000000ff */
[----:B------:R-:W2:Y:S01]  /*8ea00*/  LDL.LU R0, [R1+0x27a0] ;  /* 0x0027a00001007983 */ /* 0x000ea20000300800 */
[----:B------:R-:W-:Y:S02]  /*8ea10*/  F2FP.PACK_AB R17, R17, R24 ;  /* 0x000000181111723e */ /* 0x000fe400000000ff */
[----:B------:R-:W-:Y:S01]  /*8ea20*/  F2FP.PACK_AB R2, R2, R8 ;  /* 0x000000080202723e */ /* 0x000fe200000000ff */
[----:B------:R-:W-:Y:S04]  /*8ea30*/  STL [R1+0x19c], R29 ;  /* 0x00019c1d01007387 */ /* 0x000fe80000100800 */
[----:B------:R-:W-:Y:S04]  /*8ea40*/  STL [R1+0x198], R28 ;  /* 0x0001981c01007387 */ /* 0x000fe80000100800 */
[----:B------:R-:W-:Y:S01]  /*8ea50*/  STL [R1+0x194], R17 ;  /* 0x0001941101007387 */ /* 0x000fe20000100800 */
[----:B--2---:R-:W-:-:S02]  /*8ea60*/  F2FP.PACK_AB R16, R25, R0 ;  /* 0x000000001910723e */ /* 0x004fc400000000ff */
[----:B---3--:R-:W-:Y:S02]  /*8ea70*/  F2FP.PACK_AB R0, R10, R3 ;  /* 0x000000030a00723e */ /* 0x008fe400000000ff */
[----:B----4-:R-:W-:Y:S01]  /*8ea80*/  F2FP.PACK_AB R3, R9, R26 ;  /* 0x0000001a0903723e */ /* 0x010fe200000000ff */
[----:B------:R-:W-:Y:S04]  /*8ea90*/  STL [R1+0x190], R16 ;  /* 0x0001901001007387 */ /* 0x000fe80000100800 */
[----:B------:R0:W-:Y:S04]  /*8eaa0*/  STL [R1+0xac], R2 ;  /* 0x0000ac0201007387 */ /* 0x0001e80000100800 */
[----:B------:R1:W-:Y:S04]  /*8eab0*/  STL [R1+0xa8], R0 ;  /* 0x0000a80001007387 */ /* 0x0003e80000100800 */
[----:B------:R2:W-:Y:S01]  /*8eac0*/  STL [R1+0xa4], R3 ;  /* 0x0000a40301007387 */ /* 0x0005e20000100800 */
[----:B0-----:R-:W-:-:S02]  /*8ead0*/  F2FP.PACK_AB R2, R27, R4 ;  /* 0x000000041b02723e */ /* 0x001fc400000000ff */
[----:B-1----:R-:W-:-:S03]  /*8eae0*/  F2FP.PACK_AB R0, R5, R6 ;  /* 0x000000060500723e */ /* 0x002fc600000000ff */
[----:B------:R0:W-:Y:S01]  /*8eaf0*/  STL [R1+0xa0], R2 ;  /* 0x0000a00201007387 */ /* 0x0001e20000100800 */
[----:B--2---:R-:W-:-:S03]  /*8eb00*/  F2FP.PACK_AB R3, R7, R18 ;  /* 0x000000120703723e */ /* 0x004fc600000000ff */
[----:B------:R1:W-:Y:S04]  /*8eb10*/  STL [R1+0xbc], R0 ;  /* 0x0000bc0001007387 */ /* 0x0003e80000100800 */
[----:B------:R2:W-:Y:S01]  /*8eb20*/  STL [R1+0xb8], R3 ;  /* 0x0000b80301007387 */ /* 0x0005e20000100800 */
[----:B0-----:R-:W-:Y:S02]  /*8eb30*/  F2FP.PACK_AB R2, R19, R12 ;  /* 0x0000000c1302723e */ /* 0x001fe400000000ff */
[----:B-1----:R-:W-:-:S03]  /*8eb40*/  F2FP.PACK_AB R0, R13, R14 ;  /* 0x0000000e0d00723e */ /* 0x002fc600000000ff */
[----:B------:R0:W-:Y:S01]  /*8eb50*/  STL [R1+0xb4], R2 ;  /* 0x0000b40201007387 */ /* 0x0001e20000100800 */
[----:B--2---:R-:W-:-:S03]  /*8eb60*/  F2FP.PACK_AB R3, R15, R11 ;  /* 0x0000000b0f03723e */ /* 0x004fc600000000ff */
[----:B------:R1:W-:Y:S04]  /*8eb70*/  STL [R1+0xb0], R0 ;  /* 0x0000b00001007387 */ /* 0x0003e80000100800 */
[----:B------:R-:W-:Y:S04]  /*8eb80*/  STL [R1+0xcc], R3 ;  /* 0x0000cc0301007387 */ /* 0x000fe80000100800 */
[----:B------:R-:W2:Y:S01]  /*8eb90*/  LDL.LU R29, [R1+0x5f0] ;  /* 0x0005f000011d7983 */ /* 0x000ea20000300800 */
[----:B0-----:R-:W-:Y:S02]  /*8eba0*/  F2FP.PACK_AB R2, R20, R21 ;  /* 0x000000151402723e */ /* 0x001fe400000000ff */
[----:B-1----:R-:W-:-:S03]  /*8ebb0*/  F2FP.PACK_AB R0, R22, R23 ;  /* 0x000000171600723e */ /* 0x002fc600000000ff */
        /* <DEDUP_REMOVED lines=34> */
[----:B------:R-:W3:Y:S04]  /*8ede0*/  LDL.LU R28, [R1+0x42c] ;  /* 0x00042c00011c7983 */ /* 0x000ee80000300800 */
[----:B---3--:R0:W-:Y:S04]  /*8edf0*/  STL [R1+0x271c], R28 ;  /* 0x00271c1c01007387 */ /* 0x0081e80000100800 */
[----:B0-----:R-:W3:Y:S04]  /*8ee00*/  LDL.LU R28, [R1+0x5f4] ;  /* 0x0005f400011c7983 */ /* 0x001ee80000300800 */
        /* <DEDUP_REMOVED lines=31> */
[----:B0-----:R-:W2:Y:S04]  /*8f000*/  LDL.LU R28, [R1+0x584] ;  /* 0x00058400011c7983 */ /* 0x001ea80000300800 */
[----:B------:R-:W3:Y:S04]  /*8f010*/  LDL.LU R16, [R1+0x428] ;  /* 0x0004280001107983 */ /* 0x000ee80000300800 */
[----:B------:R-:W4:Y:S04]  /*8f020*/  LDL.LU R17, [R1+0x47c] ;  /* 0x00047c0001117983 */ /* 0x000f280000300800 */
        /* <DEDUP_REMOVED lines=25> */
[----:B--2---:R-:W-:-:S03]  /*8f1c0*/  F2FP.PACK_AB R29, R28, R29 ;  /* 0x0000001d1c1d723e */ /* 0x004fc600000000ff */
        /* <DEDUP_REMOVED lines=64> */
[----:B------:R-:W2:Y:S01]  /*8f5d0*/  LDL.LU R28, [R1+0x271c] ;  /* 0x00271c00011c7983 */ /* 0x000ea20000300800 */
[----:B----4-:R-:W-:Y:S02]  /*8f5e0*/  F2FP.PACK_AB R17, R17, R24 ;  /* 0x000000181111723e */ /* 0x010fe400000000ff */
[----:B---3--:R-:W-:Y:S01]  /*8f5f0*/  F2FP.PACK_AB R2, R2, R8 ;  /* 0x000000080202723e */ /* 0x008fe200000000ff */
[----:B------:R-:W-:Y:S01]  /*8f600*/  STL [R1+0x100], R29 ;  /* 0x0001001d01007387 */ /* 0x000fe20000100800 */
[----:B--2---:R-:W-:Y:S02]  /*8f610*/  F2FP.PACK_AB R28, R28, R16 ;  /* 0x000000101c1c723e */ /* 0x004fe400000000ff */
[----:B------:R-:W-:Y:S02]  /*8f620*/  F2FP.PACK_AB R16, R25, R0 ;  /* 0x000000001910723e */ /* 0x000fe400000000ff */
[----:B------:R-:W-:Y:S01]  /*8f630*/  F2FP.PACK_AB R0, R10, R3 ;  /* 0x000000030a00723e */ /* 0x000fe200000000ff */
[----:B------:R-:W-:Y:S01]  /*8f640*/  STL [R1+0x11c], R28 ;  /* 0x00011c1c01007387 */ /* 0x000fe20000100800 */
[----:B------:R-:W-:-:S03]  /*8f650*/  F2FP.PACK_AB R3, R9, R26 ;  /* 0x0000001a0903723e */ /* 0x000fc600000000ff */
[----:B------:R-:W-:Y:S04]  /*8f660*/  STL [R1+0x118], R17 ;  /* 0x0001181101007387 */ /* 0x000fe80000100800 */
[----:B------:R-:W-:Y:S04]  /*8f670*/  STL [R1+0x114], R16 ;  /* 0x0001141001007387 */ /* 0x000fe80000100800 */
[----:B------:R0:W-:Y:S04]  /*8f680*/  STL [R1+0x110], R2 ;  /* 0x0001100201007387 */ /* 0x0001e80000100800 */
[----:B------:R1:W-:Y:S01]  /*8f690*/  STL [R1+0x12c], R0 ;  /* 0x00012c0001007387 */ /* 0x0003e20000100800 */
[----:B0-----:R-:W-:-:S03]  /*8f6a0*/  F2FP.PACK_AB R2, R27, R4 ;  /* 0x000000041b02723e */ /* 0x001fc600000000ff */
[----:B------:R0:W-:Y:S01]  /*8f6b0*/  STL [R1+0x128], R3 ;  /* 0x0001280301007387 */ /* 0x0001e20000100800 */
[----:B-1----:R-:W-:-:S03]  /*8f6c0*/  F2FP.PACK_AB R0, R5, R6 ;  /* 0x000000060500723e */ /* 0x002fc600000000ff */
        /* <DEDUP_REMOVED lines=10> */
[----:B------:R-:W-:Y:S01]  /*8f770*/  STL [R1+0x130], R3 ;  /* 0x0001300301007387 */ /* 0x000fe20000100800 */
[----:B-1----:R-:W-:-:S03]  /*8f780*/  F2FP.PACK_AB R0, R22, R23 ;  /* 0x000000171600723e */ /* 0x002fc600000000ff */
[----:B------:R-:W2:Y:S04]  /*8f790*/  LDL.LU R20, [R1+0x6c4] ;  /* 0x0006c40001147983 */ /* 0x000ea80000300800 */
[----:B------:R-:W-:Y:S04]  /*8f7a0*/  STL [R1+0x14c], R2 ;  /* 0x00014c0201007387 */ /* 0x000fe80000100800 */
[----:B------:R-:W2:Y:S04]  /*8f7b0*/  LDL.LU R21, [R1+0x6c0] ;  /* 0x0006c00001157983 */ /* 0x000ea80000300800 */
[----:B------:R-:W-:Y:S04]  /*8f7c0*/  STL [R1+0x148], R0 ;  /* 0x0001480001007387 */ /* 0x000fe80000100800 */
[----:B------:R-:W3:Y:S04]  /*8f7d0*/  LDL.LU R22, [R1+0x6d4] ;  /* 0x0006d40001167983 */ /* 0x000ee80000300800 */
[----:B------:R-:W3:Y:S04]  /*8f7e0*/  LDL.LU R23, [R1+0x6d0] ;  /* 0x0006d00001177983 */ /* 0x000ee80000300800 */
[----:B------:R-:W4:Y:S04]  /*8f7f0*/  LDL.LU R25, [R1+0x560] ;  /* 0x0005600001197983 */ /* 0x000f280000300800 */
[----:B----4-:R0:W-:Y:S04]  /*8f800*/  STL [R1+0x26fc], R25 ;  /* 0x0026fc1901007387 */ /* 0x0101e80000100800 */
[----:B0-----:R-:W4:Y:S04]  /*8f810*/  LDL.LU R25, [R1+0x528] ;  /* 0x0005280001197983 */ /* 0x001f280000300800 */
[----:B----4-:R0:W-:Y:S04]  /*8f820*/  STL [R1+0x2704], R25 ;  /* 0x0027041901007387 */ /* 0x0101e80000100800 */
[----:B0-----:R-:W4:Y:S04]  /*8f830*/  LDL.LU R25, [R1+0x518] ;  /* 0x0005180001197983 */ /* 0x001f280000300800 */
[----:B----4-:R0:W-:Y:S04]  /*8f840*/  STL [R1+0x270c], R25 ;  /* 0x00270c1901007387 */ /* 0x0101e80000100800 */
[----:B0-----:R-:W4:Y:S04]  /*8f850*/  LDL.LU R25, [R1+0x578] ;  /* 0x0005780001197983 */ /* 0x001f280000300800 */
[----:B----4-:R0:W-:Y:S04]  /*8f860*/  STL [R1+0x2714], R25 ;  /* 0x0027141901007387 */ /* 0x0101e80000100800 */
[----:B0-----:R-:W4:Y:S04]  /*8f870*/  LDL.LU R25, [R1+0x568] ;  /* 0x0005680001197983 */ /* 0x001f280000300800 */
[----:B------:R-:W2:Y:S04]  /*8f880*/  LDL.LU R24, [R1+0x574] ;  /* 0x0005740001187983 */ /* 0x000ea80000300800 */
[----:B--2---:R0:W-:Y:S04]  /*8f890*/  STL [R1+0x26f8], R24 ;  /* 0x0026f81801007387 */ /* 0x0041e80000100800 */
[----:B0-----:R-:W2:Y:S04]  /*8f8a0*/  LDL.LU R24, [R1+0x564] ;  /* 0x0005640001187983 */ /* 0x001ea80000300800 */
[----:B--2---:R0:W-:Y:S04]  /*8f8b0*/  STL [R1+0x2700], R24 ;  /* 0x0027001801007387 */ /* 0x0041e80000100800 */
[----:B0-----:R-:W2:Y:S04]  /*8f8c0*/  LDL.LU R24, [R1+0x52c] ;  /* 0x00052c0001187983 */ /* 0x001ea80000300800 */
[----:B--2---:R0:W-:Y:S04]  /*8f8d0*/  STL [R1+0x2708], R24 ;  /* 0x0027081801007387 */ /* 0x0041e80000100800 */
[----:B0-----:R-:W2:Y:S04]  /*8f8e0*/  LDL.LU R24, [R1+0x51c] ;  /* 0x00051c0001187983 */ /* 0x001ea80000300800 */
[----:B--2---:R0:W-:Y:S04]  /*8f8f0*/  STL [R1+0x2710], R24 ;  /* 0x0027101801007387 */ /* 0x0041e80000100800 */
[----:B0-----:R-:W2:Y:S01]  /*8f900*/  LDL.LU R24, [R1+0x57c] ;  /* 0x00057c0001187983 */ /* 0x001ea20000300800 */
[----:B------:R-:W-:-:S02]  /*8f910*/  F2FP.PACK_AB R3, R20, R21 ;  /* 0x000000151403723e */ /* 0x000fc400000000ff */
[----:B---3--:R-:W-:Y:S01]  /*8f920*/  F2FP.PACK_AB R4, R22, R23 ;  /* 0x000000171604723e */ /* 0x008fe200000000ff */
[----:B--2---:R0:W-:Y:S04]  /*8f930*/  STL [R1+0x2718], R24 ;  /* 0x0027181801007387 */ /* 0x0041e80000100800 */
[----:B0-----:R-:W4:Y:S04]  /*8f940*/  LDL.LU R24, [R1+0x56c] ;  /* 0x00056c0001187983 */ /* 0x001f280000300800 */
[----:B------:R-:W2:Y:S04]  /*8f950*/  LDL.LU R17, [R1+0x570] ;  /* 0x0005700001117983 */ /* 0x000ea80000300800 */
[----:B------:R-:W3:Y:S04]  /*8f960*/  LDL.LU R16, [R1+0x514] ;  /* 0x0005140001107983 */ /* 0x000ee80000300800 */
[----:B------:R-:W3:Y:S04]  /*8f970*/  LDL.LU R29, [R1+0x510] ;  /* 0x00051000011d7983 */ /* 0x000ee80000300800 */
[----:B------:R-:W2:Y:S04]  /*8f980*/  LDL.LU R28, [R1+0x524] ;  /* 0x00052400011c7983 */ /* 0x000ea80000300800 */
[----:B------:R-:W2:Y:S04]  /*8f990*/  LDL.LU R0, [R1+0x520] ;  /* 0x0005200001007983 */ /* 0x000ea80000300800 */
[----:B------:R-:W2:Y:S04]  /*8f9a0*/  LDL.LU R2, [R1+0x4ec] ;  /* 0x0004ec0001027983 */ /* 0x000ea80000300800 */
[----:B------:R-:W2:Y:S04]  /*8f9b0*/  LDL.LU R27, [R1+0x4e8] ;  /* 0x0004e800011b7983 */ /* 0x000ea80000300800 */
[----:B------:R-:W2:Y:S04]  /*8f9c0*/  LDL.LU R8, [R1+0x4fc] ;  /* 0x0004fc0001087983 */ /* 0x000ea80000300800 */
[----:B------:R-:W2:Y:S04]  /*8f9d0*/  LDL.LU R26, [R1+0x4f8] ;  /* 0x0004f800011a7983 */ /* 0x000ea80000300800 */
[----:B------:R-:W2:Y:S04]  /*8f9e0*/  LDL.LU R10, [R1+0x53c] ;  /* 0x00053c00010a7983 */ /* 0x000ea80000300800 */
[----:B------:R0:W-:Y:S04]  /*8f9f0*/  STL [R1+0x144], R3 ;  /* 0x0001440301007387 */ /* 0x0001e80000100800 */
[----:B0-----:R-:W2:Y:S04]  /*8fa00*/  LDL.LU R3, [R1+0x59c] ;  /* 0x00059c0001037983 */ /* 0x001ea80000300800 */
[----:B------:R-:W2:Y:S04]  /*8fa10*/  LDL.LU R9, [R1+0x4e4] ;  /* 0x0004e40001097983 */ /* 0x000ea80000300800 */
[----:B------:R0:W-:Y:S04]  /*8fa20*/  STL [R1+0x140], R4 ;  /* 0x0001400401007387 */ /* 0x0001e80000100800 */
        /* <DEDUP_REMOVED lines=14> */
[----:B------:R-:W2:Y:S01]  /*8fb10*/  LDL.LU R11, [R1+0x3e0] ;  /* 0x0003e000010b7983 */ /* 0x000ea20000300800 */
[----:B----4-:R-:W-:-:S03]  /*8fb20*/  F2FP.PACK_AB R25, R24, R25 ;  /* 0x000000191819723e */ /* 0x010fc600000000ff */
[----:B------:R-:W4:Y:S04]  /*8fb30*/  LDL.LU R24, [R1+0x2718] ;  /* 0x0027180001187983 */ /* 0x000f280000300800 */
[----:B------:R0:W-:Y:S04]  /*8fb40*/  STL [R1+0x15c], R25 ;  /* 0x00015c1901007387 */ /* 0x0001e80000100800 */
[----:B0-----:R-:W4:Y:S02]  /*8fb50*/  LDL.LU R25, [R1+0x2714] ;  /* 0x0027140001197983 */ /* 0x001f240000300800 */
[----:B----4-:R-:W-:-:S02]  /*8fb60*/  F2FP.PACK_AB R25, R24, R25 ;  /* 0x000000191819723e */ /* 0x010fc400000000ff */
        /* <DEDUP_REMOVED lines=12> */
[----:B------:R-:W2:Y:S04]  /*8fc30*/  LDL.LU R24, [R1+0x26f8] ;  /* 0x0026f80001187983 */ /* 0x000ea80000300800 */
[----:B------:R0:W-:Y:S01]  /*8fc40*/  STL [R1+0x16c], R25 ;  /* 0x00016c1901007387 */ /* 0x0001e20000100800 */
[----:B---3--:R-:W-:-:S03]  /*8fc50*/  F2FP.PACK_AB R29, R16, R29 ;  /* 0x0000001d101d723e */ /* 0x008fc600000000ff */
[----:B0-----:R-:W3:Y:S01]  /*8fc60*/  LDL.LU R25, [R1+0x26f4] ;  /* 0x0026f40001197983 */ /* 0x001ee20000300800 */
[----:B--2---:R-:W-:-:S03]  /*8fc70*/  F2FP.PACK_AB R17, R24, R17 ;  /* 0x000000111811723e */ /* 0x004fc600000000ff */
[----:B------:R-:W2:Y:S04]  /*8fc80*/  LDL.LU R24, [R1+0x26f0] ;  /* 0x0026f00001187983 */ /* 0x000ea80000300800 */
[----:B------:R0:W-:Y:S04]  /*8fc90*/  STL [R1+0x168], R17 ;  /* 0x0001681101007387 */ /* 0x0001e80000100800 */
[----:B0-----:R-:W4:Y:S04]  /*8fca0*/  LDL.LU R17, [R1+0x26ec] ;  /* 0x0026ec0001117983 */ /* 0x001f280000300800 */
[----:B------:R-:W4:Y:S01]  /*8fcb0*/  LDL.LU R16, [R1+0x26e8] ;  /* 0x0026e80001107983 */ /* 0x000f220000300800 */
[----:B------:R-:W-:-:S02]  /*8fcc0*/  F2FP.PACK_AB R27, R2, R27 ;  /* 0x0000001b021b723e */ /* 0x000fc400000000ff */
[----:B------:R-:W-:Y:S02]  /*8fcd0*/  F2FP.PACK_AB R0, R28, R0 ;  /* 0x000000001c00723e */ /* 0x000fe400000000ff */
[----:B------:R-:W-:Y:S01]  /*8fce0*/  F2FP.PACK_AB R26, R8, R26 ;  /* 0x0000001a081a723e */ /* 0x000fe200000000ff */
[----:B------:R-:W-:Y:S01]  /*8fcf0*/  STL [R1+0x164], R29 ;  /* 0x0001641d01007387 */ /* 0x000fe20000100800 */
[----:B---3--:R-:W-:Y:S02]  /*8fd00*/  F2FP.PACK_AB R25, R10, R25 ;  /* 0x000000190a19723e */ /* 0x008fe400000000ff */
[----:B------:R-:W-:Y:S01]  /*8fd10*/  F2FP.PACK_AB R23, R9, R23 ;  /* 0x000000170917723e */ /* 0x000fe200000000ff */
[----:B------:R-:W-:Y:S01]  /*8fd20*/  STL [R1+0x25f0], R27 ;  /* 0x0025f01b01007387 */ /* 0x000fe20000100800 */
[----:B------:R-:W-:Y:S02]  /*8fd30*/  F2FP.PACK_AB R22, R4, R22 ;  /* 0x000000160416723e */ /* 0x000fe400000000ff */
[----:B------:R-:W-:Y:S01]  /*8fd40*/  F2FP.PACK_AB R21, R5, R21 ;  /* 0x000000150515723e */ /* 0x000fe200000000ff */
[----:B------:R-:W-:Y:S01]  /*8fd50*/  STL [R1+0x160], R0 ;  /* 0x0001600001007387 */ /* 0x000fe20000100800 */
[----:B------:R-:W-:-:S03]  /*8fd60*/  F2FP.PACK_AB R20, R6, R20 ;  /* 0x000000140614723e */ /* 0x000fc600000000ff */
[----:B------:R-:W-:Y:S01]  /*8fd70*/  STL [R1+0x25f4], R26 ;  /* 0x0025f41a01007387 */ /* 0x000fe20000100800 */
[----:B------:R-:W-:-:S03]  /*8fd80*/  F2FP.PACK_AB R19, R7, R19 ;  /* 0x000000130713723e */ /* 0x000fc600000000ff */
[----:B------:R-:W-:Y:S01]  /*8fd90*/  STL [R1+0x25f8], R25 ;  /* 0x0025f81901007387 */ /* 0x000fe20000100800 */
[----:B------:R-:W-:Y:S02]  /*8fda0*/  F2FP.PACK_AB R18, R18, R12 ;  /* 0x0000000c1212723e */ /* 0x000fe400000000ff */
[----:B--2---:R-:W-:-:S05]  /*8fdb0*/  F2FP.PACK_AB R24, R3, R24 ;  /* 0x000000180318723e */ /* 0x004fca00000000ff */
[----:B------:R-:W-:Y:S04]  /*8fdc0*/  STL [R1+0x25fc], R24 ;  /* 0x0025fc1801007387 */ /* 0x000fe80000100800 */
[----:B------:R-:W-:Y:S04]  /*8fdd0*/  STL [R1+0x2600], R23 ;  /* 0x0026001701007387 */ /* 0x000fe80000100800 */
[----:B------:R-:W-:Y:S01]  /*8fde0*/  STL [R1+0x2604], R22 ;  /* 0x0026041601007387 */ /* 0x000fe20000100800 */
[----:B----4-:R-:W-:-:S03]  /*8fdf0*/  F2FP.PACK_AB R17, R13, R17 ;  /* 0x000000110d11723e */ /* 0x010fc600000000ff */
[----:B------:R-:W-:Y:S01]  /*8fe00*/  STL [R1+0x2608], R21 ;  /* 0x0026081501007387 */ /* 0x000fe20000100800 */
[----:B------:R-:W-:-:S03]  /*8fe10*/  F2FP.PACK_AB R16, R14, R16 ;  /* 0x000000100e10723e */ /* 0x000fc600000000ff */
[----:B------:R-:W-:Y:S04]  /*8fe20*/  STL [R1+0x260c], R20 ;  /* 0x00260c1401007387 */ /* 0x000fe80000100800 */
[----:B------:R-:W-:Y:S04]  /*8fe30*/  STL [R1+0x2610], R19 ;  /* 0x0026101301007387 */ /* 0x000fe80000100800 */
[----:B------:R-:W-:Y:S04]  /*8fe40*/  STL [R1+0x2614], R18 ;  /* 0x0026141201007387 */ /* 0x000fe80000100800 */
[----:B------:R-:W-:Y:S04]  /*8fe50*/  STL [R1+0x2618], R17 ;  /* 0x0026181101007387 */ /* 0x000fe80000100800 */
[----:B------:R-:W-:Y:S04]  /*8fe60*/  STL [R1+0x261c], R16 ;  /* 0x00261c1001007387 */ /* 0x000fe80000100800 */
[----:B------:R-:W2:Y:S04]  /*8fe70*/  LDL.LU R14, [R1+0x3f0] ;  /* 0x0003f000010e7983 */ /* 0x000ea80000300800 */
[----:B------:R-:W3:Y:S04]  /*8fe80*/  LDL.LU R13, [R1+0x400] ;  /* 0x00040000010d7983 */ /* 0x000ee80000300800 */
[----:B---3--:R0:W-:Y:S04]  /*8fe90*/  STL [R1+0x26e4], R13 ;  /* 0x0026e40d01007387 */ /* 0x0081e80000100800 */
[----:B0-----:R-:W2:Y:S04]  /*8fea0*/  LDL.LU R13, [R1+0x3f4] ;  /* 0x0003f400010d7983 */ /* 0x001ea80000300800 */
[----:B------:R-:W3:Y:S01]  /*8feb0*/  LDL.LU R12, [R1+0x410] ;  /* 0x00041000010c7983 */ /* 0x000ee20000300800 */
[----:B------:R-:W-:-:S03]  /*8fec0*/  F2FP.PACK_AB R15, R15, R11 ;  /* 0x0000000b0f0f723e */ /* 0x000fc600000000ff */
[----:B---3--:R0:W-:Y:S04]  /*8fed0*/  STL [R1+0x26e0], R12 ;  /* 0x0026e00c01007387 */ /* 0x0081e80000100800 */
[----:B0-----:R-:W3:Y:S04]  /*8fee0*/  LDL.LU R12, [R1+0x404] ;  /* 0x00040400010c7983 */ /* 0x001ee80000300800 */
[----:B------:R-:W4:Y:S04]  /*8fef0*/  LDL.LU R11, [R1+0x668] ;  /* 0x00066800010b7983 */ /* 0x000f280000300800 */
[----:B----4-:R0:W-:Y:S04]  /*8ff00*/  STL [R1+0x26dc], R11 ;  /* 0x0026dc0b01007387 */ /* 0x0101e80000100800 */
[----:B0-----:R-:W4:Y:S04]  /*8ff10*/  LDL.LU R11, [R1+0x414] ;  /* 0x00041400010b7983 */ /* 0x001f280000300800 */
[----:B------:R-:W2:Y:S04]  /*8ff20*/  LDL.LU R10, [R1+0x678] ;  /* 0x00067800010a7983 */ /* 0x000ea80000300800 */
[----:B--2---:R0:W-:Y:S04]  /*8ff30*/  STL [R1+0x26d8], R10 ;  /* 0x0026d80a01007387 */ /* 0x0041e80000100800 */
[----:B0-----:R-:W2:Y:S04]  /*8ff40*/  LDL.LU R10, [R1+0x66c] ;  /* 0x00066c00010a7983 */ /* 0x001ea80000300800 */
[----:B------:R-:W2:Y:S01]  /*8ff50*/  LDL.LU R9, [R1+0x688] ;  /* 0x0006880001097983 */ /* 0x000ea20000300800 */
[----:B------:R-:W-:-:S03]  /*8ff60*/  F2FP.PACK_AB R14, R13, R14 ;  /* 0x0000000e0d0e723e */ /* 0x000fc600000000ff */
[----:B--2---:R0:W-:Y:S04]  /*8ff70*/  STL [R1+0x26d4], R9 ;  /* 0x0026d40901007387 */ /* 0x0041e80000100800 */
        /* <DEDUP_REMOVED lines=25> */
[----:B------:R-:W3:Y:S04]  /*90110*/  LDL.LU R13, [R1+0x26e4] ;  /* 0x0026e400010d7983 */ /* 0x000ee80000300800 */
[----:B------:R0:W-:Y:S04]  /*90120*/  STL [R1+0x2624], R14 ;  /* 0x0026240e01007387 */ /* 0x0001e80000100800 */
[----:B0-----:R-:W2:Y:S01]  /*90130*/  LDL.LU R14, [R1+0x674] ;  /* 0x00067400010e7983 */ /* 0x001ea20000300800 */
[----:B---3--:R-:W-:-:S03]  /*90140*/  F2FP.PACK_AB R13, R12, R13 ;  /* 0x0000000d0c0d723e */ /* 0x008fc600000000ff */
[----:B------:R-:W4:Y:S04]  /*90150*/  LDL.LU R12, [R1+0x26e0] ;  /* 0x0026e000010c7983 */ /* 0x000f280000300800 */
[----:B------:R0:W-:Y:S04]  /*90160*/  STL [R1+0x2628], R13 ;  /* 0x0026280d01007387 */ /* 0x0001e80000100800 */
[----:B0-----:R-:W3:Y:S01]  /*90170*/  LDL.LU R13, [R1+0x664] ;  /* 0x00066400010d7983 */ /* 0x001ee20000300800 */
[----:B----4-:R-:W-:-:S03]  /*90180*/  F2FP.PACK_AB R12, R11, R12 ;  /* 0x0000000c0b0c723e */ /* 0x010fc600000000ff */
[----:B------:R-:W4:Y:S04]  /*90190*/  LDL.LU R11, [R1+0x26dc] ;  /* 0x0026dc00010b7983 */ /* 0x000f280000300800 */
[----:B------:R0:W-:Y:S04]  /*901a0*/  STL [R1+0x262c], R12 ;  /* 0x00262c0c01007387 */ /* 0x0001e80000100800 */
[----:B0-----:R-:W2:Y:S01]  /*901b0*/  LDL.LU R12, [R1+0x69c] ;  /* 0x00069c00010c7983 */ /* 0x001ea20000300800 */
[----:B----4-:R-:W-:-:S03]  /*901c0*/  F2FP.PACK_AB R11, R10, R11 ;  /* 0x0000000b0a0b723e */ /* 0x010fc600000000ff */
[----:B------:R-:W2:Y:S04]  /*901d0*/  LDL.LU R10, [R1+0x26d8] ;  /* 0x0026d800010a7983 */ /* 0x000ea80000300800 */
[----:B------:R0:W-:Y:S04]  /*901e0*/  STL [R1+0x2630], R11 ;  /* 0x0026300b01007387 */ /* 0x0001e80000100800 */
[----:B0-----:R-:W4:Y:S01]  /*901f0*/  LDL.LU R11, [R1+0x68c] ;  /* 0x00068c00010b7983 */ /* 0x001f220000300800 */
[----:B--2---:R-:W-:-:S03]  /*90200*/  F2FP.PACK_AB R10, R9, R10 ;  /* 0x0000000a090a723e */ /* 0x004fc600000000ff */
[----:B------:R-:W4:Y:S01]  /*90210*/  LDL.LU R9, [R1+0x26d4] ;  /* 0x0026d40001097983 */ /* 0x000f220000300800 */
[----:B------:R-:W-:Y:S02]  /*90220*/  F2FP.PACK_AB R8, R12, R8 ;  /* 0x000000080c08723e */ /* 0x000fe400000000ff */
[----:B---3--:R-:W-:Y:S01]  /*90230*/  F2FP.PACK_AB R7, R13, R7 ;  /* 0x000000070d07723e */ /* 0x008fe200000000ff */
[----:B------:R-:W-:Y:S01]  /*90240*/  STL [R1+0x2634], R10 ;  /* 0x0026340a01007387 */ /* 0x000fe20000100800 */
[----:B------:R-:W-:Y:S02]  /*90250*/  F2FP.PACK_AB R6, R14, R6 ;  /* 0x000000060e06723e */ /* 0x000fe400000000ff */
[----:B------:R-:W-:Y:S02]  /*90260*/  F2FP.PACK_AB R5, R15, R5 ;  /* 0x000000050f05723e */ /* 0x000fe400000000ff */
[----:B------:R-:W-:Y:S02]  /*90270*/  F2FP.PACK_AB R4, R16, R4 ;  /* 0x000000041004723e */ /* 0x000fe400000000ff */
[----:B----4-:R-:W-:-:S05]  /*90280*/  F2FP.PACK_AB R9, R11, R9 ;  /* 0x000000090b09723e */ /* 0x010fca00000000ff */
[----:B------:R-:W-:Y:S04]  /*90290*/  STL [R1+0x2638], R9 ;  /* 0x0026380901007387 */ /* 0x000fe80000100800 */
[----:B------:R-:W-:Y:S04]  /*902a0*/  STL [R1+0x263c], R8 ;  /* 0x00263c0801007387 */ /* 0x000fe80000100800 */
[----:B------:R-:W-:Y:S04]  /*902b0*/  STL [R1+0x2640], R7 ;  /* 0x0026400701007387 */ /* 0x000fe80000100800 */
[----:B------:R0:W-:Y:S04]  /*902c0*/  STL [R1+0x2644], R6 ;  /* 0x0026440601007387 */ /* 0x0001e80000100800 */
[----:B------:R1:W-:Y:S04]  /*902d0*/  STL [R1+0x2648], R5 ;  /* 0x0026480501007387 */ /* 0x0003e80000100800 */
[----:B------:R2:W-:Y:S01]  /*902e0*/  STL [R1+0x264c], R4 ;  /* 0x00264c0401007387 */ /* 0x0005e20000100800 */
[----:B0-----:R-:W-:-:S02]  /*902f0*/  F2FP.PACK_AB R6, R19, R20 ;  /* 0x000000141306723e */ /* 0x001fc400000000ff */
[----:B-1----:R-:W-:Y:S02]  /*90300*/  F2FP.PACK_AB R5, R17, R18 ;  /* 0x000000121105723e */ /* 0x002fe400000000ff */
[----:B--2---:R-:W-:-:S03]  /*90310*/  F2FP.PACK_AB R4, R21, R22 ;  /* 0x000000161504723e */ /* 0x004fc600000000ff */
[----:B------:R0:W-:Y:S04]  /*90320*/  STL [R1+0xc], R5 ;  /* 0x00000c0501007387 */ /* 0x0001e80000100800 */
[----:B------:R1:W-:Y:S04]  /*90330*/  STL [R1+0x8], R6 ;  /* 0x0000080601007387 */ /* 0x0003e80000100800 */
[----:B------:R2:W-:Y:S01]  /*90340*/  STL [R1+0x4], R4 ;  /* 0x0000040401007387 */ /* 0x0005e20000100800 */
[----:B0-----:R-:W-:Y:S02]  /*90350*/  F2FP.PACK_AB R5, R23, R24 ;  /* 0x000000181705723e */ /* 0x001fe400000000ff */
[----:B-1----:R-:W-:-:S03]  /*90360*/  F2FP.PACK_AB R6, R25, R26 ;  /* 0x0000001a1906723e */ /* 0x002fc600000000ff */
[----:B------:R-:W-:Y:S01]  /*90370*/  STL [R1], R5 ;  /* 0x0000000501007387 */ /* 0x000fe20000100800 */
[----:B--2---:R-:W-:-:S03]  /*90380*/  F2FP.PACK_AB R4, R27, R29 ;  /* 0x0000001d1b04723e */ /* 0x004fc600000000ff */
[----:B------:R-:W-:Y:S04]  /*90390*/  STL [R1+0x1c], R6 ;  /* 0x00001c0601007387 */ /* 0x000fe80000100800 */
[----:B------:R0:W-:Y:S04]  /*903a0*/  STL [R1+0x18], R4 ;  /* 0x0000180401007387 */ /* 0x0001e80000100800 */
[----:B0-----:R-:W2:Y:S01]  /*903b0*/  LDL.LU R4, [R1+0x728] ;  /* 0x0007280001047983 */ /* 0x001ea20000300800 */
[----:B------:R-:W-:Y:S02]  /*903c0*/  F2FP.PACK_AB R5, R28, R0 ;  /* 0x000000001c05723e */ /* 0x000fe400000000ff */
[----:B------:R-:W-:-:S03]  /*903d0*/  F2FP.PACK_AB R0, R2, R3 ;  /* 0x000000030200723e */ /* 0x000fc600000000ff */
        /* <DEDUP_REMOVED lines=162> */
[----:B----4-:R-:W-:-:S03]  /*90e00*/  F2FP.PACK_AB R8, R7, R8 ;  /* 0x000000080708723e */ /* 0x010fc600000000ff */
[----:B------:R0:W-:Y:S01]  /*90e10*/  STL [R1+0x6c], R4 ;  /* 0x00006c0401007387 */ /* 0x0001e20000100800 */
[----:B---3--:R-:W-:Y:S02]  /*90e20*/  F2FP.PACK_AB R10, R9, R10 ;  /* 0x0000000a090a723e */ /* 0x008fe400000000ff */
[----:B------:R-:W-:Y:S01]  /*90e30*/  F2FP.PACK_AB R12, R11, R12 ;  /* 0x0000000c0b0c723e */ /* 0x000fe200000000ff */
[----:B0-----:R0:W5:Y:S01]  /*90e40*/  LDL.LU R4, [R1+0x264c] ;  /* 0x00264c0001047983 */ /* 0x0011620000300800 */
[----:B------:R-:W-:Y:S02]  /*90e50*/  F2FP.PACK_AB R14, R13, R14 ;  /* 0x0000000e0d0e723e */ /* 0x000fe400000000ff */
[----:B------:R-:W-:Y:S02]  /*90e60*/  F2FP.PACK_AB R16, R15, R16 ;  /* 0x000000100f10723e */ /* 0x000fe400000000ff */
[----:B------:R-:W-:Y:S02]  /*90e70*/  F2FP.PACK_AB R18, R17, R18 ;  /* 0x000000121112723e */ /* 0x000fe400000000ff */
[----:B------:R-:W-:-:S02]  /*90e80*/  F2FP.PACK_AB R20, R19, R20 ;  /* 0x000000141314723e */ /* 0x000fc400000000ff */
[----:B------:R-:W-:Y:S02]  /*90e90*/  F2FP.PACK_AB R22, R21, R22 ;  /* 0x000000161516723e */ /* 0x000fe400000000ff */
[----:B------:R-:W-:Y:S02]  /*90ea0*/  F2FP.PACK_AB R24, R23, R24 ;  /* 0x000000181718723e */ /* 0x000fe400000000ff */
[----:B------:R-:W-:Y:S02]  /*90eb0*/  F2FP.PACK_AB R26, R25, R26 ;  /* 0x0000001a191a723e */ /* 0x000fe400000000ff */
[----:B------:R-:W-:Y:S02]  /*90ec0*/  F2FP.PACK_AB R28, R27, R28 ;  /* 0x0000001c1b1c723e */ /* 0x000fe400000000ff */
[----:B------:R-:W-:Y:S02]  /*90ed0*/  F2FP.PACK_AB R0, R29, R0 ;  /* 0x000000001d00723e */ /* 0x000fe400000000ff */
[----:B--2---:R-:W-:-:S02]  /*90ee0*/  F2FP.PACK_AB R6, R5, R6 ;  /* 0x000000060506723e */ /* 0x004fc400000000ff */
[----:B------:R0:W5:Y:S04]  /*90ef0*/  LDL.LU R5, [R1+0x2648] ;  /* 0x0026480001057983 */ /* 0x0001680000300800 */
[----:B------:R1:W-:Y:S04]  /*90f00*/  STL [R1+0x68], R6 ;  /* 0x0000680601007387 */ /* 0x0003e80000100800 */
[----:B-1----:R0:W5:Y:S04]  /*90f10*/  LDL.LU R6, [R1+0x2644] ;  /* 0x0026440001067983 */ /* 0x0021680000300800 */
        /* <DEDUP_REMOVED lines=32> */
[----:B-1----:R-:W2:Y:S04]  /*91120*/  LDL.LU R28, [R1+0x25ec] ;  /* 0x0025ec00011c7983 */ /* 0x002ea80000300800 */
[----:B------:R-:W2:Y:S01]  /*91130*/  LDL.LU R29, [R1+0x25e8] ;  /* 0x0025e800011d7983 */ /* 0x000ea20000300800 */
[----:B------:R-:W-:-:S03]  /*91140*/  F2FP.PACK_AB R2, R2, R3 ;  /* 0x000000030202723e */ /* 0x000fc600000000ff */
[----:B------:R2:W-:Y:S02]  /*91150*/  STL [R1+0x98], R0 ;  /* 0x0000980001007387 */ /* 0x0005e40000100800 */
[----:B--2---:R-:W-:-:S05]  /*91160*/  F2FP.PACK_AB R0, R29, R28 ;  /* 0x0000001c1d00723e */ /* 0x004fca00000000ff */
[----:B------:R0:W-:Y:S04]  /*91170*/  STL [R1+0x90], R0 ;  /* 0x0000900001007387 */ /* 0x0001e80000100800 */
[----:B------:R0:W-:Y:S02]  /*91180*/  STL [R1+0x94], R2 ;  /* 0x0000940201007387 */ /* 0x0001e40000100800 */
.L_x_0:
[----:B0-----:R-:W2:Y:S04]  /*91190*/  LDL.LU R0, [R1+0x2c] ;  /* 0x00002c0001007983 */ /* 0x001ea80000300800 */
[----:B------:R-:W3:Y:S04]  /*911a0*/  LDL.LU R29, [R1+0x2400] ;  /* 0x00240000011d7983 */ /* 0x000ee80000300800 */
[----:B------:R-:W4:Y:S04]  /*911b0*/  LDL.LU R28, [R1+0x23fc] ;  /* 0x0023fc00011c7983 */ /* 0x000f280000300800 */
[----:B------:R-:W2:Y:S04]  /*911c0*/  LDL.LU R3, [R1+0x23f8] ;  /* 0x0023f80001037983 */ /* 0x000ea80000300800 */
[----:B------:R-:W2:Y:S04]  /*911d0*/  LDL.LU R2, [R1+0x23f4] ;  /* 0x0023f40001027983 */ /* 0x000ea80000300800 */
[----:B-----5:R-:W-:Y:S04]  /*911e0*/  STL.64 [R1+0x2790], R6 ;  /* 0x0027900601007387 */ /* 0x020fe80000100a00 */
[----:B------:R-:W-:Y:S04]  /*911f0*/  STL.64 [R1+0x2788], R4 ;  /* 0x0027880401007387 */ /* 0x000fe80000100a00 */
[----:B------:R-:W-:Y:S04]  /*91200*/  STL.64 [R1+0x2780], R10 ;  /* 0x0027800a01007387 */ /* 0x000fe80000100a00 */
[----:B------:R-:W-:Y:S04]  /*91210*/  STL.64 [R1+0x2778], R8 ;  /* 0x0027780801007387 */ /* 0x000fe80000100a00 */
[----:B------:R-:W-:Y:S04]  /*91220*/  STL.64 [R1+0x2770], R14 ;  /* 0x0027700e01007387 */ /* 0x000fe80000100a00 */
[----:B------:R0:W-:Y:S04]  /*91230*/  STL.64 [R1+0x2768], R12 ;  /* 0x0027680c01007387 */ /* 0x0001e80000100a00 */
[----:B------:R-:W-:Y:S04]  /*91240*/  STL.64 [R1+0x2760], R18 ;  /* 0x0027601201007387 */ /* 0x000fe80000100a00 */
[----:B------:R-:W-:Y:S04]  /*91250*/  STL.64 [R1+0x2758], R16 ;  /* 0x0027581001007387 */ /* 0x000fe80000100a00 */
[----:B------:R-:W-:Y:S04]  /*91260*/  STL.64 [R1+0x2750], R22 ;  /* 0x0027501601007387 */ /* 0x000fe80000100a00 */
[----:B------:R-:W-:Y:S04]  /*91270*/  STL.64 [R1+0x2748], R20 ;  /* 0x0027481401007387 */ /* 0x000fe80000100a00 */
[----:B------:R-:W-:Y:S04]  /*91280*/  STL.64 [R1+0x2740], R26 ;  /* 0x0027401a01007387 */ /* 0x000fe80000100a00 */
[----:B------:R-:W-:Y:S04]  /*91290*/  STL.64 [R1+0x2738], R24 ;  /* 0x0027381801007387 */ /* 0x000fe80000100a00 */
[----:B0-----:R-:W2:Y:S04]  /*912a0*/  LDL.LU R12, [R1+0x30] ;  /* 0x00003000010c7983 */ /* 0x001ea80000300800 */
[----:B------:R-:W2:Y:S04]  /*912b0*/  LDL.LU R13, [R1+0x34] ;  /* 0x00003400010d7983 */ /* 0x000ea80000300800 */
[----:B------:R-:W2:Y:S04]  /*912c0*/  LDL.LU R14, [R1+0x38] ;  /* 0x00003800010e7983 */ /* 0x000ea80000300800 */
[----:B------:R-:W2:Y:S04]  /*912d0*/  LDL.LU R15, [R1+0x3c] ;  /* 0x00003c00010f7983 */ /* 0x000ea80000300800 */
[----:B------:R-:W-:Y:S01]  /*912e0*/  BAR.SYNC.DEFER_BLOCKING 0x0 ;  /* 0x0000000000007b1d */ /* 0x000fe20000010000 */
[----:B---3--:R-:W-:-:S02]  /*912f0*/  ISETP.GE.AND P0, PT, R29, c[0x0][0x17c], PT ;  /* 0x00005f001d007a0c */ /* 0x008fc40003f06270 */
[----:B----4-:R-:W-:Y:S02]  /*91300*/  ISETP.GE.AND P6, PT, R28, c[0x0][0x17c], PT ;  /* 0x00005f001c007a0c */ /* 0x010fe40003fc6270 */
[----:B--2---:R-:W-:Y:S02]  /*91310*/  ISETP.GE.AND P2, PT, R3, c[0x0][0x17c], PT ;  /* 0x00005f0003007a0c */ /* 0x004fe40003f46270 */
[----:B------:R-:W-:Y:S01]  /*91320*/  ISETP.GE.AND P3, PT, R2, c[0x0][0x17c], PT ;  /* 0x00005f0002007a0c */ /* 0x000fe20003f66270 */
[----:B------:R-:W-:Y:S04]  /*91330*/  STL.64 [R1+0x27a0], R14 ;  /* 0x0027a00e01007387 */ /* 0x000fe80000100a00 */
[----:B------:R0:W-:Y:S04]  /*91340*/  STL.64 [R1+0x2798], R12 ;  /* 0x0027980c01007387 */ /* 0x0001e80000100a00 */
[----:B------:R-:W2:Y:S04]  /*91350*/  LDL.LU R8, [R1+0x40] ;  /* 0x0000400001087983 */ /* 0x000ea80000300800 */
[----:B------:R-:W2:Y:S04]  /*91360*/  LDL.LU R9, [R1+0x44] ;  /* 0x0000440001097983 */ /* 0x000ea80000300800 */
[----:B------:R-:W3:Y:S04]  /*91370*/  LDL.LU R10, [R1+0x48] ;  /* 0x00004800010a7983 */ /* 0x000ee80000300800 */
[----:B------:R-:W3:Y:S01]  /*91380*/  LDL.LU R11, [R1+0x4c] ;  /* 0x00004c00010b7983 */ /* 0x000ee20000300800 */
[----:B------:R-:W-:-:S03]  /*91390*/  IMAD.MOV.U32 R3, RZ, RZ, R0 ;  /* 0x000000ffff037224 */ /* 0x000fc600078e0000 */
        /* <DEDUP_REMOVED lines=9> */
[----:B--2---:R-:W-:Y:S04]  /*91430*/  STL.64 [R1+0x27b8], R12 ;  /* 0x0027b80c01007387 */ /* 0x004fe80000100a00 */
[----:B-1----:R-:W2:Y:S04]  /*91440*/  LDL.LU R8, [R1+0x70] ;  /* 0x0000700001087983 */ /* 0x002ea80000300800 */
[----:B------:R-:W2:Y:S04]  /*91450*/  LDL.LU R9, [R1+0x74] ;  /* 0x0000740001097983 */ /* 0x000ea80000300800 */
[----:B------:R-:W3:Y:S04]  /*91460*/  LDL.LU R10, [R1+0x78] ;  /* 0x00007800010a7983 */ /* 0x000ee80000300800 */
[----:B------:R-:W3:Y:S04]  /*91470*/  LDL.LU R11, [R1+0x7c] ;  /* 0x00007c00010b7983 */ /* 0x000ee80000300800 */
[----:B------:R-:W0:Y:S01]  /*91480*/  S2R R28, SR_TID.X ;  /* 0x00000000001c7919 */ /* 0x000e220000002100 */
[----:B----4-:R-:W-:-:S02]  /*91490*/  ISETP.GE.AND P1, PT, R0, c[0x0][0x17c], PT ;  /* 0x00005f0000007a0c */ /* 0x010fc40003f26270 */
[----:B------:R-:W-:Y:S01]  /*914a0*/  ISETP.GE.AND P5, PT, R2, c[0x0][0x17c], PT ;  /* 0x00005f0002007a0c */ /* 0x000fe20003fa6270 */
[----:B---3--:R-:W-:Y:S04]  /*914b0*/  STL.64 [R1+0x27d0], R10 ;  /* 0x0027d00a01007387 */ /* 0x008fe80000100a00 */
[----:B--2---:R1:W-:Y:S04]  /*914c0*/  STL.64 [R1+0x27c8], R8 ;  /* 0x0027c80801007387 */ /* 0x0043e80000100a00 */
[----:B-1----:R-:W2:Y:S04]  /*914d0*/  LDL.LU R8, [R1+0x90] ;  /* 0x0000900001087983 */ /* 0x002ea80000300800 */
[----:B------:R-:W2:Y:S04]  /*914e0*/  LDL.LU R9, [R1+0x94] ;  /* 0x0000940001097983 */ /* 0x000ea80000300800 */
[----:B------:R-:W2:Y:S04]  /*914f0*/  LDL.LU R10, [R1+0x98] ;  /* 0x00009800010a7983 */ /* 0x000ea80000300800 */
[----:B------:R-:W2:Y:S04]  /*91500*/  LDL.LU R11, [R1+0x9c] ;  /* 0x00009c00010b7983 */ /* 0x000ea80000300800 */
[----:B------:R-:W3:Y:S04]  /*91510*/  LDL.LU R12, [R1+0x80] ;  /* 0x00008000010c7983 */ /* 0x000ee80000300800 */
[----:B------:R-:W3:Y:S04]  /*91520*/  LDL.LU R13, [R1+0x84] ;  /* 0x00008400010d7983 */ /* 0x000ee80000300800 */
[----:B------:R-:W3:Y:S04]  /*91530*/  LDL.LU R14, [R1+0x88] ;  /* 0x00008800010e7983 */ /* 0x000ee80000300800 */
[----:B------:R-:W3:Y:S01]  /*91540*/  LDL.LU R15, [R1+0x8c] ;  /* 0x00008c00010f7983 */ /* 0x000ee20000300800 */
[----:B0-----:R-:W-:-:S02]  /*91550*/  IMAD.SHL.U32 R0, R28, 0x200, RZ ;  /* 0x000002001c007824 */ /* 0x001fc400078e00ff */
[----:B------:R-:W-:Y:S01]  /*91560*/  IMAD.SHL.U32 R2, R28, 0x20, RZ ;  /* 0x000000201c027824 */ /* 0x000fe200078e00ff */
[----:B------:R-:W4:Y:S02]  /*91570*/  LDL.LU R4, [R1+0x50] ;  /* 0x0000500001047983 */ /* 0x000f240000300800 */
[----:B------:R-:W-:Y:S02]  /*91580*/  LOP3.LUT R0, R0, 0x3000, RZ, 0xc0, !PT ;  /* 0x0000300000007812 */ /* 0x000fe400078ec0ff */
[----:B------:R-:W4:Y:S02]  /*91590*/  LDL.LU R5, [R1+0x54] ;  /* 0x0000540001057983 */ /* 0x000f240000300800 */
[----:B------:R-:W-:Y:S01]  /*915a0*/  LOP3.LUT R0, R0, 0x60, R2, 0xf8, !PT ;  /* 0x0000006000007812 */ /* 0x000fe200078ef802 */
[----:B------:R-:W-:Y:S01]  /*915b0*/  IMAD.SHL.U32 R2, R28, 0x4, RZ ;  /* 0x000000041c027824 */ /* 0x000fe200078e00ff */
[----:B------:R-:W4:Y:S04]  /*915c0*/  LDL.LU R6, [R1+0x58] ;  /* 0x0000580001067983 */ /* 0x000f280000300800 */
[----:B------:R-:W-:Y:S01]  /*915d0*/  LOP3.LUT R0, R0, 0x170, R2, 0x78, !PT ;  /* 0x0000017000007812 */ /* 0x000fe200078e7802 */
[----:B------:R-:W-:Y:S01]  /*915e0*/  IMAD.SHL.U32 R2, R28, 0x40, RZ ;  /* 0x000000401c027824 */ /* 0x000fe200078e00ff */
[----:B------:R-:W4:Y:S04]  /*915f0*/  LDL.LU R7, [R1+0x5c] ;  /* 0x00005c0001077983 */ /* 0x000f280000300800 */
[----:B------:R-:W4:Y:S01]  /*91600*/  LDL.LU R16, [R1+0x20] ;  /* 0x0000200001107983 */ /* 0x000f220000300800 */
[----:B------:R-:W-:-:S03]  /*91610*/  LOP3.LUT R2, R2, 0x800, RZ, 0xc0, !PT ;  /* 0x0000080002027812 */ /* 0x000fc600078ec0ff */
[----:B------:R-:W4:Y:S04]  /*91620*/  LDL.LU R17, [R1+0x24] ;  /* 0x0000240001117983 */ /* 0x000f280000300800 */
[----:B------:R-:W4:Y:S01]  /*91630*/  LDL.LU R18, [R1+0x28] ;  /* 0x0000280001127983 */ /* 0x000f220000300800 */
[----:B------:R-:W-:-:S03]  /*91640*/  IMAD.IADD R0, R2, 0x1, R0 ;  /* 0x0000000102007824 */ /* 0x000fc600078e0200 */
[----:B------:R-:W4:Y:S04]  /*91650*/  LDL.LU R24, [R1] ;  /* 0x0000000001187983 */ /* 0x000f280000300800 */
[----:B------:R-:W4:Y:S04]  /*91660*/  LDL.LU R25, [R1+0x4] ;  /* 0x0000040001197983 */ /* 0x000f280000300800 */
[----:B------:R-:W4:Y:S04]  /*91670*/  LDL.LU R26, [R1+0x8] ;  /* 0x00000800011a7983 */ /* 0x000f280000300800 */
[----:B------:R-:W4:Y:S04]  /*91680*/  LDL.LU R27, [R1+0xc] ;  /* 0x00000c00011b7983 */ /* 0x000f280000300800 */
[----:B------:R-:W4:Y:S04]  /*91690*/  LDL.LU R20, [R1+0x10] ;  /* 0x0000100001147983 */ /* 0x000f280000300800 */
[----:B------:R-:W4:Y:S04]  /*916a0*/  LDL.LU R21, [R1+0x14] ;  /* 0x0000140001157983 */ /* 0x000f280000300800 */
[----:B------:R-:W4:Y:S04]  /*916b0*/  LDL.LU R22, [R1+0x18] ;  /* 0x0000180001167983 */ /* 0x000f280000300800 */
[----:B------:R-:W4:Y:S04]  /*916c0*/  LDL.LU R23, [R1+0x1c] ;  /* 0x00001c0001177983 */ /* 0x000f280000300800 */
[----:B--2---:R0:W-:Y:S04]  /*916d0*/  STS.128 [R0], R8 ;  /* 0x0000000800007388 */ /* 0x0041e80000000c00 */
[----:B0-----:R-:W2:Y:S04]  /*916e0*/  LDL.LU.64 R10, [R1+0x27d0] ;  /* 0x0027d000010a7983 */ /* 0x001ea80000300a00 */
[----:B------:R-:W2:Y:S04]  /*916f0*/  LDL.LU.64 R8, [R1+0x27c8] ;  /* 0x0027c80001087983 */ /* 0x000ea80000300a00 */
[----:B---3--:R0:W-:Y:S04]  /*91700*/  STS.128 [R0+0x80], R12 ;  /* 0x0000800c00007388 */ /* 0x0081e80000000c00 */
[----:B0-----:R-:W3:Y:S04]  /*91710*/  LDL.LU.64 R14, [R1+0x27c0] ;  /* 0x0027c000010e7983 */ /* 0x001ee80000300a00 */
[----:B------:R-:W3:Y:S04]  /*91720*/  LDL.LU.64 R12, [R1+0x27b8] ;  /* 0x0027b800010c7983 */ /* 0x000ee80000300a00 */
[----:B--2---:R0:W-:Y:S04]  /*91730*/  STS.128 [R0+0x200], R8 ;  /* 0x0002000800007388 */ /* 0x0041e80000000c00 */
[----:B0-----:R-:W2:Y:S04]  /*91740*/  LDL.LU.64 R10, [R1+0x27b0] ;  /* 0x0027b000010a7983 */ /* 0x001ea80000300a00 */
[----:B------:R-:W2:Y:S04]  /*91750*/  LDL.LU.64 R8, [R1+0x27a8] ;  /* 0x0027a80001087983 */ /* 0x000ea80000300a00 */
[----:B---3--:R0:W-:Y:S04]  /*91760*/  STS.128 [R0+0x280], R12 ;  /* 0x0002800c00007388 */ /* 0x0081e80000000c00 */
[----:B0-----:R-:W3:Y:S04]  /*91770*/  LDL.LU.64 R14, [R1+0x27a0] ;  /* 0x0027a000010e7983 */ /* 0x001ee80000300a00 */
[----:B------:R-:W3:Y:S01]  /*91780*/  LDL.LU.64 R12, [R1+0x2798] ;  /* 0x00279800010c7983 */ /* 0x000ee20000300a00 */
[----:B------:R-:W-:-:S03]  /*91790*/  IMAD.MOV.U32 R19, RZ, RZ, R3 ;  /* 0x000000ffff137224 */ /* 0x000fc600078e0003 */
[----:B----4-:R0:W-:Y:S04]  /*917a0*/  STS.128 [R0+0x400], R4 ;  /* 0x0004000400007388 */ /* 0x0101e80000000c00 */
[----:B------:R-:W-:Y:S01]  /*917b0*/  STS.128 [R0+0x680], R16 ;  /* 0x0006801000007388 */ /* 0x000fe20000000c00 */
[C---:B------:R-:W-:Y:S01]  /*917c0*/  IMAD.SHL.U32 R2, R28.reuse, 0x800, RZ ;  /* 0x000008001c027824 */ /* 0x040fe200078e00ff */
[----:B------:R-:W-:-:S04]  /*917d0*/  LOP3.LUT R3, R28, 0x7f, RZ, 0xc0, !PT ;  /* 0x0000007f1c037812 */ /* 0x000fc800078ec0ff */
[----:B------:R-:W-:-:S05]  /*917e0*/  LOP3.LUT R2, R2, 0x3000, RZ, 0xc0, !PT ;  /* 0x0000300002027812 */ /* 0x000fca00078ec0ff */
[----:B------:R-:W-:Y:S01]  /*917f0*/  IMAD R29, R3, 0x10, R2 ;  /* 0x00000010031d7824 */ /* 0x000fe200078e0202 */
[----:B0-----:R-:W4:Y:S04]  /*91800*/  LDL.LU.64 R6, [R1+0x2790] ;  /* 0x0027900001067983 */ /* 0x001f280000300a00 */
[----:B------:R-:W4:Y:S01]  /*91810*/  LDL.LU.64 R4, [R1+0x2788] ;  /* 0x0027880001047983 */ /* 0x000f220000300a00 */
[C---:B------:R-:W-:Y:S02]  /*91820*/  LOP3.LUT R28, R29.reuse, 0x20, RZ, 0x3c, !PT ;  /* 0x000000201d1c7812 */ /* 0x040fe400078e3cff */
[C---:B------:R-:W-:Y:S01]  /*91830*/  LOP3.LUT R3, R29.reuse, 0x40, RZ, 0x3c, !PT ;  /* 0x000000401d037812 */ /* 0x040fe200078e3cff */
[----:B--2---:R0:W-:Y:S04]  /*91840*/  STS.128 [R0+0x480], R8 ;  /* 0x0004800800007388 */ /* 0x0041e80000000c00 */
[----:B0-----:R-:W2:Y:S04]  /*91850*/  LDL.LU.64 R10, [R1+0x2780] ;  /* 0x00278000010a7983 */ /* 0x001ea80000300a00 */
[----:B------:R-:W2:Y:S04]  /*91860*/  LDL.LU.64 R8, [R1+0x2778] ;  /* 0x0027780001087983 */ /* 0x000ea80000300a00 */
[----:B---3--:R0:W-:Y:S04]  /*91870*/  STS.128 [R0+0x600], R12 ;  /* 0x0006000c00007388 */ /* 0x0081e80000000c00 */
[----:B------:R-:W-:Y:S06]  /*91880*/  BAR.SYNC.DEFER_BLOCKING 0x0 ;  /* 0x0000000000007b1d */ /* 0x000fec0000010000 */
[----:B0-----:R-:W2:Y:S04]  /*91890*/  LDL.LU.64 R14, [R1+0x2770] ;  /* 0x00277000010e7983 */ /* 0x001ea80000300a00 */
[----:B------:R-:W2:Y:S04]  /*918a0*/  LDL.LU.64 R12, [R1+0x2768] ;  /* 0x00276800010c7983 */ /* 0x000ea80000300a00 */
[----:B------:R-:W0:Y:S04]  /*918b0*/  LDS.128 R16, [R29] ;  /* 0x000000001d107984 */ /* 0x000e280000000c00 */
[----:B0-----:R-:W-:Y:S04]  /*918c0*/  STL.64 [R1+0x50], R16 ;  /* 0x0000501001007387 */ /* 0x001fe80000100a00 */
[----:B------:R-:W-:Y:S04]  /*918d0*/  STL.64 [R1+0x58], R18 ;  /* 0x0000581201007387 */ /* 0x000fe80000100a00 */
[----:B------:R-:W0:Y:S04]  /*918e0*/  LDS.128 R16, [R29+0x800] ;  /* 0x000800001d107984 */ /* 0x000e280000000c00 */
[----:B0-----:R-:W-:Y:S04]  /*918f0*/  STL.64 [R1+0x1b0], R16 ;  /* 0x0001b01001007387 */ /* 0x001fe80000100a00 */
[----:B------:R-:W-:Y:S04]  /*91900*/  STL.64 [R1+0x1b8], R18 ;  /* 0x0001b81201007387 */ /* 0x000fe80000100a00 */
[----:B------:R-:W0:Y:S04]  /*91910*/  LDS.128 R16, [R28] ;  /* 0x000000001c107984 */ /* 0x000e280000000c00 */
[----:B0-----:R-:W-:Y:S04]  /*91920*/  STL.64 [R1+0x80], R16 ;  /* 0x0000801001007387 */ /* 0x001fe80000100a00 */
[----:B------:R-:W-:Y:S04]  /*91930*/  STL.64 [R1+0x88], R18 ;  /* 0x0000881201007387 */ /* 0x000fe80000100a00 */
[----:B------:R-:W0:Y:S04]  /*91940*/  LDS.128 R16, [R28+0x800] ;  /* 0x000800001c107984 */ /* 0x000e280000000c00 */
[----:B0-----:R-:W-:Y:S04]  /*91950*/  STL.64 [R1+0x1a0], R16 ;  /* 0x0001a01001007387 */ /* 0x001fe80000100a00 */
[----:B------:R-:W-:Y:S04]  /*91960*/  STL.64 [R1+0x1a8], R18 ;  /* 0x0001a81201007387 */ /* 0x000fe80000100a00 */
[----:B------:R-:W0:Y:S01]  /*91970*/  LDS.128 R16, [R3] ;  /* 0x0000000003107984 */ /* 0x000e220000000c00 */
[----:B------:R-:W-:-:S03]  /*91980*/  LOP3.LUT R2, R29, 0x60, RZ, 0x3c, !PT ;  /* 0x000000601d027812 */ /* 0x000fc600078e3cff */
        /* <DEDUP_REMOVED lines=9> */
[----:B------:R-:W-:Y:S06]  /*91a20*/  BAR.SYNC.DEFER_BLOCKING 0x0 ;  /* 0x0000000000007b1d */ /* 0x000fec0000010000 */
[----:B------:R-:W-:Y:S04]  /*91a30*/  STS.128 [R0], R20 ;  /* 0x0000001400007388 */ /* 0x000fe80000000c00 */
[----:B0-----:R-:W-:Y:S04]  /*91a40*/  STL.64 [R1+0x1c0], R16 ;  /* 0x0001c01001007387 */ /* 0x001fe80000100a00 */
[----:B------:R0:W-:Y:S04]  /*91a50*/  STL.64 [R1+0x1c8], R18 ;  /* 0x0001c81201007387 */ /* 0x0001e80000100a00 */
[----:B0-----:R-:W3:Y:S04]  /*91a60*/  LDL.LU.64 R18, [R1+0x2760] ;  /* 0x0027600001127983 */ /* 0x001ee80000300a00 */
[----:B------:R-:W3:Y:S04]  /*91a70*/  LDL.LU.64 R16, [R1+0x2758] ;  /* 0x0027580001107983 */ /* 0x000ee80000300a00 */
[----:B------:R-:W3:Y:S04]  /*91a80*/  LDL.LU.64 R22, [R1+0x2750] ;  /* 0x0027500001167983 */ /* 0x000ee80000300a00 */
[----:B------:R-:W3:Y:S04]  /*91a90*/  LDL.LU.64 R20, [R1+0x2748] ;  /* 0x0027480001147983 */ /* 0x000ee80000300a00 */
[----:B------:R0:W-:Y:S04]  /*91aa0*/  STS.128 [R0+0x80], R24 ;  /* 0x0000801800007388 */ /* 0x0001e80000000c00 */
[----:B0-----:R-:W3:Y:S04]  /*91ab0*/  LDL.LU.64 R26, [R1+0x2740] ;  /* 0x00274000011a7983 */ /* 0x001ee80000300a00 */
[----:B------:R-:W3:Y:S04]  /*91ac0*/  LDL.LU.64 R24, [R1+0x2738] ;  /* 0x0027380001187983 */ /* 0x000ee80000300a00 */
[----:B----4-:R-:W-:Y:S04]  /*91ad0*/  STS.128 [R0+0x200], R4 ;  /* 0x0002000400007388 */ /* 0x010fe80000000c00 */
[----:B--2---:R-:W-:Y:S04]  /*91ae0*/  STS.128 [R0+0x280], R8 ;  /* 0x0002800800007388 */ /* 0x004fe80000000c00 */
[----:B------:R-:W-:Y:S04]  /*91af0*/  STS.128 [R0+0x400], R12 ;  /* 0x0004000c00007388 */ /* 0x000fe80000000c00 */
[----:B---3--:R0:W-:Y:S04]  /*91b00*/  STS.128 [R0+0x600], R20 ;  /* 0x0006001400007388 */ /* 0x0081e80000000c00 */
[----:B0-----:R-:W2:Y:S04]  /*91b10*/  LDL.LU R20, [R1+0xf0] ;  /* 0x0000f00001147983 */ /* 0x001ea80000300800 */
[----:B------:R-:W2:Y:S04]  /*91b20*/  LDL.LU R21, [R1+0xf4] ;  /* 0x0000f40001157983 */ /* 0x000ea80000300800 */
[----:B------:R-:W3:Y:S04]  /*91b30*/  LDL.LU R22, [R1+0xf8] ;  /* 0x0000f80001167983 */ /* 0x000ee80000300800 */
[----:B------:R-:W3:Y:S04]  /*91b40*/  LDL.LU R23, [R1+0xfc] ;  /* 0x0000fc0001177983 */ /* 0x000ee80000300800 */
[----:B------:R-:W-:Y:S04]  /*91b50*/  STS.128 [R0+0x480], R16 ;  /* 0x0004801000007388 */ /* 0x000fe80000000c00 */
[----:B------:R-:W-:Y:S04]  /*91b60*/  STS.128 [R0+0x680], R24 ;  /* 0x0006801800007388 */ /* 0x000fe80000000c00 */
[----:B------:R-:W-:Y:S06]  /*91b70*/  BAR.SYNC.DEFER_BLOCKING 0x0 ;  /* 0x0000000000007b1d */ /* 0x000fec0000010000 */
[----:B------:R-:W-:Y:S04]  /*91b80*/  LDS.128 R12, [R29] ;  /* 0x000000001d0c7984 */ /* 0x000fe80000000c00 */
[----:B------:R-:W0:Y:S04]  /*91b90*/  LDS.128 R4, [R28] ;  /* 0x000000001c047984 */ /* 0x000e280000000c00 */
[----:B------:R-:W1:Y:S04]  /*91ba0*/  LDS.128 R8, [R29+0x800] ;  /* 0x000800001d087984 */ /* 0x000e680000000c00 */
[----:B------:R-:W-:Y:S01]  /*91bb0*/  LDS.128 R16, [R2] ;  /* 0x0000000002107984 */ /* 0x000fe20000000c00 */
[----:B0-----:R-:W-:-:S03]  /*91bc0*/  IMAD.MOV.U32 R24, RZ, RZ, R4 ;  /* 0x000000ffff187224 */ /* 0x001fc600078e0004 */
[----:B---3--:R-:W-:Y:S04]  /*91bd0*/  STL.64 [R1+0x26f8], R22 ;  /* 0x0026f81601007387 */ /* 0x008fe80000100a00 */
[----:B--2---:R-:W-:Y:S04]  /*91be0*/  STL.64 [R1+0x26f0], R20 ;  /* 0x0026f01401007387 */ /* 0x004fe80000100a00 */
[----:B------:R-:W-:Y:S04]  /*91bf0*/  STL [R1+0x266c], R26 ;  /* 0x00266c1a01007387 */ /* 0x000fe80000100800 */
[----:B------:R-:W-:Y:S04]  /*91c00*/  STL [R1+0x2668], R27 ;  /* 0x0026681b01007387 */ /* 0x000fe80000100800 */
[----:B------:R-:W-:Y:S04]  /*91c10*/  STL.64 [R1+0x20], R12 ;  /* 0x0000200c01007387 */ /* 0x000fe80000100a00 */
[----:B------:R-:W-:Y:S04]  /*91c20*/  STL.64 [R1+0x28], R14 ;  /* 0x0000280e01007387 */ /* 0x000fe80000100a00 */
[----:B------:R-:W-:Y:S04]  /*91c30*/  STL [R1+0x4], R5 ;  /* 0x0000040501007387 */ /* 0x000fe80000100800 */
[----:B-1----:R-:W-:Y:S04]  /*91c40*/  STL.64 [R1+0x10], R8 ;  /* 0x0000100801007387 */ /* 0x002fe80000100a00 */
[----:B------:R-:W-:Y:S04]  /*91c50*/  STL.64 [R1+0x18], R10 ;  /* 0x0000180a01007387 */ /* 0x000fe80000100a00 */
[----:B------:R-:W-:Y:S04]  /*91c60*/  STL.64 [R1+0x8], R6 ;  /* 0x0000080601007387 */ /* 0x000fe80000100a00 */
[----:B------:R0:W-:Y:S04]  /*91c70*/  STL [R1+0x2700], R24 ;  /* 0x0027001801007387 */ /* 0x0001e80000100800 */
[----:B------:R-:W1:Y:S04]  /*91c80*/  LDS.128 R4, [R28+0x800] ;  /* 0x000800001c047984 */ /* 0x000e680000000c00 */
[----:B------:R-:W2:Y:S04]  /*91c90*/  LDS.128 R8, [R3] ;  /* 0x0000000003087984 */ /* 0x000ea80000000c00 */
[----:B0-----:R-:W3:Y:S04]  /*91ca0*/  LDL.LU R24, [R1+0x140] ;  /* 0x0001400001187983 */ /* 0x001ee80000300800 */
[----:B------:R-:W3:Y:S04]  /*91cb0*/  LDL.LU R25, [R1+0x144] ;  /* 0x0001440001197983 */ /* 0x000ee80000300800 */
[----:B------:R-:W4:Y:S04]  /*91cc0*/  LDL.LU R26, [R1+0x148] ;  /* 0x00014800011a7983 */ /* 0x000f280000300800 */
[----:B------:R-:W4:Y:S04]  /*91cd0*/  LDL.LU R27, [R1+0x14c] ;  /* 0x00014c00011b7983 */ /* 0x000f280000300800 */
[----:B------:R-:W0:Y:S04]  /*91ce0*/  LDS.128 R12, [R3+0x800] ;  /* 0x00080000030c7984 */ /* 0x000e280000000c00 */
[----:B----4-:R-:W-:Y:S04]  /*91cf0*/  STL.64 [R1+0x2710], R26 ;  /* 0x0027101a01007387 */ /* 0x010fe80000100a00 */
[----:B---3--:R3:W-:Y:S04]  /*91d00*/  STL.64 [R1+0x2708], R24 ;  /* 0x0027081801007387 */ /* 0x0087e80000100a00 */
[----:B---3--:R-:W3:Y:S04]  /*91d10*/  LDL.LU R24, [R1+0x150] ;  /* 0x0001500001187983 */ /* 0x008ee80000300800 */
[----:B------:R-:W3:Y:S04]  /*91d20*/  LDL.LU R25, [R1+0x154] ;  /* 0x0001540001197983 */ /* 0x000ee80000300800 */
[----:B------:R-:W4:Y:S04]  /*91d30*/  LDL.LU R26, [R1+0x158] ;  /* 0x00015800011a7983 */ /* 0x000f280000300800 */
[----:B------:R-:W4:Y:S04]  /*91d40*/  LDL.LU R27, [R1+0x15c] ;  /* 0x00015c00011b7983 */ /* 0x000f280000300800 */
[----:B----4-:R-:W-:Y:S04]  /*91d50*/  STL.64 [R1+0x2720], R26 ;  /* 0x0027201a01007387 */ /* 0x010fe80000100a00 */
[----:B---3--:R3:W-:Y:S04]  /*91d60*/  STL.64 [R1+0x2718], R24 ;  /* 0x0027181801007387 */ /* 0x0087e80000100a00 */
[----:B---3--:R-:W3:Y:S04]  /*91d70*/  LDL.LU R24, [R1+0x160] ;  /* 0x0001600001187983 */ /* 0x008ee80000300800 */
[----:B------:R-:W3:Y:S04]  /*91d80*/  LDL.LU R25, [R1+0x164] ;  /* 0x0001640001197983 */ /* 0x000ee80000300800 */
[----:B------:R-:W4:Y:S04]  /*91d90*/  LDL.LU R26, [R1+0x168] ;  /* 0x00016800011a7983 */ /* 0x000f280000300800 */
[----:B------:R-:W4:Y:S04]  /*91da0*/  LDL.LU R27, [R1+0x16c] ;  /* 0x00016c00011b7983 */ /* 0x000f280000300800 */
[----:B----4-:R-:W-:Y:S04]  /*91db0*/  STL.64 [R1+0x2730], R26 ;  /* 0x0027301a01007387 */ /* 0x010fe80000100a00 */
[----:B---3--:R-:W-:Y:S04]  /*91dc0*/  STL.64 [R1+0x2728], R24 ;  /* 0x0027281801007387 */ /* 0x008fe80000100a00 */
[----:B------:R-:W3:Y:S04]  /*91dd0*/  LDS.128 R24, [R2+0x800] ;  /* 0x0008000002187984 */ /* 0x000ee80000000c00 */
[----:B------:R-:W4:Y:S04]  /*91de0*/  LDL.LU R20, [R1+0x130] ;  /* 0x0001300001147983 */ /* 0x000f280000300800 */
[----:B------:R-:W4:Y:S04]  /*91df0*/  LDL.LU R21, [R1+0x134] ;  /* 0x0001340001157983 */ /* 0x000f280000300800 */
[----:B------:R-:W4:Y:S04]  /*91e00*/  LDL.LU R22, [R1+0x138] ;  /* 0x0001380001167983 */ /* 0x000f280000300800 */
[----:B------:R-:W4:Y:S04]  /*91e10*/  LDL.LU R23, [R1+0x13c] ;  /* 0x00013c0001177983 */ /* 0x000f280000300800 */
[----:B-1----:R-:W-:Y:S04]  /*91e20*/  STL [R1+0x2664], R5 ;  /* 0x0026640501007387 */ /* 0x002fe80000100800 */
[----:B------:R-:W-:Y:S04]  /*91e30*/  STL [R1+0x2660], R6 ;  /* 0x0026600601007387 */ /* 0x000fe80000100800 */
[----:B------:R-:W-:Y:S04]  /*91e40*/  STL [R1+0x265c], R7 ;  /* 0x00265c0701007387 */ /* 0x000fe80000100800 */
[----:B--2---:R-:W-:Y:S04]  /*91e50*/  STL.64 [R1+0x2678], R10 ;  /* 0x0026780a01007387 */ /* 0x004fe80000100a00 */
[----:B------:R1:W-:Y:S04]  /*91e60*/  STL.64 [R1+0x2670], R8 ;  /* 0x0026700801007387 */ /* 0x0003e80000100a00 */
[----:B------:R-:W-:Y:S06]  /*91e70*/  BAR.SYNC.DEFER_BLOCKING 0x0 ;  /* 0x0000000000007b1d */ /* 0x000fec0000010000 */
[----:B-1----:R-:W2:Y:S04]  /*91e80*/  LDL.LU R8, [R1+0x100] ;  /* 0x0001000001087983 */ /* 0x002ea80000300800 */
[----:B------:R-:W2:Y:S04]  /*91e90*/  LDL.LU R9, [R1+0x104] ;  /* 0x0001040001097983 */ /* 0x000ea80000300800 */
[----:B------:R-:W2:Y:S04]  /*91ea0*/  LDL.LU R10, [R1+0x108] ;  /* 0x00010800010a7983 */ /* 0x000ea80000300800 */
[----:B------:R-:W2:Y:S04]  /*91eb0*/  LDL.LU R11, [R1+0x10c] ;  /* 0x00010c00010b7983 */ /* 0x000ea80000300800 */
[----:B0-----:R-:W-:Y:S04]  /*91ec0*/  STL.64 [R1+0x2688], R14 ;  /* 0x0026880e01007387 */ /* 0x001fe80000100a00 */
[----:B------:R0:W-:Y:S04]  /*91ed0*/  STL.64 [R1+0x2680], R12 ;  /* 0x0026800c01007387 */ /* 0x0001e80000100a00 */
        /* <DEDUP_REMOVED lines=13> */
[----:B------:R-:W3:Y:S04]  /*91fb0*/  LDL.LU.64 R24, [R1+0x2728] ;  /* 0x0027280001187983 */ /* 0x000ee80000300a00 */
[----:B---3--:R0:W-:Y:S04]  /*91fc0*/  STS.128 [R0], R24 ;  /* 0x0000001800007388 */ /* 0x0081e80000000c00 */
[----:B0-----:R-:W3:Y:S04]  /*91fd0*/  LDL.LU.64 R26, [R1+0x2720] ;  /* 0x00272000011a7983 */ /* 0x001ee80000300a00 */
[----:B------:R-:W3:Y:S04]  /*91fe0*/  LDL.LU.64 R24, [R1+0x2718] ;  /* 0x0027180001187983 */ /* 0x000ee80000300a00 */
[----:B---3--:R0:W-:Y:S04]  /*91ff0*/  STS.128 [R0+0x80], R24 ;  /* 0x0000801800007388 */ /* 0x0081e80000000c00 */
[----:B0-----:R-:W3:Y:S04]  /*92000*/  LDL.LU.64 R26, [R1+0x2710] ;  /* 0x00271000011a7983 */ /* 0x001ee80000300a00 */
[----:B------:R-:W3:Y:S04]  /*92010*/  LDL.LU.64 R24, [R1+0x2708] ;  /* 0x0027080001187983 */ /* 0x000ee80000300a00 */
[----:B----4-:R-:W-:Y:S04]  /*92020*/  STS.128 [R0+0x280], R20 ;  /* 0x0002801400007388 */ /* 0x010fe80000000c00 */
[----:B---3--:R0:W-:Y:S04]  /*92030*/  STS.128 [R0+0x200], R24 ;  /* 0x0002001800007388 */ /* 0x0081e80000000c00 */
[----:B0-----:R-:W3:Y:S04]  /*92040*/  LDL.LU R24, [R1+0x2700] ;  /* 0x0027000001187983 */ /* 0x001ee80000300800 */
[----:B------:R-:W4:Y:S04]  /*92050*/  LDL.LU.64 R22, [R1+0x26f8] ;  /* 0x0026f80001167983 */ /* 0x000f280000300a00 */
[----:B------:R-:W4:Y:S04]  /*92060*/  LDL.LU.64 R20, [R1+0x26f0] ;  /* 0x0026f00001147983 */ /* 0x000f280000300a00 */
[----:B----4-:R0:W-:Y:S04]  /*92070*/  STS.128 [R0+0x680], R20 ;  /* 0x0006801400007388 */ /* 0x0101e80000000c00 */
[----:B0-----:R-:W4:Y:S04]  /*92080*/  LDL.LU R20, [R1+0xa0] ;  /* 0x0000a00001147983 */ /* 0x001f280000300800 */
[----:B------:R-:W4:Y:S04]  /*92090*/  LDL.LU R21, [R1+0xa4] ;  /* 0x0000a40001157983 */ /* 0x000f280000300800 */
[----:B------:R-:W2:Y:S04]  /*920a0*/  LDL.LU R22, [R1+0xa8] ;  /* 0x0000a80001167983 */ /* 0x000ea80000300800 */
[----:B------:R-:W2:Y:S04]  /*920b0*/  LDL.LU R23, [R1+0xac] ;  /* 0x0000ac0001177983 */ /* 0x000ea80000300800 */
[----:B--2---:R-:W-:Y:S04]  /*920c0*/  STL.64 [R1+0x26a8], R22 ;  /* 0x0026a81601007387 */ /* 0x004fe80000100a00 */
[----:B----4-:R0:W-:Y:S04]  /*920d0*/  STL.64 [R1+0x26a0], R20 ;  /* 0x0026a01401007387 */ /* 0x0101e80000100a00 */
[----:B0-----:R-:W2:Y:S04]  /*920e0*/  LDL.LU R20, [R1+0xb0] ;  /* 0x0000b00001147983 */ /* 0x001ea80000300800 */
[----:B------:R-:W2:Y:S04]  /*920f0*/  LDL.LU R21, [R1+0xb4] ;  /* 0x0000b40001157983 */ /* 0x000ea80000300800 */
[----:B------:R-:W4:Y:S04]  /*92100*/  LDL.LU R22, [R1+0xb8] ;  /* 0x0000b80001167983 */ /* 0x000f280000300800 */
[----:B------:R-:W4:Y:S04]  /*92110*/  LDL.LU R23, [R1+0xbc] ;  /* 0x0000bc0001177983 */ /* 0x000f280000300800 */
[----:B----4-:R-:W-:Y:S04]  /*92120*/  STL.64 [R1+0x26b8], R22 ;  /* 0x0026b81601007387 */ /* 0x010fe80000100a00 */
[----:B--2---:R0:W-:Y:S04]  /*92130*/  STL.64 [R1+0x26b0], R20 ;  /* 0x0026b01401007387 */ /* 0x0041e80000100a00 */
        /* <DEDUP_REMOVED lines=10> */
[----:B------:R-:W-:Y:S04]  /*921e0*/  STS.128 [R0+0x400], R16 ;  /* 0x0004001000007388 */ /* 0x000fe80000000c00 */
[----:B------:R-:W-:Y:S04]  /*921f0*/  STS.128 [R0+0x480], R12 ;  /* 0x0004800c00007388 */ /* 0x000fe80000000c00 */
[----:B------:R-:W-:Y:S04]  /*92200*/  STS.128 [R0+0x600], R8 ;  /* 0x0006000800007388 */ /* 0x000fe80000000c00 */
[----:B------:R-:W-:Y:S06]  /*92210*/  BAR.SYNC.DEFER_BLOCKING 0x0 ;  /* 0x0000000000007b1d */ /* 0x000fec0000010000 */
[----:B----4-:R-:W-:Y:S04]  /*92220*/  STL.64 [R1+0x26d8], R22 ;  /* 0x0026d81601007387 */ /* 0x010fe80000100a00 */
[----:B--2---:R0:W-:Y:S04]  /*92230*/  STL.64 [R1+0x26d0], R20 ;  /* 0x0026d01401007387 */ /* 0x0041e80000100a00 */
[----:B0-----:R-:W2:Y:S04]  /*92240*/  LDL.LU R20, [R1+0xe0] ;  /* 0x0000e00001147983 */ /* 0x001ea80000300800 */
[----:B------:R-:W2:Y:S04]  /*92250*/  LDL.LU R21, [R1+0xe4] ;  /* 0x0000e40001157983 */ /* 0x000ea80000300800 */
[----:B------:R-:W4:Y:S04]  /*92260*/  LDL.LU R22, [R1+0xe8] ;  /* 0x0000e80001167983 */ /* 0x000f280000300800 */
[----:B------:R-:W4:Y:S04]  /*92270*/  LDL.LU R23, [R1+0xec] ;  /* 0x0000ec0001177983 */ /* 0x000f280000300800 */
[----:B----4-:R-:W-:Y:S04]  /*92280*/  STL.64 [R1+0x26e8], R22 ;  /* 0x0026e81601007387 */ /* 0x010fe80000100a00 */
[----:B--2---:R-:W-:Y:S04]  /*92290*/  STL.64 [R1+0x26e0], R20 ;  /* 0x0026e01401007387 */ /* 0x004fe80000100a00 */
[----:B------:R-:W0:Y:S04]  /*922a0*/  LDS.128 R20, [R29] ;  /* 0x000000001d147984 */ /* 0x000e280000000c00 */
[----:B------:R-:W2:Y:S04]  /*922b0*/  LDL.LU R8, [R1+0x170] ;  /* 0x0001700001087983 */ /* 0x000ea80000300800 */
[----:B------:R-:W2:Y:S04]  /*922c0*/  LDL.LU R9, [R1+0x174] ;  /* 0x0001740001097983 */ /* 0x000ea80000300800 */
[----:B------:R-:W2:Y:S04]  /*922d0*/  LDL.LU R10, [R1+0x178] ;  /* 0x00017800010a7983 */ /* 0x000ea80000300800 */
[----:B------:R-:W2:Y:S04]  /*922e0*/  LDL.LU R11, [R1+0x17c] ;  /* 0x00017c00010b7983 */ /* 0x000ea80000300800 */
[----:B------:R-:W4:Y:S04]  /*922f0*/  LDL.LU R16, [R1+0x190] ;  /* 0x0001900001107983 */ /* 0x000f280000300800 */
[----:B------:R-:W4:Y:S04]  /*92300*/  LDL.LU R17, [R1+0x194] ;  /* 0x0001940001117983 */ /* 0x000f280000300800 */
[----:B------:R-:W4:Y:S04]  /*92310*/  LDL.LU R18, [R1+0x198] ;  /* 0x0001980001127983 */ /* 0x000f280000300800 */
[----:B------:R-:W4:Y:S04]  /*92320*/  LDL.LU R19, [R1+0x19c] ;  /* 0x00019c0001137983 */ /* 0x000f280000300800 */
[----:B------:R-:W2:Y:S04]  /*92330*/  LDL.LU R12, [R1+0x180] ;  /* 0x00018000010c7983 */ /* 0x000ea80000300800 */
[----:B------:R-:W2:Y:S04]  /*92340*/  LDL.LU R13, [R1+0x184] ;  /* 0x00018400010d7983 */ /* 0x000ea80000300800 */
[----:B------:R-:W2:Y:S04]  /*92350*/  LDL.LU R14, [R1+0x188] ;  /* 0x00018800010e7983 */ /* 0x000ea80000300800 */
[----:B------:R-:W2:Y:S04]  /*92360*/  LDL.LU R15, [R1+0x18c] ;  /* 0x00018c00010f7983 */ /* 0x000ea80000300800 */
[----:B------:R-:W2:Y:S04]  /*92370*/  LDL.LU R27, [R1+0x50] ;  /* 0x00005000011b7983 */ /* 0x000ea80000300800 */
[----:B------:R-:W2:Y:S04]  /*92380*/  LDL R6, [R1+0xbc8] ;  /* 0x000bc80001067983 */ /* 0x000ea80000100800 */
        /* <DEDUP_REMOVED lines=9> */
[----:B------:R-:W2:Y:S04]  /*92420*/  LDL.LU R5, [R1+0x20] ;  /* 0x0000200001057983 */ /* 0x000ea80000300800 */
[----:B0-----:R-:W-:Y:S04]  /*92430*/  STL.64 [R1+0x160], R20 ;  /* 0x0001601401007387 */ /* 0x001fe80000100a00 */
[----:B------:R-:W-:Y:S04]  /*92440*/  STL.64 [R1+0x168], R22 ;  /* 0x0001681601007387 */ /* 0x000fe80000100a00 */
[----:B------:R-:W0:Y:S04]  /*92450*/  LDS.128 R20, [R3] ;  /* 0x0000000003147984 */ /* 0x000e280000000c00 */
[----:B------:R-:W2:Y:S04]  /*92460*/  LDL.LU R26, [R1+0xbc4] ;  /* 0x000bc400011a7983 */ /* 0x000ea80000300800 */
[----:B0-----:R-:W-:Y:S04]  /*92470*/  STL.64 [R1+0x110], R20 ;  /* 0x0001101401007387 */ /* 0x001fe80000100a00 */
[----:B------:R-:W-:Y:S04]  /*92480*/  STL.64 [R1+0x118], R22 ;  /* 0x0001181601007387 */ /* 0x000fe80000100a00 */
[----:B------:R-:W0:Y:S04]  /*92490*/  LDS.128 R20, [R3+0x800] ;  /* 0x0008000003147984 */ /* 0x000e280000000c00 */
[----:B0-----:R-:W-:Y:S04]  /*924a0*/  STL.64 [R1+0x140], R20 ;  /* 0x0001401401007387 */ /* 0x001fe80000100a00 */
[----:B------:R-:W-:Y:S04]  /*924b0*/  STL.64 [R1+0x148], R22 ;  /* 0x0001481601007387 */ /* 0x000fe80000100a00 */
[----:B------:R-:W0:Y:S04]  /*924c0*/  LDS.128 R20, [R2] ;  /* 0x0000000002147984 */ /* 0x000e280000000c00 */
[----:B------:R-:W2:Y:S04]  /*924d0*/  LDL R7, [R1+0xbcc] ;  /* 0x000bcc0001077983 */ /* 0x000ea80000100800 */
[----:B0-----:R-:W-:Y:S04]  /*924e0*/  STL.64 [R1+0x130], R20 ;  /* 0x0001301401007387 */ /* 0x001fe80000100a00 */
[----:B------:R-:W-:Y:S04]  /*924f0*/  STL.64 [R1+0x138], R22 ;  /* 0x0001381601007387 */ /* 0x000fe80000100a00 */
[----:B------:R-:W0:Y:S04]  /*92500*/  LDS.128 R20, [R2+0x800] ;  /* 0x0008000002147984 */ /* 0x000e280000000c00 */
[----:B------:R-:W-:Y:S06]  /*92510*/  BAR.SYNC.DEFER_BLOCKING 0x0 ;  /* 0x0000000000007b1d */ /* 0x000fec0000010000 */
[----:B0-----:R-:W-:Y:S04]  /*92520*/  STL.64 [R1+0x120], R20 ;  /* 0x0001201401007387 */ /* 0x001fe80000100a00 */
[----:B------:R0:W-:Y:S04]  /*92530*/  STL.64 [R1+0x128], R22 ;  /* 0x0001281601007387 */ /* 0x0001e80000100a00 */
[----:B0-----:R-:W2:Y:S04]  /*92540*/  LDL.LU.64 R22, [R1+0x26e8] ;  /* 0x0026e80001167983 */ /* 0x001ea80000300a00 */
[----:B------:R-:W2:Y:S04]  /*92550*/  LDL.LU.64 R20, [R1+0x26e0] ;  /* 0x0026e00001147983 */ /* 0x000ea80000300a00 */
[----:B--2---:R0:W-:Y:S04]  /*92560*/  STS.128 [R0], R20 ;  /* 0x0000001400007388 */ /* 0x0041e80000000c00 */
[----:B0-----:R-:W2:Y:S04]  /*92570*/  LDL.LU.64 R22, [R1+0x26d8] ;  /* 0x0026d80001167983 */ /* 0x001ea80000300a00 */
[----:B------:R-:W2:Y:S04]  /*92580*/  LDL.LU.64 R20, [R1+0x26d0] ;  /* 0x0026d00001147983 */ /* 0x000ea80000300a00 */
[----:B--2---:R0:W-:Y:S04]  /*92590*/  STS.128 [R0+0x80], R20 ;  /* 0x0000801400007388 */ /* 0x0041e80000000c00 */
[----:B0-----:R-:W2:Y:S04]  /*925a0*/  LDL.LU.64 R22, [R1+0x26c8] ;  /* 0x0026c80001167983 */ /* 0x001ea80000300a00 */
[----:B------:R-:W2:Y:S04]  /*925b0*/  LDL.LU.64 R20, [R1+0x26c0] ;  /* 0x0026c00001147983 */ /* 0x000ea80000300a00 */
[----:B--2---:R0:W-:Y:S04]  /*925c0*/  STS.128 [R0+0x200], R20 ;  /* 0x0002001400007388 */ /* 0x0041e80000000c00 */
[----:B0-----:R-:W2:Y:S04]  /*925d0*/  LDL.LU.64 R22, [R1+0x26b8] ;  /* 0x0026b80001167983 */ /* 0x001ea80000300a00 */
[----:B------:R-:W2:Y:S04]  /*925e0*/  LDL.LU.64 R20, [R1+0x26b0] ;  /* 0x0026b00001147983 */ /* 0x000ea80000300a00 */
[----:B--2---:R0:W-:Y:S04]  /*925f0*/  STS.128 [R0+0x280], R20 ;  /* 0x0002801400007388 */ /* 0x0041e80000000c00 */
[----:B0-----:R-:W2:Y:S04]  /*92600*/  LDL.LU.64 R22, [R1+0x26a8] ;  /* 0x0026a80001167983 */ /* 0x001ea80000300a00 */
[----:B------:R-:W2:Y:S01]  /*92610*/  LDL.LU.64 R20, [R1+0x26a0] ;  /* 0x0026a00001147983 */ /* 0x000ea20000300a00 */
[----:B------:R-:W-:-:S03]  /*92620*/  IMAD R3, R6, c[0x0][0x194], RZ ;  /* 0x0000650006037a24 */ /* 0x000fc600078e02ff */
[----:B----4-:R0:W-:Y:S04]  /*92630*/  STS.128 [R0+0x480], R16 ;  /* 0x0004801000007388 */ /* 0x0101e80000000c00 */
[----:B------:R1:W-:Y:S01]  /*92640*/  STS.128 [R0+0x600], R12 ;  /* 0x0006000c00007388 */ /* 0x0003e20000000c00 */
[----:B------:R-:W-:-:S03]  /*92650*/  LEA R2, P4, R3, c[0x0][0x170], 0x1 ;  /* 0x00005c0003027a11 */ /* 0x000fc600078808ff */
[----:B------:R4:W-:Y:S01]  /*92660*/  STS.128 [R0+0x680], R8 ;  /* 0x0006800800007388 */ /* 0x0009e20000000c00 */
[----:B------:R-:W-:Y:S02]  /*92670*/  LEA.HI.X.SX32 R3, R3, c[0x0][0x174], 0x1, P4 ;  /* 0x00005d0003037a11 */ /* 0x000fe400020f0eff */
[----:B------:R-:W-:Y:S01]  /*92680*/  ISETP.GE.AND P4, PT, R6, c[0x0][0x178], PT ;  /* 0x00005e0006007a0c */ /* 0x000fe20003f86270 */
[----:B------:R-:W3:Y:S03]  /*92690*/  LDL.LU R25, [R1+0x80] ;  /* 0x0000800001197983 */ /* 0x000ee60000300800 */
[C---:B------:R-:W-:Y:S01]  /*926a0*/  ISETP.LT.AND P4, PT, R26.reuse, c[0x0][0x17c], !P4 ;  /* 0x00005f001a007a0c */ /* 0x040fe20006781270 */
[----:B0-----:R-:W3:Y:S04]  /*926b0*/  LDL.LU.64 R18, [R1+0x2698] ;  /* 0x0026980001127983 */ /* 0x001ee80000300a00 */
[----:B------:R-:W3:Y:S04]  /*926c0*/  LDL.LU.64 R16, [R1+0x2690] ;  /* 0x0026900001107983 */ /* 0x000ee80000300a00 */
[----:B-1----:R-:W3:Y:S04]  /*926d0*/  LDL.LU.64 R14, [R1+0x2688] ;  /* 0x00268800010e7983 */ /* 0x002ee80000300a00 */
[----:B------:R-:W3:Y:S04]  /*926e0*/  LDL.LU.64 R12, [R1+0x2680] ;  /* 0x00268000010c7983 */ /* 0x000ee80000300a00 */
[----:B----4-:R-:W4:Y:S04]  /*926f0*/  LDL.LU.64 R10, [R1+0x2678] ;  /* 0x00267800010a7983 */ /* 0x010f280000300a00 */
[----:B------:R-:W3:Y:S04]  /*92700*/  LDL.LU.64 R8, [R1+0x2670] ;  /* 0x0026700001087983 */ /* 0x000ee80000300a00 */
[----:B--2---:R0:W-:Y:S02]  /*92710*/  STS.128 [R0+0x400], R20 ;  /* 0x0004001400007388 */ /* 0x0041e40000000c00 */
[----:B0-----:R-:W-:-:S02]  /*92720*/  IMAD R23, R26, c[0x0][0x198], RZ ;  /* 0x000066001a177a24 */ /* 0x001fc400078e02ff */
[----:B------:R-:W-:Y:S02]  /*92730*/  IMAD R22, R7, c[0x0][0x194], RZ ;  /* 0x0000650007167a24 */ /* 0x000fe400078e02ff */
[C---:B------:R-:W-:Y:S01]  /*92740*/  IMAD.WIDE R20, R23.reuse, 0x2, R2 ;  /* 0x0000000217147825 */ /* 0x040fe200078e0202 */
[----:B------:R-:W-:Y:S01]  /*92750*/  BAR.SYNC.DEFER_BLOCKING 0x0 ;  /* 0x0000000000007b1d */ /* 0x000fe20000010000 */
[----:B------:R-:W-:-:S05]  /*92760*/  IADD3 R0, R23, c[0x0][0x198], RZ ;  /* 0x0000660017007a10 */ /* 0x000fca0007ffe0ff */
[----:B------:R0:W-:Y:S01]  /*92770*/  @P4 STG.E.U16 [R20.64], R27 ;  /* 0x0000001b14004986 */ /* 0x0001e2000c101504 */
[----:B------:R-:W-:-:S04]  /*92780*/  LEA R28, P4, R22, c[0x0][0x170], 0x1 ;  /* 0x00005c00161c7a11 */ /* 0x000fc800078808ff */
[----:B------:R-:W-:Y:S02]  /*92790*/  LEA.HI.X.SX32 R29, R22, c[0x0][0x174], 0x1, P4 ;  /* 0x00005d00161d7a11 */ /* 0x000fe400020f0eff */
[----:B------:R-:W-:-:S04]  /*927a0*/  ISETP.GE.AND P4, PT, R7, c[0x0][0x178], PT ;  /* 0x00005e0007007a0c */ /* 0x000fc80003f86270 */
[----:B------:R-:W-:Y:S01]  /*927b0*/  ISETP.LT.AND P4, PT, R26, c[0x0][0x17c], !P4 ;  /* 0x00005f001a007a0c */ /* 0x000fe20006781270 */
[----:B0-----:R-:W-:Y:S01]  /*927c0*/  IMAD.WIDE R20, R23, 0x2, R28 ;  /* 0x0000000217147825 */ /* 0x001fe200078e021c */
[----:B------:R-:W2:Y:S04]  /*927d0*/  LDL.LU R26, [R1+0x266c] ;  /* 0x00266c00011a7983 */ /* 0x000ea80000300800 */
[----:B------:R-:W2:Y:S07]  /*927e0*/  LDL.LU R23, [R1+0x2404] ;  /* 0x0024040001177983 */ /* 0x000eae0000300800 */
[----:B------:R0:W-:Y:S01]  /*927f0*/  @P4 STG.E.U16 [R20.64], R5 ;  /* 0x0000000514004986 */ /* 0x0001e2000c101504 */
[----:B------:R-:W-:-:S02]  /*92800*/  ISETP.LT.AND P4, PT, R6, c[0x0][0x178], !P0 ;  /* 0x00005e0006007a0c */ /* 0x000fc40004781270 */
[----:B------:R-:W-:Y:S02]  /*92810*/  PRMT R22, R27, 0x7632, R22 ;  /* 0x000076321b167816 */ /* 0x000fe40000000016 */
[----:B------:R-:W4:Y:S01]  /*92820*/  LDL.LU R27, [R1+0x2668] ;  /* 0x00266800011b7983 */ /* 0x000f220000300800 */
[----:B0-----:R-:W-:-:S08]  /*92830*/  IMAD.WIDE R20, R0, 0x2, R2 ;  /* 0x0000000200147825 */ /* 0x001fd000078e0202 */
[----:B------:R0:W-:Y:S02]  /*92840*/  @P4 STG.E.U16 [R20.64], R22 ;  /* 0x0000001614004986 */ /* 0x0001e4000c101504 */
[----:B0-----:R-:W-:Y:S02]  /*92850*/  PRMT R22, R5, 0x7632, R22 ;  /* 0x0000763205167816 */ /* 0x001fe40000000016 */
[----:B------:R-:W4:Y:S01]  /*92860*/  LDL.LU R5, [R1+0x2408] ;  /* 0x0024080001057983 */ /* 0x000f220000300800 */
[----:B------:R-:W-:Y:S01]  /*92870*/  ISETP.LT.AND P0, PT, R7, c[0x0][0x178], !P0 ;  /* 0x00005e0007007a0c */ /* 0x000fe20004701270 */
[C---:B------:R-:W-:Y:S01]  /*92880*/  IMAD.WIDE R20, R0.reuse, 0x2, R28 ;  /* 0x0000000200147825 */ /* 0x040fe200078e021c */
[----:B------:R-:W-:-:S11]  /*92890*/  IADD3 R0, R0, c[0x0][0x198], RZ ;  /* 0x0000660000007a10 */ /* 0x000fd60007ffe0ff */
[----:B------:R0:W-:Y:S01]  /*928a0*/  @P0 STG.E.U16 [R20.64], R22 ;  /* 0x0000001614000986 */ /* 0x0001e2000c101504 */
[----:B------:R-:W-:Y:S02]  /*928b0*/  ISETP.LT.AND P0, PT, R6, c[0x0][0x178], !P6 ;  /* 0x00005e0006007a0c */ /* 0x000fe40007701270 */
[----:B------:R-:W-:Y:S01]  /*928c0*/  ISETP.LT.AND P6, PT, R7, c[0x0][0x178], !P6 ;  /* 0x00005e0007007a0c */ /* 0x000fe200077c1270 */
[----:B0-----:R-:W-:-:S10]  /*928d0*/  IMAD.WIDE R20, R0, 0x2, R2 ;  /* 0x0000000200147825 */ /* 0x001fd400078e0202 */
[----:B---3--:R-:W-:Y:S01]  /*928e0*/  @P0 STG.E.U16 [R20.64], R25 ;  /* 0x0000001914000986 */ /* 0x008fe2000c101504 */
[----:B------:R-:W-:Y:S02]  /*928f0*/  ISETP.LT.AND P0, PT, R6, c[0x0][0x178], !P2 ;  /* 0x00005e0006007a0c */ /* 0x000fe40005701270 */
[----:B------:R-:W-:Y:S02]  /*92900*/  ISETP.LT.AND P2, PT, R7, c[0x0][0x178], !P2 ;  /* 0x00005e0007007a0c */ /* 0x000fe40005741270 */
[----:B--2---:R-:W-:Y:S01]  /*92910*/  ISETP.GE.AND P4, PT, R23, c[0x0][0x17c], PT ;  /* 0x00005f0017007a0c */ /* 0x004fe20003f86270 */
[----:B------:R-:W-:-:S05]  /*92920*/  IMAD.WIDE R22, R0, 0x2, R28 ;  /* 0x0000000200167825 */ /* 0x000fca00078e021c */
[----:B------:R0:W-:Y:S01]  /*92930*/  @P6 STG.E.U16 [R22.64], R24 ;  /* 0x0000001816006986 */ /* 0x0001e2000c101504 */
[----:B------:R-:W-:Y:S02]  /*92940*/  PRMT R26, R24, 0x7632, R26 ;  /* 0x00007632181a7816 */ /* 0x000fe4000000001a */
[----:B----4-:R-:W-:Y:S02]  /*92950*/  PRMT R27, R25, 0x7632, R27 ;  /* 0x00007632191b7816 */ /* 0x010fe4000000001b */
[----:B0-----:R-:W-:-:S05]  /*92960*/  IADD3 R22, R0, c[0x0][0x198], RZ ;  /* 0x0000660000167a10 */ /* 0x001fca0007ffe0ff */
[C---:B------:R-:W-:Y:S01]  /*92970*/  IMAD.WIDE R20, R22.reuse, 0x2, R2 ;  /* 0x0000000216147825 */ /* 0x040fe200078e0202 */
[----:B------:R-:W-:-:S03]  /*92980*/  IADD3 R0, R22, c[0x0][0x198], RZ ;  /* 0x0000660016007a10 */ /* 0x000fc60007ffe0ff */
[----:B------:R-:W-:Y:S01]  /*92990*/  IMAD.WIDE R22, R22, 0x2, R28 ;  /* 0x0000000216167825 */ /* 0x000fe200078e021c */
[----:B------:R0:W-:Y:S04]  /*929a0*/  @P0 STG.E.U16 [R20.64], R27 ;  /* 0x0000001b14000986 */ /* 0x0001e8000c101504 */
[----:B------:R1:W-:Y:S01]  /*929b0*/  @P2 STG.E.U16 [R22.64], R26 ;  /* 0x0000001a16002986 */ /* 0x0003e2000c101504 */
[----:B------:R-:W-:-:S03]  /*929c0*/  ISETP.GE.AND P0, PT, R5, c[0x0][0x17c], PT ;  /* 0x00005f0005007a0c */ /* 0x000fc60003f06270 */
[----:B------:R-:W2:Y:S04]  /*929d0*/  LDL.LU R5, [R1+0x2410] ;  /* 0x0024100001057983 */ /* 0x000ea80000300800 */
[----:B0-----:R-:W3:Y:S04]  /*929e0*/  LDL.LU R27, [R1+0x240c] ;  /* 0x00240c00011b7983 */ /* 0x001ee80000300800 */
[----:B-1----:R-:W4:Y:S01]  /*929f0*/  LDL.LU R23, [R1+0x90] ;  /* 0x0000900001177983 */ /* 0x002f220000300800 */
[----:B------:R-:W-:Y:S02]  /*92a00*/  ISETP.LT.AND P6, PT, R6, c[0x0][0x178], !P3 ;  /* 0x00005e0006007a0c */ /* 0x000fe40005fc1270 */
[----:B------:R-:W-:Y:S01]  /*92a10*/  ISETP.LT.AND P3, PT, R7, c[0x0][0x178], !P3 ;  /* 0x00005e0007007a0c */ /* 0x000fe20005f61270 */
[----:B------:R-:W-:Y:S01]  /*92a20*/  IMAD.WIDE R24, R0, 0x2, R2 ;  /* 0x0000000200187825 */ /* 0x000fe200078e0202 */
[----:B------:R-:W-:-:S02]  /*92a30*/  ISETP.LT.AND P2, PT, R6, c[0x0][0x178], !P5 ;  /* 0x00005e0006007a0c */ /* 0x000fc40006f41270 */
[----:B------:R-:W-:Y:S01]  /*92a40*/  ISETP.LT.AND P5, PT, R7, c[0x0][0x178], !P5 ;  /* 0x00005e0007007a0c */ /* 0x000fe20006fa1270 */
[C---:B------:R-:W-:Y:S01]  /*92a50*/  IMAD.WIDE R20, R0.reuse, 0x2, R28 ;  /* 0x0000000200147825 */ /* 0x040fe200078e021c */
[----:B------:R-:W-:-:S04]  /*92a60*/  IADD3 R22, R0, c[0x0][0x198], RZ ;  /* 0x0000660000167a10 */ /* 0x000fc80007ffe0ff */
[----:B------:R-:W-:Y:S01]  /*92a70*/  IADD3 R0, R22, c[0x0][0x198], RZ ;  /* 0x0000660016007a10 */ /* 0x000fe20007ffe0ff */
[----:B----4-:R-:W-:Y:S01]  /*92a80*/  @P6 STG.E.U16 [R24.64], R23 ;  /* 0x0000001718006986 */ /* 0x010fe2000c101504 */
[----:B------:R-:W-:-:S03]  /*92a90*/  PRMT R26, R23, 0x7632, R26 ;  /* 0x00007632171a7816 */ /* 0x000fc6000000001a */
[----:B------:R0:W-:Y:S01]  /*92aa0*/  @P3 STG.E.U16 [R20.64], R8 ;  /* 0x0000000814003986 */ /* 0x0001e2000c101504 */
[----:B--2---:R-:W-:-:S03]  /*92ab0*/  ISETP.GE.AND P3, PT, R5, c[0x0][0x17c], PT ;  /* 0x00005f0005007a0c */ /* 0x004fc60003f66270 */
[----:B------:R-:W2:Y:S01]  /*92ac0*/  LDL.LU R5, [R1+0x2664] ;  /* 0x0026640001057983 */ /* 0x000ea20000300800 */
[----:B0-----:R-:W-:Y:S01]  /*92ad0*/  IMAD.WIDE R20, R22, 0x2, R2 ;  /* 0x0000000216147825 */ /* 0x001fe200078e0202 */
[----:B------:R-:W-:-:S03]  /*92ae0*/  PRMT R8, R8, 0x7632, R8 ;  /* 0x0000763208087816 */ /* 0x000fc60000000008 */
[----:B------:R-:W-:Y:S01]  /*92af0*/  IMAD.WIDE R22, R22, 0x2, R28 ;  /* 0x0000000216167825 */ /* 0x000fe200078e021c */
[----:B------:R-:W-:Y:S01]  /*92b00*/  @P2 STG.E.U16 [R20.64], R26 ;  /* 0x0000001a14002986 */ /* 0x000fe2000c101504 */
[----:B---3--:R-:W-:-:S03]  /*92b10*/  ISETP.GE.AND P2, PT, R27, c[0x0][0x17c], PT ;  /* 0x00005f001b007a0c */ /* 0x008fc60003f46270 */
[----:B------:R-:W3:Y:S04]  /*92b20*/  LDL.LU R27, [R1+0x2414] ;  /* 0x00241400011b7983 */ /* 0x000ee80000300800 */
[----:B------:R0:W-:Y:S04]  /*92b30*/  @P5 STG.E.U16 [R22.64], R8 ;  /* 0x0000000816005986 */ /* 0x0001e8000c101504 */
[----:B0-----:R-:W4:Y:S01]  /*92b40*/  LDL.LU R23, [R1+0x30] ;  /* 0x0000300001177983 */ /* 0x001f220000300800 */
        /* <DEDUP_REMOVED lines=8> */
[----:B----4-:R0:W-:Y:S01]  /*92bd0*/  @P6 STG.E.U16 [R24.64], R23 ;  /* 0x0000001718006986 */ /* 0x0101e2000c101504 */
[----:B------:R-:W-:-:S03]  /*92be0*/  PRMT R26, R23, 0x7632, R26 ;  /* 0x00007632171a7816 */ /* 0x000fc6000000001a */
[----:B------:R1:W-:Y:S01]  /*92bf0*/  @P1 STG.E.U16 [R20.64], R16 ;  /* 0x0000001014001986 */ /* 0x0003e2000c101504 */
[----:B0-----:R-:W-:-:S04]  /*92c00*/  IMAD.WIDE R22, R8, 0x2, R28 ;  /* 0x0000000208167825 */ /* 0x001fc800078e021c */
[----:B-1----:R-:W-:Y:S01]  /*92c10*/  IMAD.WIDE R20, R8, 0x2, R2 ;  /* 0x0000000208147825 */ /* 0x002fe200078e0202 */
[----:B------:R-:W-:Y:S01]  /*92c20*/  PRMT R16, R16, 0x7632, R16 ;  /* 0x0000763210107816 */ /* 0x000fe20000000010 */
[----:B------:R-:W4:Y:S04]  /*92c30*/  LDL.LU R8, [R1+0x2418] ;  /* 0x0024180001087983 */ /* 0x000f280000300800 */
[----:B------:R-:W-:Y:S01]  /*92c40*/  @P5 STG.E.U16 [R20.64], R26 ;  /* 0x0000001a14005986 */ /* 0x000fe2000c101504 */
[----:B---3--:R-:W-:-:S03]  /*92c50*/  ISETP.GE.AND P5, PT, R27, c[0x0][0x17c], PT ;  /* 0x00005f001b007a0c */ /* 0x008fc60003fa6270 */
[----:B------:R-:W3:Y:S04]  /*92c60*/  LDL.LU R27, [R1+0x241c] ;  /* 0x00241c00011b7983 */ /* 0x000ee80000300800 */
[----:B------:R0:W-:Y:S04]  /*92c70*/  @P4 STG.E.U16 [R22.64], R16 ;  /* 0x0000001016004986 */ /* 0x0001e8000c101504 */
[----:B0-----:R-:W2:Y:S04]  /*92c80*/  LDL.LU R22, [R1+0x1b0] ;  /* 0x0001b00001167983 */ /* 0x001ea80000300800 */
[----:B------:R-:W3:Y:S01]  /*92c90*/  LDL.LU R23, [R1+0x10] ;  /* 0x0000100001177983 */ /* 0x000ee20000300800 */
[----:B------:R-:W-:-:S02]  /*92ca0*/  ISETP.LT.AND P6, PT, R6, c[0x0][0x178], !P0 ;  /* 0x00005e0006007a0c */ /* 0x000fc400047c1270 */
[C---:B------:R-:W-:Y:S01]  /*92cb0*/  ISETP.LT.AND P0, PT, R7.reuse, c[0x0][0x178], !P0 ;  /* 0x00005e0007007a0c */ /* 0x040fe20004701270 */
[----:B------:R-:W-:Y:S01]  /*92cc0*/  IMAD.WIDE R24, R0, 0x2, R2 ;  /* 0x0000000200187825 */ /* 0x000fe200078e0202 */
[----:B------:R-:W-:Y:S02]  /*92cd0*/  ISETP.LT.AND P4, PT, R6, c[0x0][0x178], !P3 ;  /* 0x00005e0006007a0c */ /* 0x000fe40005f81270 */
[----:B------:R-:W-:Y:S01]  /*92ce0*/  ISETP.LT.AND P3, PT, R7, c[0x0][0x178], !P3 ;  /* 0x00005e0007007a0c */ /* 0x000fe20005f61270 */
[----:B------:R-:W-:Y:S01]  /*92cf0*/  IMAD.WIDE R20, R0, 0x2, R28 ;  /* 0x0000000200147825 */ /* 0x000fe200078e021c */
[----:B----4-:R-:W-:Y:S02]  /*92d00*/  ISETP.GE.AND P1, PT, R8, c[0x0][0x17c], PT ;  /* 0x00005f0008007a0c */ /* 0x010fe40003f26270 */
[----:B------:R-:W-:-:S04]  /*92d10*/  IADD3 R8, R0, c[0x0][0x198], RZ ;  /* 0x0000660000087a10 */ /* 0x000fc80007ffe0ff */
[----:B------:R-:W-:Y:S01]  /*92d20*/  IADD3 R0, R8, c[0x0][0x198], RZ ;  /* 0x0000660008007a10 */ /* 0x000fe20007ffe0ff */
[----:B--2---:R-:W-:Y:S01]  /*92d30*/  @P6 STG.E.U16 [R24.64], R22 ;  /* 0x0000001618006986 */ /* 0x004fe2000c101504 */
[----:B------:R-:W-:-:S03]  /*92d40*/  PRMT R26, R22, 0x7632, R26 ;  /* 0x00007632161a7816 */ /* 0x000fc6000000001a */
[----:B---3--:R0:W-:Y:S01]  /*92d50*/  @P0 STG.E.U16 [R20.64], R23 ;  /* 0x0000001714000986 */ /* 0x0081e2000c101504 */
[----:B------:R-:W-:Y:S01]  /*92d60*/  PRMT R16, R23, 0x7632, R16 ;  /* 0x0000763217107816 */ /* 0x000fe20000000010 */
[----:B0-----:R-:W-:-:S04]  /*92d70*/  IMAD.WIDE R20, R8, 0x2, R2 ;  /* 0x0000000208147825 */ /* 0x001fc800078e0202 */
[----:B------:R-:W-:Y:S01]  /*92d80*/  IMAD.WIDE R22, R8, 0x2, R28 ;  /* 0x0000000208167825 */ /* 0x000fe200078e021c */
[----:B------:R0:W-:Y:S01]  /*92d90*/  @P4 STG.E.U16 [R20.64], R26 ;  /* 0x0000001a14004986 */ /* 0x0001e2000c101504 */
[----:B------:R-:W-:-:S03]  /*92da0*/  ISETP.GE.AND P4, PT, R27, c[0x0][0x17c], PT ;  /* 0x00005f001b007a0c */ /* 0x000fc60003f86270 */
[----:B------:R-:W2:Y:S04]  /*92db0*/  LDL.LU R8, [R1+0x2420] ;  /* 0x0024200001087983 */ /* 0x000ea80000300800 */
[----:B------:R-:W3:Y:S04]  /*92dc0*/  LDL.LU R27, [R1+0x2428] ;  /* 0x00242800011b7983 */ /* 0x000ee80000300800 */
[----:B0-----:R-:W4:Y:S04]  /*92dd0*/  LDL.LU R26, [R1+0x2424] ;  /* 0x00242400011a7983 */ /* 0x001f280000300800 */
[----:B------:R0:W-:Y:S04]  /*92de0*/  @P3 STG.E.U16 [R22.64], R16 ;  /* 0x0000001016003986 */ /* 0x0001e8000c101504 */
[----:B0-----:R-:W3:Y:S01]  /*92df0*/  LDL.LU R23, [R1+0x1a0] ;  /* 0x0001a00001177983 */ /* 0x001ee20000300800 */
[----:B------:R-:W-:-:S02]  /*92e00*/  ISETP.LT.AND P6, PT, R6, c[0x0][0x178], !P2 ;  /* 0x00005e0006007a0c */ /* 0x000fc400057c1270 */
[C---:B------:R-:W-:Y:S01]  /*92e10*/  ISETP.LT.AND P2, PT, R7.reuse, c[0x0][0x178], !P2 ;  /* 0x00005e0007007a0c */ /* 0x040fe20005741270 */
[----:B------:R-:W-:Y:S01]  /*92e20*/  IMAD.WIDE R24, R0, 0x2, R2 ;  /* 0x0000000200187825 */ /* 0x000fe200078e0202 */
[----:B------:R-:W-:Y:S02]  /*92e30*/  ISETP.LT.AND P3, PT, R6, c[0x0][0x178], !P1 ;  /* 0x00005e0006007a0c */ /* 0x000fe40004f61270 */
[----:B------:R-:W-:Y:S01]  /*92e40*/  ISETP.LT.AND P1, PT, R7, c[0x0][0x178], !P1 ;  /* 0x00005e0007007a0c */ /* 0x000fe20004f21270 */
[----:B------:R-:W-:Y:S01]  /*92e50*/  IMAD.WIDE R20, R0, 0x2, R28 ;  /* 0x0000000200147825 */ /* 0x000fe200078e021c */
[----:B--2---:R-:W-:Y:S02]  /*92e60*/  ISETP.GE.AND P0, PT, R8, c[0x0][0x17c], PT ;  /* 0x00005f0008007a0c */ /* 0x004fe40003f06270 */
[----:B------:R-:W-:-:S03]  /*92e70*/  IADD3 R8, R0, c[0x0][0x198], RZ ;  /* 0x0000660000087a10 */ /* 0x000fc60007ffe0ff */
[----:B---3--:R0:W-:Y:S01]  /*92e80*/  @P6 STG.E.U16 [R24.64], R23 ;  /* 0x0000001718006986 */ /* 0x0081e2000c101504 */
[----:B------:R-:W-:-:S03]  /*92e90*/  PRMT R16, R23, 0x7632, R16 ;  /* 0x0000763217107816 */ /* 0x000fc60000000010 */
[----:B------:R1:W-:Y:S01]  /*92ea0*/  @P2 STG.E.U16 [R20.64], R4 ;  /* 0x0000000414002986 */ /* 0x0003e2000c101504 */
[----:B------:R-:W-:-:S03]  /*92eb0*/  ISETP.GE.AND P2, PT, R27, c[0x0][0x17c], PT ;  /* 0x00005f001b007a0c */ /* 0x000fc60003f46270 */
[----:B------:R-:W2:Y:S01]  /*92ec0*/  LDL.LU R27, [R1+0x2430] ;  /* 0x00243000011b7983 */ /* 0x000ea20000300800 */
[----:B0-----:R-:W-:-:S04]  /*92ed0*/  IMAD.WIDE R22, R8, 0x2, R28 ;  /* 0x0000000208167825 */ /* 0x001fc800078e021c */
[----:B-1----:R-:W-:Y:S01]  /*92ee0*/  IMAD.WIDE R20, R8, 0x2, R2 ;  /* 0x0000000208147825 */ /* 0x002fe200078e0202 */
[----:B------:R-:W-:-:S04]  /*92ef0*/  PRMT R4, R4, 0x7632, R4 ;  /* 0x0000763204047816 */ /* 0x000fc80000000004 */
[----:B------:R-:W-:Y:S01]  /*92f00*/  @P3 STG.E.U16 [R20.64], R16 ;  /* 0x0000001014003986 */ /* 0x000fe2000c101504 */
[----:B----4-:R-:W-:-:S03]  /*92f10*/  ISETP.GE.AND P3, PT, R26, c[0x0][0x17c], PT ;  /* 0x00005f001a007a0c */ /* 0x010fc60003f66270 */
[----:B------:R-:W3:Y:S04]  /*92f20*/  LDL.LU R26, [R1+0x242c] ;  /* 0x00242c00011a7983 */ /* 0x000ee80000300800 */
[----:B------:R0:W-:Y:S04]  /*92f30*/  @P1 STG.E.U16 [R22.64], R4 ;  /* 0x0000000416001986 */ /* 0x0001e8000c101504 */
[----:B0-----:R-:W4:Y:S01]  /*92f40*/  LDL.LU R23, [R1+0x70] ;  /* 0x0000700001177983 */ /* 0x001f220000300800 */
[----:B------:R-:W-:Y:S02]  /*92f50*/  ISETP.LT.AND P6, PT, R6, c[0x0][0x178], !P5 ;  /* 0x00005e0006007a0c */ /* 0x000fe40006fc1270 */
[----:B------:R-:W-:-:S02]  /*92f60*/  ISETP.LT.AND P5, PT, R7, c[0x0][0x178], !P5 ;  /* 0x00005e0007007a0c */ /* 0x000fc40006fa1270 */
[----:B------:R-:W-:Y:S02]  /*92f70*/  IADD3 R0, R8, c[0x0][0x198], RZ ;  /* 0x0000660008007a10 */ /* 0x000fe40007ffe0ff */
[----:B------:R-:W-:-:S03]  /*92f80*/  ISETP.LT.AND P1, PT, R6, c[0x0][0x178], !P0 ;  /* 0x00005e0006007a0c */ /* 0x000fc60004721270 */
[----:B------:R-:W-:Y:S01]  /*92f90*/  IMAD.WIDE R24, R0, 0x2, R2 ;  /* 0x0000000200187825 */ /* 0x000fe200078e0202 */
[----:B------:R-:W-:-:S03]  /*92fa0*/  ISETP.LT.AND P0, PT, R7, c[0x0][0x178], !P0 ;  /* 0x00005e0007007a0c */ /* 0x000fc60004701270 */
[C---:B------:R-:W-:Y:S01]  /*92fb0*/  IMAD.WIDE R20, R0.reuse, 0x2, R28 ;  /* 0x0000000200147825 */ /* 0x040fe200078e021c */
[----:B------:R-:W-:Y:S01]  /*92fc0*/  IADD3 R4, R0, c[0x0][0x198], RZ ;  /* 0x0000660000047a10 */ /* 0x000fe20007ffe0ff */
[----:B----4-:R-:W-:Y:S04]  /*92fd0*/  @P6 STG.E.U16 [R24.64], R23 ;  /* 0x0000001718006986 */ /* 0x010fe8000c101504 */
[----:B------:R0:W-:Y:S01]  /*92fe0*/  @P5 STG.E.U16 [R20.64], R12 ;  /* 0x0000000c14005986 */ /* 0x0001e2000c101504 */
[----:B--2---:R-:W-:-:S03]  /*92ff0*/  ISETP.GE.AND P5, PT, R27, c[0x0][0x17c], PT ;  /* 0x00005f001b007a0c */ /* 0x004fc60003fa6270 */
[----:B------:R-:W2:Y:S01]  /*93000*/  LDL.LU R27, [R1+0x2438] ;  /* 0x00243800011b7983 */ /* 0x000ea20000300800 */
[----:B0-----:R-:W-:Y:S01]  /*93010*/  PRMT R12, R23, 0x7632, R12 ;  /* 0x00007632170c7816 */ /* 0x001fe2000000000c */
[----:B------:R-:W-:-:S03]  /*93020*/  IMAD.WIDE R20, R4, 0x2, R2 ;  /* 0x0000000204147825 */ /* 0x000fc600078e0202 */
[----:B------:R-:W-:Y:S01]  /*93030*/  PRMT R8, R12, 0x7632, R8 ;  /* 0x000076320c087816 */ /* 0x000fe20000000008 */
[----:B------:R-:W-:Y:S01]  /*93040*/  IMAD.WIDE R22, R4, 0x2, R28 ;  /* 0x0000000204167825 */ /* 0x000fe200078e021c */
[----:B------:R-:W-:Y:S01]  /*93050*/  @P1 STG.E.U16 [R20.64], R12 ;  /* 0x0000000c14001986 */ /* 0x000fe2000c101504 */
[----:B---3--:R-:W-:-:S03]  /*93060*/  ISETP.GE.AND P1, PT, R26, c[0x0][0x17c], PT ;  /* 0x00005f001a007a0c */ /* 0x008fc60003f26270 */
[----:B------:R-:W3:Y:S04]  /*93070*/  LDL.LU R26, [R1+0x2434] ;  /* 0x00243400011a7983 */ /* 0x000ee80000300800 */
[----:B------:R0:W-:Y:S04]  /*93080*/  @P0 STG.E.U16 [R22.64], R8 ;  /* 0x0000000816000986 */ /* 0x0001e8000c101504 */
[----:B0-----:R-:W4:Y:S04]  /*93090*/  LDL.LU R22, [R1+0x1c0] ;  /* 0x0001c00001167983 */ /* 0x001f280000300800 */
[----:B------:R-:W2:Y:S01]  /*930a0*/  LDL.LU R23, [R1+0x40] ;  /* 0x0000400001177983 */ /* 0x000ea20000300800 */
[----:B------:R-:W-:-:S02]  /*930b0*/  ISETP.LT.AND P6, PT, R6, c[0x0][0x178], !P4 ;  /* 0x00005e0006007a0c */ /* 0x000fc400067c1270 */
[C---:B------:R-:W-:Y:S02]  /*930c0*/  ISETP.LT.AND P4, PT, R7.reuse, c[0x0][0x178], !P4 ;  /* 0x00005e0007007a0c */ /* 0x040fe40006781270 */
[----:B------:R-:W-:Y:S02]  /*930d0*/  IADD3 R0, R4, c[0x0][0x198], RZ ;  /* 0x0000660004007a10 */ /* 0x000fe40007ffe0ff */
[----:B------:R-:W-:Y:S02]  /*930e0*/  ISETP.LT.AND P0, PT, R6, c[0x0][0x178], !P2 ;  /* 0x00005e0006007a0c */ /* 0x000fe40005701270 */
[----:B------:R-:W-:Y:S01]  /*930f0*/  ISETP.LT.AND P2, PT, R7, c[0x0][0x178], !P2 ;  /* 0x00005e0007007a0c */ /* 0x000fe20005741270 */
[C---:B------:R-:W-:Y:S01]  /*93100*/  IMAD.WIDE R24, R0.reuse, 0x2, R2 ;  /* 0x0000000200187825 */ /* 0x040fe200078e0202 */
[----:B------:R-:W-:-:S03]  /*93110*/  IADD3 R4, R0, c[0x0][0x198], RZ ;  /* 0x0000660000047a10 */ /* 0x000fc60007ffe0ff */
[----:B------:R-:W-:Y:S01]  /*93120*/  IMAD.WIDE R20, R0, 0x2, R28 ;  /* 0x0000000200147825 */ /* 0x000fe200078e021c */
[----:B----4-:R-:W-:Y:S01]  /*93130*/  @P6 STG.E.U16 [R24.64], R22 ;  /* 0x0000001618006986 */ /* 0x010fe2000c101504 */
[----:B------:R-:W-:-:S03]  /*93140*/  PRMT R12, R22, 0x7632, R12 ;  /* 0x00007632160c7816 */ /* 0x000fc6000000000c */
[----:B--2---:R0:W-:Y:S01]  /*93150*/  @P4 STG.E.U16 [R20.64], R23 ;  /* 0x0000001714004986 */ /* 0x0041e2000c101504 */
[----:B------:R-:W-:Y:S02]  /*93160*/  PRMT R8, R23, 0x7632, R8 ;  /* 0x0000763217087816 */ /* 0x000fe40000000008 */
[----:B------:R-:W-:Y:S02]  /*93170*/  ISETP.GE.AND P4, PT, R27, c[0x0][0x17c], PT ;  /* 0x00005f001b007a0c */ /* 0x000fe40003f86270 */
[----:B------:R-:W2:Y:S01]  /*93180*/  LDL.LU R27, [R1+0x2440] ;  /* 0x00244000011b7983 */ /* 0x000ea20000300800 */
[----:B0-----:R-:W-:-:S04]  /*93190*/  IMAD.WIDE R20, R4, 0x2, R2 ;  /* 0x0000000204147825 */ /* 0x001fc800078e0202 */
        /* <DEDUP_REMOVED lines=30> */
[----:B------:R-:W-:Y:S02]  /*93380*/  ISETP.LT.AND P1, PT, R7, c[0x0][0x178], !P1 ;  /* 0x00005e0007007a0c */ /* 0x000fe40004f21270 */
[----:B------:R-:W-:Y:S02]  /*93390*/  IADD3 R0, R4, c[0x0][0x198], RZ ;  /* 0x0000660004007a10 */ /* 0x000fe40007ffe0ff */
[----:B------:R-:W-:-:S03]  /*933a0*/  ISETP.LT.AND P5, PT, R6, c[0x0][0x178], !P4 ;  /* 0x00005e0006007a0c */ /* 0x000fc600067a1270 */
[C---:B------:R-:W-:Y:S01]  /*933b0*/  IMAD.WIDE R24, R0.reuse, 0x2, R2 ;  /* 0x0000000200187825 */ /* 0x040fe200078e0202 */
[----:B------:R-:W-:Y:S02]  /*933c0*/  ISETP.LT.AND P4, PT, R7, c[0x0][0x178], !P4 ;  /* 0x00005e0007007a0c */ /* 0x000fe40006781270 */
[C---:B------:R-:W-:Y:S01]  /*933d0*/  IADD3 R4, R0.reuse, c[0x0][0x198], RZ ;  /* 0x0000660000047a10 */ /* 0x040fe20007ffe0ff */
[----:B------:R-:W-:Y:S01]  /*933e0*/  IMAD.WIDE R20, R0, 0x2, R28 ;  /* 0x0000000200147825 */ /* 0x000fe200078e021c */
[----:B----4-:R-:W-:Y:S01]  /*933f0*/  @P6 STG.E.U16 [R24.64], R22 ;  /* 0x0000001618006986 */ /* 0x010fe2000c101504 */
[----:B------:R-:W-:-:S03]  /*93400*/  PRMT R12, R22, 0x7632, R12 ;  /* 0x00007632160c7816 */ /* 0x000fc6000000000c */
[----:B--2---:R0:W-:Y:S01]  /*93410*/  @P1 STG.E.U16 [R20.64], R23 ;  /* 0x0000001714001986 */ /* 0x0041e2000c101504 */
[----:B------:R-:W-:Y:S02]  /*93420*/  PRMT R8, R23, 0x7632, R8 ;  /* 0x0000763217087816 */ /* 0x000fe40000000008 */
[----:B------:R-:W-:Y:S02]  /*93430*/  ISETP.LT.AND P6, PT, R6, c[0x0][0x178], !P0 ;  /* 0x00005e0006007a0c */ /* 0x000fe400047c1270 */
[----:B------:R-:W2:Y:S01]  /*93440*/  LDL.LU R6, [R1+0x2660] ;  /* 0x0026600001067983 */ /* 0x000ea20000300800 */
[----:B0-----:R-:W-:-:S04]  /*93450*/  IMAD.WIDE R20, R4, 0x2, R2 ;  /* 0x0000000204147825 */ /* 0x001fc800078e0202 */
[----:B------:R-:W-:Y:S01]  /*93460*/  IMAD.WIDE R22, R4, 0x2, R28 ;  /* 0x0000000204167825 */ /* 0x000fe200078e021c */
[----:B------:R-:W-:Y:S01]  /*93470*/  @P5 STG.E.U16 [R20.64], R12 ;  /* 0x0000000c14005986 */ /* 0x000fe2000c101504 */
[----:B---3--:R-:W-:Y:S02]  /*93480*/  ISETP.GE.AND P5, PT, R26, c[0x0][0x17c], PT ;  /* 0x00005f001a007a0c */ /* 0x008fe40003fa6270 */
[----:B------:R-:W-:Y:S01]  /*93490*/  ISETP.GE.AND P1, PT, R27, c[0x0][0x17c], PT ;  /* 0x00005f001b007a0c */ /* 0x000fe20003f26270 */
[----:B------:R-:W3:Y:S04]  /*934a0*/  LDL.LU R26, [R1+0x2450] ;  /* 0x00245000011a7983 */ /* 0x000ee80000300800 */
[----:B------:R-:W4:Y:S04]  /*934b0*/  LDL.LU R27, [R1+0x244c] ;  /* 0x00244c00011b7983 */ /* 0x000f280000300800 */
[----:B------:R0:W-:Y:S04]  /*934c0*/  @P4 STG.E.U16 [R22.64], R8 ;  /* 0x0000000816004986 */ /* 0x0001e8000c101504 */
[----:B0-----:R-:W2:Y:S01]  /*934d0*/  LDL.LU R23, [R1+0x94] ;  /* 0x0000940001177983 */ /* 0x001ea20000300800 */
[----:B------:R-:W-:-:S05]  /*934e0*/  IADD3 R0, R4, c[0x0][0x198], RZ ;  /* 0x0000660004007a10 */ /* 0x000fca0007ffe0ff */
[----:B------:R-:W-:-:S05]  /*934f0*/  IMAD.WIDE R24, R0, 0x2, R2 ;  /* 0x0000000200187825 */ /* 0x000fca00078e0202 */
[----:B--2---:R0:W-:Y:S04]  /*93500*/  @P6 STG.E.U16 [R24.64], R23 ;  /* 0x0000001718006986 */ /* 0x0041e8000c101504 */
[----:B0-----:R-:W2:Y:S04]  /*93510*/  LDL.LU R25, [R1+0x34] ;  /* 0x0000340001197983 */ /* 0x001ea80000300800 */
[----:B------:R0:W-:Y:S04]  /*93520*/  STL [R1+0x2654], R24 ;  /* 0x0026541801007387 */ /* 0x0001e80000100800 */
[----:B0-----:R-:W2:Y:S01]  /*93530*/  LDL R24, [R1+0xbc8] ;  /* 0x000bc80001187983 */ /* 0x001ea20000100800 */
[----:B------:R-:W-:Y:S01]  /*93540*/  ISETP.LT.AND P0, PT, R7, c[0x0][0x178], !P0 ;  /* 0x00005e0007007a0c */ /* 0x000fe20004701270 */
[C---:B------:R-:W-:Y:S01]  /*93550*/  IMAD.WIDE R20, R0.reuse, 0x2, R28 ;  /* 0x0000000200147825 */ /* 0x040fe200078e021c */
[----:B------:R-:W-:-:S02]  /*93560*/  IADD3 R4, R0, c[0x0][0x198], RZ ;  /* 0x0000660000047a10 */ /* 0x000fc40007ffe0ff */
[----:B------:R-:W-:Y:S02]  /*93570*/  PRMT R12, R9, 0x7632, R12 ;  /* 0x00007632090c7816 */ /* 0x000fe4000000000c */
[----:B------:R-:W-:Y:S02]  /*93580*/  IADD3 R0, R4, c[0x0][0x198], RZ ;  /* 0x0000660004007a10 */ /* 0x000fe40007ffe0ff */
[----:B------:R-:W-:-:S05]  /*93590*/  PRMT R16, R23, 0x7632, R16 ;  /* 0x0000763217107816 */ /* 0x000fca0000000010 */
[----:B------:R0:W-:Y:S01]  /*935a0*/  @P0 STG.E.U16 [R20.64], R9 ;  /* 0x0000000914000986 */ /* 0x0001e2000c101504 */
[--C-:B------:R-:W-:Y:S01]  /*935b0*/  IMAD.WIDE R22, R0, 0x2, R2.reuse ;  /* 0x0000000200167825 */ /* 0x100fe200078e0202 */
[----:B---3--:R-:W-:Y:S02]  /*935c0*/  ISETP.GE.AND P0, PT, R26, c[0x0][0x17c], PT ;  /* 0x00005f001a007a0c */ /* 0x008fe40003f06270 */
[----:B------:R-:W3:Y:S01]  /*935d0*/  LDL.LU R26, [R1+0x14] ;  /* 0x00001400011a7983 */ /* 0x000ee20000300800 */
[----:B0-----:R-:W-:-:S04]  /*935e0*/  IMAD.WIDE R8, R4, 0x2, R2 ;  /* 0x0000000204087825 */ /* 0x001fc800078e0202 */
[----:B------:R-:W-:Y:S01]  /*935f0*/  IMAD.WIDE R20, R4, 0x2, R28 ;  /* 0x0000000204147825 */ /* 0x000fe200078e021c */
[C---:B--2---:R-:W-:Y:S02]  /*93600*/  ISETP.LT.AND P4, PT, R24.reuse, c[0x0][0x178], !P3 ;  /* 0x00005e0018007a0c */ /* 0x044fe40005f81270 */
[----:B------:R-:W-:Y:S02]  /*93610*/  ISETP.LT.AND P3, PT, R7, c[0x0][0x178], !P3 ;  /* 0x00005e0007007a0c */ /* 0x000fe40005f61270 */
[----:B------:R-:W-:-:S09]  /*93620*/  ISETP.LT.AND P6, PT, R24, c[0x0][0x178], !P2 ;  /* 0x00005e0018007a0c */ /* 0x000fd200057c1270 */
[----:B------:R-:W-:Y:S01]  /*93630*/  @P4 STG.E.U16 [R8.64], R16 ;  /* 0x0000001008004986 */ /* 0x000fe2000c101504 */
[----:B----4-:R-:W-:-:S03]  /*93640*/  ISETP.GE.AND P4, PT, R27, c[0x0][0x17c], PT ;  /* 0x00005f001b007a0c */ /* 0x010fc60003f86270 */
[----:B------:R-:W-:Y:S04]  /*93650*/  @P3 STG.E.U16 [R20.64], R12 ;  /* 0x0000000c14003986 */ /* 0x000fe8000c101504 */
[----:B------:R-:W2:Y:S04]  /*93660*/  LDL.LU R27, [R1+0x2454] ;  /* 0x00245400011b7983 */ /* 0x000ea80000300800 */
[----:B------:R0:W-:Y:S04]  /*93670*/  @P6 STG.E.U16 [R22.64], R25 ;  /* 0x0000001916006986 */ /* 0x0001e8000c101504 */
[----:B0-----:R-:W4:Y:S01]  /*93680*/  LDL.LU R23, [R1+0x2458] ;  /* 0x0024580001177983 */ /* 0x001f220000300800 */
[----:B------:R-:W-:-:S02]  /*93690*/  ISETP.LT.AND P2, PT, R7, c[0x0][0x178], !P2 ;  /* 0x00005e0007007a0c */ /* 0x000fc40005741270 */
[----:B------:R-:W-:Y:S01]  /*936a0*/  ISETP.LT.AND P3, PT, R24, c[0x0][0x178], !P1 ;  /* 0x00005e0018007a0c */ /* 0x000fe20004f61270 */
[C---:B------:R-:W-:Y:S01]  /*936b0*/  IMAD.WIDE R8, R0.reuse, 0x2, R28 ;  /* 0x0000000200087825 */ /* 0x040fe200078e021c */
[----:B------:R-:W-:Y:S02]  /*936c0*/  ISETP.LT.AND P1, PT, R7, c[0x0][0x178], !P1 ;  /* 0x00005e0007007a0c */ /* 0x000fe40004f21270 */
[----:B------:R-:W-:Y:S02]  /*936d0*/  IADD3 R4, R0, c[0x0][0x198], RZ ;  /* 0x0000660000047a10 */ /* 0x000fe40007ffe0ff */
[----:B------:R-:W-:Y:S02]  /*936e0*/  PRMT R22, R25, 0x7632, R22 ;  /* 0x0000763219167816 */ /* 0x000fe40000000016 */
[----:B------:R-:W-:Y:S01]  /*936f0*/  PRMT R12, R17, 0x7632, R12 ;  /* 0x00007632110c7816 */ /* 0x000fe2000000000c */
[----:B------:R-:W3:Y:S04]  /*93700*/  LDL.LU R25, [R1+0x1a4] ;  /* 0x0001a40001197983 */ /* 0x000ee80000300800 */
[----:B------:R0:W-:Y:S02]  /*93710*/  @P2 STG.E.U16 [R8.64], R17 ;  /* 0x0000001108002986 */ /* 0x0001e4000c101504 */
[----:B0-----:R-:W-:-:S04]  /*93720*/  IMAD.WIDE R8, R4, 0x2, R2 ;  /* 0x0000000204087825 */ /* 0x001fc800078e0202 */
[----:B------:R-:W-:Y:S01]  /*93730*/  IMAD.WIDE R16, R4, 0x2, R28 ;  /* 0x0000000204107825 */ /* 0x000fe200078e021c */
[----:B------:R-:W-:Y:S04]  /*93740*/  @P3 STG.E.U16 [R8.64], R22 ;  /* 0x0000001608003986 */ /* 0x000fe8000c101504 */
[----:B------:R0:W-:Y:S01]  /*93750*/  @P1 STG.E.U16 [R16.64], R12 ;  /* 0x0000000c10001986 */ /* 0x0001e2000c101504 */
[----:B--2---:R-:W-:-:S03]  /*93760*/  ISETP.GE.AND P3, PT, R27, c[0x0][0x17c], PT ;  /* 0x00005f001b007a0c */ /* 0x004fc60003f66270 */
[----:B------:R-:W2:Y:S01]  /*93770*/  LDL.LU R27, [R1+0x2460] ;  /* 0x00246000011b7983 */ /* 0x000ea20000300800 */
[----:B----4-:R-:W-:-:S03]  /*93780*/  ISETP.GE.AND P2, PT, R23, c[0x0][0x17c], PT ;  /* 0x00005f0017007a0c */ /* 0x010fc60003f46270 */
[----:B------:R-:W4:Y:S04]  /*93790*/  LDL.LU R23, [R1+0x245c] ;  /* 0x00245c0001177983 */ /* 0x000f280000300800 */
[----:B0-----:R-:W2:Y:S01]  /*937a0*/  LDL.LU R17, [R1+0x1b4] ;  /* 0x0001b40001117983 */ /* 0x001ea20000300800 */
[----:B------:R-:W-:Y:S02]  /*937b0*/  ISETP.LT.AND P6, PT, R24, c[0x0][0x178], !P5 ;  /* 0x00005e0018007a0c */ /* 0x000fe40006fc1270 */
[----:B------:R-:W-:Y:S02]  /*937c0*/  ISETP.LT.AND P5, PT, R7, c[0x0][0x178], !P5 ;  /* 0x00005e0007007a0c */ /* 0x000fe40006fa1270 */
[----:B------:R-:W-:Y:S02]  /*937d0*/  IADD3 R0, R4, c[0x0][0x198], RZ ;  /* 0x0000660004007a10 */ /* 0x000fe40007ffe0ff */
[----:B------:R-:W-:-:S03]  /*937e0*/  ISETP.LT.AND P1, PT, R24, c[0x0][0x178], !P0 ;  /* 0x00005e0018007a0c */ /* 0x000fc60004721270 */
[C---:B------:R-:W-:Y:S01]  /*937f0*/  IMAD.WIDE R20, R0.reuse, 0x2, R2 ;  /* 0x0000000200147825 */ /* 0x040fe200078e0202 */
[----:B------:R-:W-:-:S03]  /*93800*/  IADD3 R12, R0, c[0x0][0x198], RZ ;  /* 0x00006600000c7a10 */ /* 0x000fc60007ffe0ff */
[----:B------:R-:W-:Y:S01]  /*93810*/  IMAD.WIDE R8, R0, 0x2, R28 ;  /* 0x0000000200087825 */ /* 0x000fe200078e021c */
[----:B------:R-:W-:Y:S02]  /*93820*/  ISETP.LT.AND P0, PT, R7, c[0x0][0x178], !P0 ;  /* 0x00005e0007007a0c */ /* 0x000fe40004701270 */
[----:B---3--:R-:W-:Y:S01]  /*93830*/  PRMT R4, R26, 0x7632, R4 ;  /* 0x000076321a047816 */ /* 0x008fe20000000004 */
[----:B--2---:R-:W-:Y:S01]  /*93840*/  @P6 STG.E.U16 [R20.64], R17 ;  /* 0x0000001114006986 */ /* 0x004fe2000c101504 */
[----:B------:R-:W-:-:S03]  /*93850*/  PRMT R22, R17, 0x7632, R22 ;  /* 0x0000763211167816 */ /* 0x000fc60000000016 */
[----:B------:R0:W-:Y:S01]  /*93860*/  @P5 STG.E.U16 [R8.64], R26 ;  /* 0x0000001a08005986 */ /* 0x0001e2000c101504 */
[----:B------:R-:W-:Y:S02]  /*93870*/  ISETP.LT.AND P6, PT, R24, c[0x0][0x178], !P4 ;  /* 0x00005e0018007a0c */ /* 0x000fe400067c1270 */
[----:B------:R-:W-:Y:S02]  /*93880*/  ISETP.LT.AND P4, PT, R7, c[0x0][0x178], !P4 ;  /* 0x00005e0007007a0c */ /* 0x000fe40006781270 */
[----:B------:R-:W2:Y:S01]  /*93890*/  LDL.LU R7, [R1+0x265c] ;  /* 0x00265c0001077983 */ /* 0x000ea20000300800 */
[----:B------:R-:W-:Y:S01]  /*938a0*/  ISETP.GE.AND P5, PT, R27, c[0x0][0x17c], PT ;  /* 0x00005f001b007a0c */ /* 0x000fe20003fa6270 */
[----:B0-----:R-:W-:Y:S02]  /*938b0*/  IMAD.WIDE R8, R12, 0x2, R2 ;  /* 0x000000020c087825 */ /* 0x001fe400078e0202 */
[----:B------:R-:W3:Y:S04]  /*938c0*/  LDL.LU R26, [R1+0x74] ;  /* 0x00007400011a7983 */ /* 0x000ee80000300800 */
[----:B------:R-:W-:Y:S01]  /*938d0*/  @P1 STG.E.U16 [R8.64], R22 ;  /* 0x0000001608001986 */ /* 0x000fe2000c101504 */
[----:B----4-:R-:W-:-:S03]  /*938e0*/  ISETP.GE.AND P1, PT, R23, c[0x0][0x17c], PT ;  /* 0x00005f0017007a0c */ /* 0x010fc60003f26270 */
[----:B------:R0:W-:Y:S04]  /*938f0*/  STL [R1+0x2658], R22 ;  /* 0x0026581601007387 */ /* 0x0001e80000100800 */
[----:B0-----:R-:W4:Y:S04]  /*93900*/  LDL R22, [R1+0xbcc] ;  /* 0x000bcc0001167983 */ /* 0x001f280000100800 */
[----:B------:R-:W2:Y:S04]  /*93910*/  LDL.LU R27, [R1+0x2468] ;  /* 0x00246800011b7983 */ /* 0x000ea80000300800 */
[----:B------:R-:W3:Y:S01]  /*93920*/  LDL.LU R23, [R1+0x2464] ;  /* 0x0024640001177983 */ /* 0x000ee20000300800 */
[C---:B------:R-:W-:Y:S01]  /*93930*/  IMAD.WIDE R16, R12.reuse, 0x2, R28 ;  /* 0x000000020c107825 */ /* 0x040fe200078e021c */
[----:B------:R-:W-:-:S04]  /*93940*/  IADD3 R0, R12, c[0x0][0x198], RZ ;  /* 0x000066000c007a10 */ /* 0x000fc80007ffe0ff */
[----:B------:R0:W-:Y:S01]  /*93950*/  @P0 STG.E.U16 [R16.64], R4 ;  /* 0x0000000410000986 */ /* 0x0001e2000c101504 */
[----:B------:R-:W-:Y:S01]  /*93960*/  ISETP.LT.AND P0, PT, R24, c[0x0][0x178], !P2 ;  /* 0x00005e0018007a0c */ /* 0x000fe20005701270 */
[----:B------:R-:W-:-:S04]  /*93970*/  IMAD.WIDE R20, R0, 0x2, R2 ;  /* 0x0000000200147825 */ /* 0x000fc800078e0202 */
[C---:B------:R-:W-:Y:S01]  /*93980*/  IMAD.WIDE R8, R0.reuse, 0x2, R28 ;  /* 0x0000000200087825 */ /* 0x040fe200078e021c */
[----:B------:R1:W-:Y:S01]  /*93990*/  @P6 STG.E.U16 [R20.64], R25 ;  /* 0x0000001914006986 */ /* 0x0003e2000c101504 */
[----:B0-----:R-:W-:-:S03]  /*939a0*/  IADD3 R16, R0, c[0x0][0x198], RZ ;  /* 0x0000660000107a10 */ /* 0x001fc60007ffe0ff */
[----:B------:R0:W-:Y:S01]  /*939b0*/  @P4 STG.E.U16 [R8.64], R5 ;  /* 0x0000000508004986 */ /* 0x0001e2000c101504 */
[----:B------:R-:W-:Y:S02]  /*939c0*/  PRMT R12, R25, 0x7632, R12 ;  /* 0x00007632190c7816 */ /* 0x000fe4000000000c */
[----:B-1----:R-:W-:Y:S01]  /*939d0*/  PRMT R20, R5, 0x7632, R20 ;  /* 0x0000763205147816 */ /* 0x002fe20000000014 */
[----:B------:R-:W4:Y:S01]  /*939e0*/  LDL.LU R25, [R1+0x1c4] ;  /* 0x0001c40001197983 */ /* 0x000f220000300800 */
[----:B0-----:R-:W-:-:S05]  /*939f0*/  IMAD.WIDE R4, R16, 0x2, R2 ;  /* 0x0000000210047825 */ /* 0x001fca00078e0202 */
[----:B------:R0:W-:Y:S01]  /*93a00*/  @P0 STG.E.U16 [R4.64], R12 ;  /* 0x0000000c04000986 */ /* 0x0001e2000c101504 */
[----:B--2---:R-:W-:-:S03]  /*93a10*/  ISETP.GE.AND P4, PT, R27, c[0x0][0x17c], PT ;  /* 0x00005f001b007a0c */ /* 0x004fc60003f86270 */
[----:B------:R-:W2:Y:S01]  /*93a20*/  LDL.LU R27, [R1+0x44] ;  /* 0x00004400011b7983 */ /* 0x000ea20000300800 */
[----:B---3--:R-:W-:-:S03]  /*93a30*/  ISETP.GE.AND P0, PT, R23, c[0x0][0x17c], PT ;  /* 0x00005f0017007a0c */ /* 0x008fc60003f06270 */
[----:B------:R-:W3:Y:S04]  /*93a40*/  LDL.LU R23, [R1+0x2470] ;  /* 0x0024700001177983 */ /* 0x000ee80000300800 */
[----:B------:R-:W2:Y:S01]  /*93a50*/  LDL.LU R21, [R1+0x246c] ;  /* 0x00246c0001157983 */ /* 0x000ea20000300800 */
[----:B----4-:R-:W-:Y:S01]  /*93a60*/  ISETP.LT.AND P2, PT, R22, c[0x0][0x178], !P2 ;  /* 0x00005e0016007a0c */ /* 0x010fe20005741270 */
[----:B------:R-:W-:Y:S01]  /*93a70*/  IMAD.WIDE R8, R16, 0x2, R28 ;  /* 0x0000000210087825 */ /* 0x000fe200078e021c */
[----:B------:R-:W-:Y:S02]  /*93a80*/  ISETP.LT.AND P6, PT, R24, c[0x0][0x178], !P3 ;  /* 0x00005e0018007a0c */ /* 0x000fe40005fc1270 */
[----:B------:R-:W-:Y:S02]  /*93a90*/  ISETP.LT.AND P3, PT, R22, c[0x0][0x178], !P3 ;  /* 0x00005e0016007a0c */ /* 0x000fe40005f61270 */
[----:B------:R-:W-:-:S05]  /*93aa0*/  IADD3 R0, R16, c[0x0][0x198], RZ ;  /* 0x0000660010007a10 */ /* 0x000fca0007ffe0ff */
[----:B------:R-:W-:Y:S02]  /*93ab0*/  IMAD.WIDE R16, R0, 0x2, R2 ;  /* 0x0000000200107825 */ /* 0x000fe400078e0202 */
[----:B------:R1:W-:Y:S01]  /*93ac0*/  @P2 STG.E.U16 [R8.64], R20 ;  /* 0x0000001408002986 */ /* 0x0003e2000c101504 */
[----:B------:R-:W-:Y:S01]  /*93ad0*/  ISETP.LT.AND P2, PT, R24, c[0x0][0x178], !P5 ;  /* 0x00005e0018007a0c */ /* 0x000fe20006f41270 */
[C---:B0-----:R-:W-:Y:S02]  /*93ae0*/  IMAD.WIDE R4, R0.reuse, 0x2, R28 ;  /* 0x0000000200047825 */ /* 0x041fe400078e021c */
[----:B------:R0:W-:Y:S04]  /*93af0*/  @P6 STG.E.U16 [R16.64], R26 ;  /* 0x0000001a10006986 */ /* 0x0001e8000c101504 */
[----:B------:R4:W-:Y:S01]  /*93b00*/  @P3 STG.E.U16 [R4.64], R13 ;  /* 0x0000000d04003986 */ /* 0x0009e2000c101504 */
[----:B-1----:R-:W-:-:S02]  /*93b10*/  IADD3 R8, R0, c[0x0][0x198], RZ ;  /* 0x0000660000087a10 */ /* 0x002fc40007ffe0ff */
[----:B0-----:R-:W-:Y:S02]  /*93b20*/  PRMT R16, R26, 0x7632, R16 ;  /* 0x000076321a107816 */ /* 0x001fe40000000010 */
[----:B------:R-:W2:Y:S01]  /*93b30*/  LDL.LU R26, [R1+0x58] ;  /* 0x00005800011a7983 */ /* 0x000ea20000300800 */
[----:B----4-:R-:W-:-:S05]  /*93b40*/  IMAD.WIDE R4, R8, 0x2, R2 ;  /* 0x0000000208047825 */ /* 0x010fca00078e0202 */
[----:B------:R0:W-:Y:S01]  /*93b50*/  @P2 STG.E.U16 [R4.64], R16 ;  /* 0x0000001004002986 */ /* 0x0001e2000c101504 */
[----:B---3--:R-:W-:-:S03]  /*93b60*/  ISETP.GE.AND P3, PT, R23, c[0x0][0x17c], PT ;  /* 0x00005f0017007a0c */ /* 0x008fc60003f66270 */
[----:B------:R-:W3:Y:S01]  /*93b70*/  LDL.LU R23, [R1+0x28] ;  /* 0x0000280001177983 */ /* 0x000ee20000300800 */
[----:B--2---:R-:W-:-:S03]  /*93b80*/  ISETP.GE.AND P2, PT, R21, c[0x0][0x17c], PT ;  /* 0x00005f0015007a0c */ /* 0x004fc60003f46270 */
[----:B------:R-:W2:Y:S04]  /*93b90*/  LDL.LU R21, [R1+0x2478] ;  /* 0x0024780001157983 */ /* 0x000ea80000300800 */
[----:B------:R-:W4:Y:S01]  /*93ba0*/  LDL.LU R20, [R1+0x2474] ;  /* 0x0024740001147983 */ /* 0x000f220000300800 */
[----:B------:R-:W-:Y:S02]  /*93bb0*/  ISETP.LT.AND P5, PT, R22, c[0x0][0x178], !P5 ;  /* 0x00005e0016007a0c */ /* 0x000fe40006fa1270 */
[----:B------:R-:W-:Y:S02]  /*93bc0*/  ISETP.LT.AND P6, PT, R24, c[0x0][0x178], !P1 ;  /* 0x00005e0018007a0c */ /* 0x000fe40004fc1270 */
[C---:B------:R-:W-:Y:S01]  /*93bd0*/  IADD3 R0, R8.reuse, c[0x0][0x198], RZ ;  /* 0x0000660008007a10 */ /* 0x040fe20007ffe0ff */
[----:B------:R-:W-:Y:S01]  /*93be0*/  IMAD.WIDE R8, R8, 0x2, R28 ;  /* 0x0000000208087825 */ /* 0x000fe200078e021c */
[----:B------:R-:W-:-:S02]  /*93bf0*/  PRMT R17, R13, 0x7632, R17 ;  /* 0x000076320d117816 */ /* 0x000fc40000000011 */
[----:B------:R-:W-:Y:S01]  /*93c00*/  ISETP.LT.AND P1, PT, R22, c[0x0][0x178], !P1 ;  /* 0x00005e0016007a0c */ /* 0x000fe20004f21270 */
[----:B------:R-:W-:-:S04]  /*93c10*/  IMAD.WIDE R12, R0, 0x2, R2 ;  /* 0x00000002000c7825 */ /* 0x000fc800078e0202 */
[----:B------:R1:W-:Y:S01]  /*93c20*/  @P5 STG.E.U16 [R8.64], R17 ;  /* 0x0000001108005986 */ /* 0x0003e2000c101504 */
[----:B------:R-:W-:Y:S01]  /*93c30*/  ISETP.LT.AND P5, PT, R24, c[0x0][0x178], !P4 ;  /* 0x00005e0018007a0c */ /* 0x000fe200067a1270 */
[C---:B0-----:R-:W-:Y:S02]  /*93c40*/  IMAD.WIDE R4, R0.reuse, 0x2, R28 ;  /* 0x0000000200047825 */ /* 0x041fe400078e021c */
[----:B------:R0:W-:Y:S04]  /*93c50*/  @P6 STG.E.U16 [R12.64], R25 ;  /* 0x000000190c006986 */ /* 0x0001e8000c101504 */
[----:B------:R0:W-:Y:S01]  /*93c60*/  @P1 STG.E.U16 [R4.64], R27 ;  /* 0x0000001b04001986 */ /* 0x0001e2000c101504 */
[----:B-1----:R-:W-:Y:S02]  /*93c70*/  IADD3 R8, R0, c[0x0][0x198], RZ ;  /* 0x0000660000087a10 */ /* 0x002fe40007ffe0ff */
[----:B------:R-:W-:-:S02]  /*93c80*/  PRMT R0, R25, 0x7632, R0 ;  /* 0x0000763219007816 */ /* 0x000fc40000000000 */
[----:B------:R-:W-:Y:S01]  /*93c90*/  PRMT R17, R27, 0x7632, R17 ;  /* 0x000076321b117816 */ /* 0x000fe20000000011 */
[----:B0-----:R-:W3:Y:S01]  /*93ca0*/  LDL.LU R25, [R1+0x88] ;  /* 0x0000880001197983 */ /* 0x001ee20000300800 */
[----:B------:R-:W-:-:S03]  /*93cb0*/  IMAD.WIDE R4, R8, 0x2, R2 ;  /* 0x0000000208047825 */ /* 0x000fc600078e0202 */
[----:B------:R-:W3:Y:S04]  /*93cc0*/  LDL.LU R27, [R1+0x8] ;  /* 0x00000800011b7983 */ /* 0x000ee80000300800 */
[----:B------:R0:W-:Y:S01]  /*93cd0*/  @P5 STG.E.U16 [R4.64], R0 ;  /* 0x0000000004005986 */ /* 0x0001e2000c101504 */
[----:B--2---:R-:W-:-:S03]  /*93ce0*/  ISETP.GE.AND P1, PT, R21, c[0x0][0x17c], PT ;  /* 0x00005f0015007a0c */ /* 0x004fc60003f26270 */
[----:B------:R-:W2:Y:S01]  /*93cf0*/  LDL.LU R21, [R1+0x2480] ;  /* 0x0024800001157983 */ /* 0x000ea20000300800 */
[----:B----4-:R-:W-:-:S03]  /*93d00*/  ISETP.GE.AND P5, PT, R20, c[0x0][0x17c], PT ;  /* 0x00005f0014007a0c */ /* 0x010fc60003fa6270 */
[----:B------:R-:W4:Y:S01]  /*93d10*/  LDL.LU R20, [R1+0x247c] ;  /* 0x00247c0001147983 */ /* 0x000f220000300800 */
[----:B------:R-:W-:Y:S02]  /*93d20*/  ISETP.LT.AND P4, PT, R22, c[0x0][0x178], !P4 ;  /* 0x00005e0016007a0c */ /* 0x000fe40006781270 */
[----:B------:R-:W-:Y:S02]  /*93d30*/  ISETP.LT.AND P6, PT, R24, c[0x0][0x178], !P0 ;  /* 0x00005e0018007a0c */ /* 0x000fe400047c1270 */
[C---:B------:R-:W-:Y:S01]  /*93d40*/  IADD3 R16, R8.reuse, c[0x0][0x198], RZ ;  /* 0x0000660008107a10 */ /* 0x040fe20007ffe0ff */
[----:B------:R-:W-:Y:S01]  /*93d50*/  IMAD.WIDE R8, R8, 0x2, R28 ;  /* 0x0000000208087825 */ /* 0x000fe200078e021c */
[----:B------:R-:W-:-:S03]  /*93d60*/  ISETP.LT.AND P0, PT, R22, c[0x0][0x178], !P0 ;  /* 0x00005e0016007a0c */ /* 0x000fc60004701270 */
[----:B------:R-:W-:-:S04]  /*93d70*/  IMAD.WIDE R12, R16, 0x2, R2 ;  /* 0x00000002100c7825 */ /* 0x000fc800078e0202 */
[----:B------:R1:W-:Y:S01]  /*93d80*/  @P4 STG.E.U16 [R8.64], R17 ;  /* 0x0000001108004986 */ /* 0x0003e2000c101504 */
[----:B------:R-:W-:Y:S01]  /*93d90*/  ISETP.LT.AND P4, PT, R24, c[0x0][0x178], !P3 ;  /* 0x00005e0018007a0c */ /* 0x000fe20005f81270 */
[C---:B0-----:R-:W-:Y:S02]  /*93da0*/  IMAD.WIDE R4, R16.reuse, 0x2, R28 ;  /* 0x0000000210047825 */ /* 0x041fe400078e021c */
[----:B------:R0:W-:Y:S04]  /*93db0*/  @P6 STG.E.U16 [R12.64], R26 ;  /* 0x0000001a0c006986 */ /* 0x0001e8000c101504 */
[----:B---3--:R3:W-:Y:S01]  /*93dc0*/  @P0 STG.E.U16 [R4.64], R23 ;  /* 0x0000001704000986 */ /* 0x0087e2000c101504 */
[----:B-1----:R-:W-:Y:S02]  /*93dd0*/  IADD3 R8, R16, c[0x0][0x198], RZ ;  /* 0x0000660010087a10 */ /* 0x002fe40007ffe0ff */
[----:B------:R-:W-:-:S02]  /*93de0*/  PRMT R16, R26, 0x7632, R16 ;  /* 0x000076321a107816 */ /* 0x000fc40000000010 */
[----:B0-----:R-:W2:Y:S01]  /*93df0*/  LDL.LU R26, [R1+0x98] ;  /* 0x00009800011a7983 */ /* 0x001ea20000300800 */
[----:B---3--:R-:W-:-:S05]  /*93e00*/  IMAD.WIDE R4, R8, 0x2, R2 ;  /* 0x0000000208047825 */ /* 0x008fca00078e0202 */
[----:B------:R0:W-:Y:S01]  /*93e10*/  @P4 STG.E.U16 [R4.64], R16 ;  /* 0x0000001004004986 */ /* 0x0001e2000c101504 */
[----:B----4-:R-:W-:-:S03]  /*93e20*/  ISETP.GE.AND P4, PT, R20, c[0x0][0x17c], PT ;  /* 0x00005f0014007a0c */ /* 0x010fc60003f86270 */
[----:B------:R-:W3:Y:S01]  /*93e30*/  LDL.LU R20, [R1+0x2488] ;  /* 0x0024880001147983 */ /* 0x000ee20000300800 */
[----:B------:R-:W-:Y:S02]  /*93e40*/  ISETP.LT.AND P3, PT, R22, c[0x0][0x178], !P3 ;  /* 0x00005e0016007a0c */ /* 0x000fe40005f61270 */
[----:B------:R-:W-:Y:S02]  /*93e50*/  ISETP.LT.AND P6, PT, R24, c[0x0][0x178], !P2 ;  /* 0x00005e0018007a0c */ /* 0x000fe400057c1270 */
[----:B------:R-:W-:Y:S02]  /*93e60*/  ISETP.LT.AND P2, PT, R22, c[0x0][0x178], !P2 ;  /* 0x00005e0016007a0c */ /* 0x000fe40005741270 */
[C---:B------:R-:W-:Y:S01]  /*93e70*/  IADD3 R0, R8.reuse, c[0x0][0x198], RZ ;  /* 0x0000660008007a10 */ /* 0x040fe20007ffe0ff */
[----:B------:R-:W-:Y:S01]  /*93e80*/  IMAD.WIDE R8, R8, 0x2, R28 ;  /* 0x0000000208087825 */ /* 0x000fe200078e021c */
[----:B------:R-:W-:-:S03]  /*93e90*/  PRMT R17, R23, 0x7632, R17 ;  /* 0x0000763217117816 */ /* 0x000fc60000000011 */
[----:B------:R-:W-:-:S04]  /*93ea0*/  IMAD.WIDE R12, R0, 0x2, R2 ;  /* 0x00000002000c7825 */ /* 0x000fc800078e0202 */
[----:B0-----:R-:W-:Y:S01]  /*93eb0*/  IMAD.WIDE R4, R0, 0x2, R28 ;  /* 0x0000000200047825 */ /* 0x001fe200078e021c */
[----:B------:R0:W-:Y:S01]  /*93ec0*/  @P3 STG.E.U16 [R8.64], R17 ;  /* 0x0000001108003986 */ /* 0x0001e2000c101504 */
[----:B--2---:R-:W-:-:S03]  /*93ed0*/  ISETP.GE.AND P0, PT, R21, c[0x0][0x17c], PT ;  /* 0x00005f0015007a0c */ /* 0x004fc60003f06270 */
[----:B------:R-:W-:Y:S04]  /*93ee0*/  @P6 STG.E.U16 [R12.64], R25 ;  /* 0x000000190c006986 */ /* 0x000fe8000c101504 */
[----:B------:R-:W2:Y:S04]  /*93ef0*/  LDL.LU R21, [R1+0x2484] ;  /* 0x0024840001157983 */ /* 0x000ea80000300800 */
[----:B------:R1:W-:Y:S01]  /*93f00*/  @P2 STG.E.U16 [R4.64], R27 ;  /* 0x0000001b04002986 */ /* 0x0003e2000c101504 */
[----:B0-----:R-:W-:-:S03]  /*93f10*/  PRMT R17, R27, 0x7632, R17 ;  /* 0x000076321b117816 */ /* 0x001fc60000000011 */
[----:B-1----:R-:W4:Y:S01]  /*93f20*/  LDL.LU R27, [R1+0x38] ;  /* 0x00003800011b7983 */ /* 0x002f220000300800 */
[----:B---3--:R-:W-:-:S03]  /*93f30*/  ISETP.GE.AND P2, PT, R20, c[0x0][0x17c], PT ;  /* 0x00005f0014007a0c */ /* 0x008fc60003f46270 */
[----:B------:R-:W3:Y:S01]  /*93f40*/  LDL.LU R20, [R1+0x2490] ;  /* 0x0024900001147983 */ /* 0x000ee20000300800 */
[----:B------:R-:W-:Y:S02]  /*93f50*/  ISETP.LT.AND P3, PT, R24, c[0x0][0x178], !P1 ;  /* 0x00005e0018007a0c */ /* 0x000fe40004f61270 */
[----:B------:R-:W-:Y:S02]  /*93f60*/  IADD3 R8, R0, c[0x0][0x198], RZ ;  /* 0x0000660000087a10 */ /* 0x000fe40007ffe0ff */
[----:B------:R-:W-:Y:S02]  /*93f70*/  ISETP.LT.AND P1, PT, R22, c[0x0][0x178], !P1 ;  /* 0x00005e0016007a0c */ /* 0x000fe40004f21270 */
[----:B------:R-:W-:Y:S02]  /*93f80*/  ISETP.LT.AND P6, PT, R24, c[0x0][0x178], !P5 ;  /* 0x00005e0018007a0c */ /* 0x000fe40006fc1270 */
[----:B------:R-:W-:Y:S01]  /*93f90*/  ISETP.LT.AND P5, PT, R22, c[0x0][0x178], !P5 ;  /* 0x00005e0016007a0c */ /* 0x000fe20006fa1270 */
[----:B------:R-:W-:Y:S01]  /*93fa0*/  IMAD.WIDE R4, R8, 0x2, R2 ;  /* 0x0000000208047825 */ /* 0x000fe200078e0202 */
[----:B------:R-:W-:-:S02]  /*93fb0*/  PRMT R16, R25, 0x7632, R16 ;  /* 0x0000763219107816 */ /* 0x000fc40000000010 */
[C---:B------:R-:W-:Y:S01]  /*93fc0*/  IADD3 R0, R8.reuse, c[0x0][0x198], RZ ;  /* 0x0000660008007a10 */ /* 0x040fe20007ffe0ff */
[----:B------:R-:W-:Y:S02]  /*93fd0*/  IMAD.WIDE R8, R8, 0x2, R28 ;  /* 0x0000000208087825 */ /* 0x000fe400078e021c */
[----:B------:R0:W-:Y:S02]  /*93fe0*/  @P3 STG.E.U16 [R4.64], R16 ;  /* 0x0000001004003986 */ /* 0x0001e4000c101504 */
[----:B------:R-:W-:Y:S02]  /*93ff0*/  IMAD.WIDE R12, R0, 0x2, R2 ;  /* 0x00000002000c7825 */ /* 0x000fe400078e0202 */
[----:B------:R1:W-:Y:S01]  /*94000*/  @P1 STG.E.U16 [R8.64], R17 ;  /* 0x0000001108001986 */ /* 0x0003e2000c101504 */
[----:B--2---:R-:W-:-:S03]  /*94010*/  ISETP.GE.AND P3, PT, R21, c[0x0][0x17c], PT ;  /* 0x00005f0015007a0c */ /* 0x004fc60003f66270 */
[----:B------:R-:W-:Y:S01]  /*94020*/  @P6 STG.E.U16 [R12.64], R26 ;  /* 0x0000001a0c006986 */ /* 0x000fe2000c101504 */
[----:B0-----:R-:W-:-:S03]  /*94030*/  IMAD.WIDE R4, R0, 0x2, R28 ;  /* 0x0000000200047825 */ /* 0x001fc600078e021c */
[----:B------:R-:W2:Y:S04]  /*94040*/  LDL.LU R21, [R1+0x248c] ;  /* 0x00248c0001157983 */ /* 0x000ea80000300800 */
[----:B------:R0:W-:Y:S04]  /*94050*/  @P5 STG.E.U16 [R4.64], R10 ;  /* 0x0000000a04005986 */ /* 0x0001e8000c101504 */
[----:B------:R-:W2:Y:S01]  /*94060*/  LDL.LU R25, [R1+0x1b8] ;  /* 0x0001b80001197983 */ /* 0x000ea20000300800 */
[----:B---3--:R-:W-:-:S03]  /*94070*/  ISETP.GE.AND P5, PT, R20, c[0x0][0x17c], PT ;  /* 0x00005f0014007a0c */ /* 0x008fc60003fa6270 */
[----:B------:R-:W3:Y:S04]  /*94080*/  LDL.LU R20, [R1+0x2498] ;  /* 0x0024980001147983 */ /* 0x000ee80000300800 */
[----:B-1----:R-:W3:Y:S01]  /*94090*/  LDL.LU R17, [R1+0x2494] ;  /* 0x0024940001117983 */ /* 0x002ee20000300800 */
[----:B------:R-:W-:Y:S02]  /*940a0*/  ISETP.LT.AND P1, PT, R24, c[0x0][0x178], !P0 ;  /* 0x00005e0018007a0c */ /* 0x000fe40004721270 */
[----:B------:R-:W-:Y:S02]  /*940b0*/  ISETP.LT.AND P0, PT, R22, c[0x0][0x178], !P0 ;  /* 0x00005e0016007a0c */ /* 0x000fe40004701270 */
[----:B------:R-:W-:Y:S02]  /*940c0*/  IADD3 R8, R0, c[0x0][0x198], RZ ;  /* 0x0000660000087a10 */ /* 0x000fe40007ffe0ff */
[----:B0-----:R-:W-:-:S02]  /*940d0*/  PRMT R10, R26, 0x7632, R10 ;  /* 0x000076321a0a7816 */ /* 0x001fc4000000000a */
[----:B------:R-:W-:Y:S01]  /*940e0*/  ISETP.LT.AND P6, PT, R24, c[0x0][0x178], !P4 ;  /* 0x00005e0018007a0c */ /* 0x000fe200067c1270 */
[C---:B------:R-:W-:Y:S01]  /*940f0*/  IMAD.WIDE R4, R8.reuse, 0x2, R2 ;  /* 0x0000000208047825 */ /* 0x040fe200078e0202 */
[----:B------:R-:W-:Y:S01]  /*94100*/  IADD3 R0, R8, c[0x0][0x198], RZ ;  /* 0x0000660008007a10 */ /* 0x000fe20007ffe0ff */
[----:B------:R-:W3:Y:S01]  /*94110*/  LDL.LU R26, [R1+0x18] ;  /* 0x00001800011a7983 */ /* 0x000ee20000300800 */
[----:B------:R-:W-:Y:S01]  /*94120*/  PRMT R16, R10, 0x7632, R16 ;  /* 0x000076320a107816 */ /* 0x000fe20000000010 */
[----:B------:R-:W-:Y:S01]  /*94130*/  IMAD.WIDE R8, R8, 0x2, R28 ;  /* 0x0000000208087825 */ /* 0x000fe200078e021c */
[----:B------:R-:W-:Y:S01]  /*94140*/  ISETP.LT.AND P4, PT, R22, c[0x0][0x178], !P4 ;  /* 0x00005e0016007a0c */ /* 0x000fe20006781270 */
[----:B------:R0:W-:Y:S02]  /*94150*/  @P1 STG.E.U16 [R4.64], R10 ;  /* 0x0000000a04001986 */ /* 0x0001e4000c101504 */
[----:B------:R-:W-:Y:S02]  /*94160*/  IMAD.WIDE R12, R0, 0x2, R2 ;  /* 0x00000002000c7825 */ /* 0x000fe400078e0202 */
[----:B------:R1:W-:Y:S01]  /*94170*/  @P0 STG.E.U16 [R8.64], R16 ;  /* 0x0000001008000986 */ /* 0x0003e2000c101504 */
[----:B------:R-:W-:-:S03]  /*94180*/  ISETP.LT.AND P0, PT, R24, c[0x0][0x178], !P2 ;  /* 0x00005e0018007a0c */ /* 0x000fc60005701270 */
[----:B----4-:R4:W-:Y:S01]  /*94190*/  @P6 STG.E.U16 [R12.64], R27 ;  /* 0x0000001b0c006986 */ /* 0x0109e2000c101504 */
[C---:B0-----:R-:W-:Y:S01]  /*941a0*/  IMAD.WIDE R4, R0.reuse, 0x2, R28 ;  /* 0x0000000200047825 */ /* 0x041fe200078e021c */
[----:B-1----:R-:W-:-:S04]  /*941b0*/  IADD3 R8, R0, c[0x0][0x198], RZ ;  /* 0x0000660000087a10 */ /* 0x002fc80007ffe0ff */
[----:B------:R0:W-:Y:S01]  /*941c0*/  @P4 STG.E.U16 [R4.64], R18 ;  /* 0x0000001204004986 */ /* 0x0001e2000c101504 */
[----:B------:R-:W-:Y:S02]  /*941d0*/  PRMT R10, R27, 0x7632, R10 ;  /* 0x000076321b0a7816 */ /* 0x000fe4000000000a */
[----:B--2---:R-:W-:Y:S01]  /*941e0*/  ISETP.GE.AND P1, PT, R21, c[0x0][0x17c], PT ;  /* 0x00005f0015007a0c */ /* 0x004fe20003f26270 */
[----:B----4-:R-:W2:Y:S04]  /*941f0*/  LDL.LU R27, [R1+0x1a8] ;  /* 0x0001a800011b7983 */ /* 0x010ea80000300800 */
[----:B------:R-:W4:Y:S01]  /*94200*/  LDL.LU R21, [R1+0x24a0] ;  /* 0x0024a00001157983 */ /* 0x000f220000300800 */
[----:B0-----:R-:W-:-:S05]  /*94210*/  IMAD.WIDE R4, R8, 0x2, R2 ;  /* 0x0000000208047825 */ /* 0x001fca00078e0202 */
[----:B------:R0:W-:Y:S01]  /*94220*/  @P0 STG.E.U16 [R4.64], R10 ;  /* 0x0000000a04000986 */ /* 0x0001e2000c101504 */
[----:B---3--:R-:W-:-:S03]  /*94230*/  ISETP.GE.AND P0, PT, R17, c[0x0][0x17c], PT ;  /* 0x00005f0011007a0c */ /* 0x008fc60003f06270 */
[----:B------:R-:W3:Y:S01]  /*94240*/  LDL.LU R17, [R1+0x249c] ;  /* 0x00249c0001117983 */ /* 0x000ee20000300800 */
[----:B------:R-:W-:Y:S02]  /*94250*/  ISETP.LT.AND P2, PT, R22, c[0x0][0x178], !P2 ;  /* 0x00005e0016007a0c */ /* 0x000fe40005741270 */
[----:B------:R-:W-:Y:S02]  /*94260*/  ISETP.LT.AND P6, PT, R24, c[0x0][0x178], !P3 ;  /* 0x00005e0018007a0c */ /* 0x000fe40005fc1270 */
[C---:B------:R-:W-:Y:S01]  /*94270*/  IADD3 R0, R8.reuse, c[0x0][0x198], RZ ;  /* 0x0000660008007a10 */ /* 0x040fe20007ffe0ff */
[----:B------:R-:W-:Y:S01]  /*94280*/  IMAD.WIDE R8, R8, 0x2, R28 ;  /* 0x0000000208087825 */ /* 0x000fe200078e021c */
[----:B------:R-:W-:Y:S02]  /*94290*/  PRMT R18, R18, 0x7632, R18 ;  /* 0x0000763212127816 */ /* 0x000fe40000000012 */
[----:B------:R-:W-:Y:S01]  /*942a0*/  ISETP.LT.AND P3, PT, R22, c[0x0][0x178], !P3 ;  /* 0x00005e0016007a0c */ /* 0x000fe20005f61270 */
[----:B------:R-:W-:-:S04]  /*942b0*/  IMAD.WIDE R12, R0, 0x2, R2 ;  /* 0x00000002000c7825 */ /* 0x000fc800078e0202 */
[----:B------:R1:W-:Y:S01]  /*942c0*/  @P2 STG.E.U16 [R8.64], R18 ;  /* 0x0000001208002986 */ /* 0x0003e2000c101504 */
[----:B------:R-:W-:Y:S01]  /*942d0*/  ISETP.LT.AND P2, PT, R24, c[0x0][0x178], !P5 ;  /* 0x00005e0018007a0c */ /* 0x000fe20006f41270 */
[----:B0-----:R-:W-:Y:S01]  /*942e0*/  IMAD.WIDE R4, R0, 0x2, R28 ;  /* 0x0000000200047825 */ /* 0x001fe200078e021c */
[----:B------:R-:W-:Y:S01]  /*942f0*/  ISETP.LT.AND P5, PT, R22, c[0x0][0x178], !P5 ;  /* 0x00005e0016007a0c */ /* 0x000fe20006fa1270 */
[----:B------:R-:W-:Y:S01]  /*94300*/  @P6 STG.E.U16 [R12.64], R25 ;  /* 0x000000190c006986 */ /* 0x000fe2000c101504 */
[----:B------:R-:W-:Y:S02]  /*94310*/  ISETP.LT.AND P6, PT, R24, c[0x0][0x178], !P1 ;  /* 0x00005e0018007a0c */ /* 0x000fe40004fc1270 */
[----:B------:R-:W-:Y:S01]  /*94320*/  ISETP.LT.AND P1, PT, R22, c[0x0][0x178], !P1 ;  /* 0x00005e0016007a0c */ /* 0x000fe20004f21270 */
[----:B------:R0:W-:Y:S01]  /*94330*/  @P3 STG.E.U16 [R4.64], R26 ;  /* 0x0000001a04003986 */ /* 0x0001e2000c101504 */
[----:B-1----:R-:W-:Y:S02]  /*94340*/  IADD3 R8, R0, c[0x0][0x198], RZ ;  /* 0x0000660000087a10 */ /* 0x002fe40007ffe0ff */
[----:B------:R-:W-:-:S02]  /*94350*/  PRMT R10, R25, 0x7632, R10 ;  /* 0x00007632190a7816 */ /* 0x000fc4000000000a */
[C---:B------:R-:W-:Y:S01]  /*94360*/  IADD3 R0, R8.reuse, c[0x0][0x198], RZ ;  /* 0x0000660008007a10 */ /* 0x040fe20007ffe0ff */
[----:B0-----:R-:W-:Y:S01]  /*94370*/  IMAD.WIDE R4, R8, 0x2, R2 ;  /* 0x0000000208047825 */ /* 0x001fe200078e0202 */
[----:B------:R-:W-:Y:S02]  /*94380*/  ISETP.GE.AND P4, PT, R20, c[0x0][0x17c], PT ;  /* 0x00005f0014007a0c */ /* 0x000fe40003f86270 */
[----:B------:R-:W-:Y:S01]  /*94390*/  PRMT R16, R26, 0x7632, R16 ;  /* 0x000076321a107816 */ /* 0x000fe20000000010 */
[----:B------:R-:W-:Y:S01]  /*943a0*/  IMAD.WIDE R8, R8, 0x2, R28 ;  /* 0x0000000208087825 */ /* 0x000fe200078e021c */
[----:B------:R-:W4:Y:S03]  /*943b0*/  LDL.LU R20, [R1+0x24a8] ;  /* 0x0024a80001147983 */ /* 0x000f260000300800 */
[C---:B------:R-:W-:Y:S01]  /*943c0*/  IMAD.WIDE R12, R0.reuse, 0x2, R2 ;  /* 0x00000002000c7825 */ /* 0x040fe200078e0202 */
[----:B------:R0:W-:Y:S04]  /*943d0*/  @P2 STG.E.U16 [R4.64], R10 ;  /* 0x0000000a04002986 */ /* 0x0001e8000c101504 */
[----:B------:R-:W4:Y:S04]  /*943e0*/  LDL.LU R25, [R1+0x78] ;  /* 0x0000780001197983 */ /* 0x000f280000300800 */
[----:B------:R-:W-:Y:S01]  /*943f0*/  @P5 STG.E.U16 [R8.64], R16 ;  /* 0x0000001008005986 */ /* 0x000fe2000c101504 */
[----:B0-----:R-:W-:-:S03]  /*94400*/  IMAD.WIDE R4, R0, 0x2, R28 ;  /* 0x0000000200047825 */ /* 0x001fc600078e021c */
[----:B------:R-:W4:Y:S04]  /*94410*/  LDL.LU R18, [R1+0x24a4] ;  /* 0x0024a40001127983 */ /* 0x000f280000300800 */
[----:B--2---:R-:W-:Y:S04]  /*94420*/  @P6 STG.E.U16 [R12.64], R27 ;  /* 0x0000001b0c006986 */ /* 0x004fe8000c101504 */
[----:B------:R0:W-:Y:S02]  /*94430*/  @P1 STG.E.U16 [R4.64], R6 ;  /* 0x0000000604001986 */ /* 0x0001e4000c101504 */
[----:B0-----:R-:W-:-:S02]  /*94440*/  PRMT R6, R27, 0x7632, R6 ;  /* 0x000076321b067816 */ /* 0x001fc40000000006 */
[----:B---3--:R-:W-:Y:S02]  /*94450*/  ISETP.GE.AND P2, PT, R17, c[0x0][0x17c], PT ;  /* 0x00005f0011007a0c */ /* 0x008fe40003f46270 */
[----:B------:R-:W2:Y:S04]  /*94460*/  LDL.LU R17, [R1+0x24b0] ;  /* 0x0024b00001117983 */ /* 0x000ea80000300800 */
[----:B------:R-:W3:Y:S04]  /*94470*/  LDL.LU R26, [R1+0x1c8] ;  /* 0x0001c800011a7983 */ /* 0x000ee80000300800 */
[----:B------:R-:W3:Y:S04]  /*94480*/  LDL.LU R27, [R1+0x48] ;  /* 0x00004800011b7983 */ /* 0x000ee80000300800 */
[----:B------:R-:W3:Y:S01]  /*94490*/  LDL.LU R16, [R1+0x24ac] ;  /* 0x0024ac0001107983 */ /* 0x000ee20000300800 */
[----:B------:R-:W-:-:S02]  /*944a0*/  ISETP.LT.AND P5, PT, R24, c[0x0][0x178], !P4 ;  /* 0x00005e0018007a0c */ /* 0x000fc400067a1270 */
[----:B------:R-:W-:Y:S02]  /*944b0*/  ISETP.LT.AND P4, PT, R22, c[0x0][0x178], !P4 ;  /* 0x00005e0016007a0c */ /* 0x000fe40006781270 */
[----:B------:R-:W-:Y:S02]  /*944c0*/  IADD3 R8, R0, c[0x0][0x198], RZ ;  /* 0x0000660000087a10 */ /* 0x000fe40007ffe0ff */
[----:B------:R-:W-:Y:S02]  /*944d0*/  ISETP.LT.AND P6, PT, R24, c[0x0][0x178], !P0 ;  /* 0x00005e0018007a0c */ /* 0x000fe400047c1270 */
[C---:B------:R-:W-:Y:S01]  /*944e0*/  IADD3 R0, R8.reuse, c[0x0][0x198], RZ ;  /* 0x0000660008007a10 */ /* 0x040fe20007ffe0ff */
[----:B------:R-:W-:Y:S01]  /*944f0*/  IMAD.WIDE R4, R8, 0x2, R2 ;  /* 0x0000000208047825 */ /* 0x000fe200078e0202 */
[----:B------:R-:W-:Y:S02]  /*94500*/  PRMT R10, R6, 0x7632, R10 ;  /* 0x00007632060a7816 */ /* 0x000fe4000000000a */
[----:B------:R-:W-:Y:S01]  /*94510*/  ISETP.LT.AND P0, PT, R22, c[0x0][0x178], !P0 ;  /* 0x00005e0016007a0c */ /* 0x000fe20004701270 */
[----:B------:R-:W-:Y:S01]  /*94520*/  IMAD.WIDE R8, R8, 0x2, R28 ;  /* 0x0000000208087825 */ /* 0x000fe200078e021c */
[----:B----4-:R-:W-:Y:S01]  /*94530*/  ISETP.GE.AND P3, PT, R21, c[0x0][0x17c], PT ;  /* 0x00005f0015007a0c */ /* 0x010fe20003f66270 */
[----:B------:R0:W-:Y:S02]  /*94540*/  @P5 STG.E.U16 [R4.64], R6 ;  /* 0x0000000604005986 */ /* 0x0001e4000c101504 */
[----:B------:R-:W-:-:S02]  /*94550*/  IMAD.WIDE R12, R0, 0x2, R2 ;  /* 0x00000002000c7825 */ /* 0x000fc400078e0202 */
[----:B------:R1:W-:Y:S01]  /*94560*/  @P4 STG.E.U16 [R8.64], R10 ;  /* 0x0000000a08004986 */ /* 0x0003e2000c101504 */
[----:B------:R-:W-:-:S03]  /*94570*/  ISETP.LT.AND P4, PT, R24, c[0x0][0x178], !P3 ;  /* 0x00005e0018007a0c */ /* 0x000fc60005f81270 */
[----:B------:R-:W4:Y:S01]  /*94580*/  LDL.LU R21, [R1+0x5c] ;  /* 0x00005c0001157983 */ /* 0x000f220000300800 */
[C---:B0-----:R-:W-:Y:S01]  /*94590*/  IMAD.WIDE R4, R0.reuse, 0x2, R28 ;  /* 0x0000000200047825 */ /* 0x041fe200078e021c */
[----:B------:R-:W-:Y:S02]  /*945a0*/  IADD3 R6, R0, c[0x0][0x198], RZ ;  /* 0x0000660000067a10 */ /* 0x000fe40007ffe0ff */
[----:B------:R-:W-:Y:S01]  /*945b0*/  @P6 STG.E.U16 [R12.64], R25 ;  /* 0x000000190c006986 */ /* 0x000fe2000c101504 */
[----:B-1----:R-:W-:-:S03]  /*945c0*/  PRMT R10, R25, 0x7632, R10 ;  /* 0x00007632190a7816 */ /* 0x002fc6000000000a */
[----:B------:R0:W-:Y:S01]  /*945d0*/  @P0 STG.E.U16 [R4.64], R14 ;  /* 0x0000000e04000986 */ /* 0x0001e2000c101504 */
[----:B------:R-:W-:-:S03]  /*945e0*/  ISETP.GE.AND P5, PT, R18, c[0x0][0x17c], PT ;  /* 0x00005f0012007a0c */ /* 0x000fc60003fa6270 */
[----:B------:R-:W4:Y:S01]  /*945f0*/  LDL.LU R18, [R1+0x24b8] ;  /* 0x0024b80001127983 */ /* 0x000f220000300800 */
[----:B0-----:R-:W-:-:S05]  /*94600*/  IMAD.WIDE R4, R6, 0x2, R2 ;  /* 0x0000000206047825 */ /* 0x001fca00078e0202 */
[----:B------:R-:W-:Y:S01]  /*94610*/  @P4 STG.E.U16 [R4.64], R10 ;  /* 0x0000000a04004986 */ /* 0x000fe2000c101504 */
[----:B--2---:R-:W-:-:S03]  /*94620*/  ISETP.GE.AND P0, PT, R17, c[0x0][0x17c], PT ;  /* 0x00005f0011007a0c */ /* 0x004fc60003f06270 */
[----:B------:R-:W2:Y:S04]  /*94630*/  LDL.LU R17, [R1+0x24b4] ;  /* 0x0024b40001117983 */ /* 0x000ea80000300800 */
[----:B------:R-:W2:Y:S01]  /*94640*/  LDL.LU R23, [R1+0x2c] ;  /* 0x00002c0001177983 */ /* 0x000ea20000300800 */
[----:B---3--:R-:W-:-:S03]  /*94650*/  ISETP.GE.AND P4, PT, R16, c[0x0][0x17c], PT ;  /* 0x00005f0010007a0c */ /* 0x008fc60003f86270 */
[----:B------:R-:W3:Y:S01]  /*94660*/  LDL.LU R16, [R1+0x24bc] ;  /* 0x0024bc0001107983 */ /* 0x000ee20000300800 */
[----:B------:R-:W-:Y:S02]  /*94670*/  ISETP.LT.AND P3, PT, R22, c[0x0][0x178], !P3 ;  /* 0x00005e0016007a0c */ /* 0x000fe40005f61270 */
[----:B------:R-:W-:Y:S01]  /*94680*/  ISETP.LT.AND P6, PT, R24, c[0x0][0x178], !P2 ;  /* 0x00005e0018007a0c */ /* 0x000fe200057c1270 */
[C---:B------:R-:W-:Y:S01]  /*94690*/  IMAD.WIDE R8, R6.reuse, 0x2, R28 ;  /* 0x0000000206087825 */ /* 0x040fe200078e021c */
[----:B------:R-:W-:Y:S01]  /*946a0*/  IADD3 R0, R6, c[0x0][0x198], RZ ;  /* 0x0000660006007a10 */ /* 0x000fe20007ffe0ff */
[----:B------:R-:W3:Y:S01]  /*946b0*/  LDL.LU R25, [R1+0x8c] ;  /* 0x00008c0001197983 */ /* 0x000ee20000300800 */
[----:B------:R-:W-:-:S03]  /*946c0*/  PRMT R14, R14, 0x7632, R14 ;  /* 0x000076320e0e7816 */ /* 0x000fc6000000000e */
[----:B------:R-:W-:Y:S01]  /*946d0*/  IMAD.WIDE R12, R0, 0x2, R2 ;  /* 0x00000002000c7825 */ /* 0x000fe200078e0202 */
[----:B------:R-:W-:Y:S02]  /*946e0*/  ISETP.GE.AND P1, PT, R20, c[0x0][0x17c], PT ;  /* 0x00005f0014007a0c */ /* 0x000fe40003f26270 */
[----:B------:R-:W-:Y:S01]  /*946f0*/  PRMT R6, R26, 0x7632, R6 ;  /* 0x000076321a067816 */ /* 0x000fe20000000006 */
[----:B------:R-:W-:Y:S04]  /*94700*/  @P3 STG.E.U16 [R8.64], R14 ;  /* 0x0000000e08003986 */ /* 0x000fe8000c101504 */
[----:B------:R0:W-:Y:S04]  /*94710*/  @P6 STG.E.U16 [R12.64], R26 ;  /* 0x0000001a0c006986 */ /* 0x0001e8000c101504 */
[----:B------:R-:W3:Y:S01]  /*94720*/  LDL.LU R20, [R1+0x24c0] ;  /* 0x0024c00001147983 */ /* 0x000ee20000300800 */
[----:B------:R-:W-:-:S03]  /*94730*/  ISETP.LT.AND P2, PT, R22, c[0x0][0x178], !P2 ;  /* 0x00005e0016007a0c */ /* 0x000fc60005741270 */
[----:B0-----:R-:W3:Y:S01]  /*94740*/  LDL.LU R26, [R1+0xc] ;  /* 0x00000c00011a7983 */ /* 0x001ee20000300800 */
[----:B------:R-:W-:Y:S01]  /*94750*/  ISETP.LT.AND P3, PT, R24, c[0x0][0x178], !P1 ;  /* 0x00005e0018007a0c */ /* 0x000fe20004f61270 */
[C---:B------:R-:W-:Y:S01]  /*94760*/  IMAD.WIDE R4, R0.reuse, 0x2, R28 ;  /* 0x0000000200047825 */ /* 0x040fe200078e021c */
[----:B------:R-:W-:Y:S02]  /*94770*/  IADD3 R8, R0, c[0x0][0x198], RZ ;  /* 0x0000660000087a10 */ /* 0x000fe40007ffe0ff */
[----:B------:R-:W-:Y:S02]  /*94780*/  ISETP.LT.AND P1, PT, R22, c[0x0][0x178], !P1 ;  /* 0x00005e0016007a0c */ /* 0x000fe40004f21270 */
[----:B------:R-:W-:-:S03]  /*94790*/  ISETP.LT.AND P6, PT, R24, c[0x0][0x178], !P5 ;  /* 0x00005e0018007a0c */ /* 0x000fc60006fc1270 */
[----:B------:R0:W-:Y:S01]  /*947a0*/  @P2 STG.E.U16 [R4.64], R27 ;  /* 0x0000001b04002986 */ /* 0x0001e2000c101504 */
[----:B------:R-:W-:Y:S02]  /*947b0*/  ISETP.LT.AND P5, PT, R22, c[0x0][0x178], !P5 ;  /* 0x00005e0016007a0c */ /* 0x000fe40006fa1270 */
[C---:B------:R-:W-:Y:S02]  /*947c0*/  IADD3 R0, R8.reuse, c[0x0][0x198], RZ ;  /* 0x0000660008007a10 */ /* 0x040fe40007ffe0ff */
[----:B------:R-:W-:Y:S01]  /*947d0*/  PRMT R10, R27, 0x7632, R10 ;  /* 0x000076321b0a7816 */ /* 0x000fe2000000000a */
[----:B0-----:R-:W-:Y:S01]  /*947e0*/  IMAD.WIDE R4, R8, 0x2, R2 ;  /* 0x0000000208047825 */ /* 0x001fe200078e0202 */
[----:B----4-:R-:W-:Y:S01]  /*947f0*/  ISETP.GE.AND P2, PT, R18, c[0x0][0x17c], PT ;  /* 0x00005f0012007a0c */ /* 0x010fe20003f46270 */
[----:B------:R-:W4:Y:S02]  /*94800*/  LDL.LU R27, [R1+0x9c] ;  /* 0x00009c00011b7983 */ /* 0x000f240000300800 */
[----:B------:R-:W-:-:S02]  /*94810*/  IMAD.WIDE R8, R8, 0x2, R28 ;  /* 0x0000000208087825 */ /* 0x000fc400078e021c */
[----:B------:R0:W-:Y:S02]  /*94820*/  @P3 STG.E.U16 [R4.64], R6 ;  /* 0x0000000604003986 */ /* 0x0001e4000c101504 */
[C---:B------:R-:W-:Y:S02]  /*94830*/  IMAD.WIDE R12, R0.reuse, 0x2, R2 ;  /* 0x00000002000c7825 */ /* 0x040fe400078e0202 */
[----:B------:R-:W-:Y:S04]  /*94840*/  @P1 STG.E.U16 [R8.64], R10 ;  /* 0x0000000a08001986 */ /* 0x000fe8000c101504 */
[----:B------:R-:W-:Y:S01]  /*94850*/  @P6 STG.E.U16 [R12.64], R21 ;  /* 0x000000150c006986 */ /* 0x000fe2000c101504 */
[----:B0-----:R-:W-:-:S03]  /*94860*/  IMAD.WIDE R4, R0, 0x2, R28 ;  /* 0x0000000200047825 */ /* 0x001fc600078e021c */
[----:B------:R-:W4:Y:S01]  /*94870*/  LDL.LU R18, [R1+0x24c8] ;  /* 0x0024c80001127983 */ /* 0x000f220000300800 */
[----:B--2---:R-:W-:-:S03]  /*94880*/  ISETP.GE.AND P3, PT, R17, c[0x0][0x17c], PT ;  /* 0x00005f0011007a0c */ /* 0x004fc60003f66270 */
[----:B------:R-:W2:Y:S04]  /*94890*/  LDL.LU R17, [R1+0x24c4] ;  /* 0x0024c40001117983 */ /* 0x000ea80000300800 */
[----:B------:R0:W-:Y:S01]  /*948a0*/  @P5 STG.E.U16 [R4.64], R23 ;  /* 0x0000001704005986 */ /* 0x0001e2000c101504 */
[----:B---3--:R-:W-:-:S03]  /*948b0*/  ISETP.GE.AND P5, PT, R16, c[0x0][0x17c], PT ;  /* 0x00005f0010007a0c */ /* 0x008fc60003fa6270 */
[----:B------:R-:W3:Y:S01]  /*948c0*/  LDL.LU R16, [R1+0x24cc] ;  /* 0x0024cc0001107983 */ /* 0x000ee20000300800 */
[----:B------:R-:W-:Y:S02]  /*948d0*/  ISETP.LT.AND P1, PT, R24, c[0x0][0x178], !P0 ;  /* 0x00005e0018007a0c */ /* 0x000fe40004721270 */
[----:B------:R-:W-:Y:S02]  /*948e0*/  IADD3 R6, R0, c[0x0][0x198], RZ ;  /* 0x0000660000067a10 */ /* 0x000fe40007ffe0ff */
[----:B------:R-:W-:Y:S02]  /*948f0*/  ISETP.LT.AND P0, PT, R22, c[0x0][0x178], !P0 ;  /* 0x00005e0016007a0c */ /* 0x000fe40004701270 */
[----:B------:R-:W-:Y:S02]  /*94900*/  ISETP.LT.AND P6, PT, R24, c[0x0][0x178], !P4 ;  /* 0x00005e0018007a0c */ /* 0x000fe400067c1270 */
[----:B------:R-:W-:Y:S01]  /*94910*/  ISETP.LT.AND P4, PT, R22, c[0x0][0x178], !P4 ;  /* 0x00005e0016007a0c */ /* 0x000fe20006781270 */
[C---:B0-----:R-:W-:Y:S01]  /*94920*/  IMAD.WIDE R4, R6.reuse, 0x2, R2 ;  /* 0x0000000206047825 */ /* 0x041fe200078e0202 */
[----:B------:R-:W-:-:S02]  /*94930*/  IADD3 R0, R6, c[0x0][0x198], RZ ;  /* 0x0000660006007a10 */ /* 0x000fc40007ffe0ff */
[----:B------:R-:W-:Y:S01]  /*94940*/  PRMT R10, R21, 0x7632, R10 ;  /* 0x00007632150a7816 */ /* 0x000fe2000000000a */
[----:B------:R-:W-:Y:S01]  /*94950*/  IMAD.WIDE R8, R6, 0x2, R28 ;  /* 0x0000000206087825 */ /* 0x000fe200078e021c */
[----:B------:R-:W-:-:S03]  /*94960*/  PRMT R14, R23, 0x7632, R14 ;  /* 0x00007632170e7816 */ /* 0x000fc6000000000e */
[C---:B------:R-:W-:Y:S01]  /*94970*/  IMAD.WIDE R12, R0.reuse, 0x2, R2 ;  /* 0x00000002000c7825 */ /* 0x040fe200078e0202 */
[----:B------:R0:W-:Y:S04]  /*94980*/  @P1 STG.E.U16 [R4.64], R10 ;  /* 0x0000000a04001986 */ /* 0x0001e8000c101504 */
[----:B------:R1:W-:Y:S04]  /*94990*/  @P0 STG.E.U16 [R8.64], R14 ;  /* 0x0000000e08000986 */ /* 0x0003e8000c101504 */
[----:B------:R-:W-:Y:S01]  /*949a0*/  @P6 STG.E.U16 [R12.64], R25 ;  /* 0x000000190c006986 */ /* 0x000fe2000c101504 */
[----:B0-----:R-:W-:Y:S01]  /*949b0*/  IMAD.WIDE R4, R0, 0x2, R28 ;  /* 0x0000000200047825 */ /* 0x001fe200078e021c */
[----:B------:R-:W-:-:S02]  /*949c0*/  PRMT R10, R26, 0x7632, R10 ;  /* 0x000076321a0a7816 */ /* 0x000fc4000000000a */
[----:B-1----:R-:W3:Y:S04]  /*949d0*/  LDL.LU R14, [R1+0x24d0] ;  /* 0x0024d000010e7983 */ /* 0x002ee80000300800 */
[----:B------:R0:W-:Y:S01]  /*949e0*/  @P4 STG.E.U16 [R4.64], R26 ;  /* 0x0000001a04004986 */ /* 0x0001e2000c101504 */
[----:B------:R-:W-:-:S03]  /*949f0*/  ISETP.LT.AND P0, PT, R24, c[0x0][0x178], !P2 ;  /* 0x00005e0018007a0c */ /* 0x000fc60005701270 */
[----:B0-----:R-:W3:Y:S01]  /*94a00*/  LDL.LU R26, [R1+0x3c] ;  /* 0x00003c00011a7983 */ /* 0x001ee20000300800 */
[----:B------:R-:W-:Y:S02]  /*94a10*/  IADD3 R8, R0, c[0x0][0x198], RZ ;  /* 0x0000660000087a10 */ /* 0x000fe40007ffe0ff */
[----:B------:R-:W-:Y:S02]  /*94a20*/  ISETP.LT.AND P2, PT, R22, c[0x0][0x178], !P2 ;  /* 0x00005e0016007a0c */ /* 0x000fe40005741270 */
[----:B------:R-:W-:Y:S02]  /*94a30*/  ISETP.LT.AND P6, PT, R24, c[0x0][0x178], !P3 ;  /* 0x00005e0018007a0c */ /* 0x000fe40005fc1270 */
[----:B------:R-:W-:Y:S01]  /*94a40*/  ISETP.LT.AND P3, PT, R22, c[0x0][0x178], !P3 ;  /* 0x00005e0016007a0c */ /* 0x000fe20005f61270 */
[C---:B------:R-:W-:Y:S01]  /*94a50*/  IMAD.WIDE R4, R8.reuse, 0x2, R2 ;  /* 0x0000000208047825 */ /* 0x040fe200078e0202 */
[----:B------:R-:W-:Y:S02]  /*94a60*/  PRMT R6, R25, 0x7632, R6 ;  /* 0x0000763219067816 */ /* 0x000fe40000000006 */
[C---:B------:R-:W-:Y:S01]  /*94a70*/  IADD3 R0, R8.reuse, c[0x0][0x198], RZ ;  /* 0x0000660008007a10 */ /* 0x040fe20007ffe0ff */
[----:B------:R-:W-:-:S02]  /*94a80*/  IMAD.WIDE R8, R8, 0x2, R28 ;  /* 0x0000000208087825 */ /* 0x000fc400078e021c */
[----:B------:R0:W-:Y:S02]  /*94a90*/  @P0 STG.E.U16 [R4.64], R6 ;  /* 0x0000000604000986 */ /* 0x0001e4000c101504 */
[----:B------:R-:W-:Y:S01]  /*94aa0*/  IMAD.WIDE R12, R0, 0x2, R2 ;  /* 0x00000002000c7825 */ /* 0x000fe200078e0202 */
[----:B----4-:R-:W-:Y:S01]  /*94ab0*/  ISETP.GE.AND P4, PT, R18, c[0x0][0x17c], PT ;  /* 0x00005f0012007a0c */ /* 0x010fe20003f86270 */
[----:B------:R-:W-:Y:S04]  /*94ac0*/  @P2 STG.E.U16 [R8.64], R10 ;  /* 0x0000000a08002986 */ /* 0x000fe8000c101504 */
[----:B------:R1:W-:Y:S01]  /*94ad0*/  @P6 STG.E.U16 [R12.64], R27 ;  /* 0x0000001b0c006986 */ /* 0x0003e2000c101504 */
[----:B0-----:R-:W-:-:S03]  /*94ae0*/  IMAD.WIDE R4, R0, 0x2, R28 ;  /* 0x0000000200047825 */ /* 0x001fc600078e021c */
[----:B------:R-:W4:Y:S04]  /*94af0*/  LDL.LU R18, [R1+0x24d8] ;  /* 0x0024d80001127983 */ /* 0x000f280000300800 */
[----:B------:R0:W-:Y:S01]  /*94b00*/  @P3 STG.E.U16 [R4.64], R11 ;  /* 0x0000000b04003986 */ /* 0x0001e2000c101504 */
[----:B-1----:R-:W-:Y:S02]  /*94b10*/  PRMT R12, R27, 0x7632, R12 ;  /* 0x000076321b0c7816 */ /* 0x002fe4000000000c */
[----:B--2---:R-:W-:Y:S02]  /*94b20*/  ISETP.GE.AND P0, PT, R17, c[0x0][0x17c], PT ;  /* 0x00005f0011007a0c */ /* 0x004fe40003f06270 */
[----:B------:R-:W2:Y:S01]  /*94b30*/  LDL.LU R17, [R1+0x24d4] ;  /* 0x0024d40001117983 */ /* 0x000ea20000300800 */
[----:B---3--:R-:W-:-:S03]  /*94b40*/  ISETP.GE.AND P3, PT, R16, c[0x0][0x17c], PT ;  /* 0x00005f0010007a0c */ /* 0x008fc60003f66270 */
[----:B------:R-:W3:Y:S04]  /*94b50*/  LDL.LU R16, [R1+0x24dc] ;  /* 0x0024dc0001107983 */ /* 0x000ee80000300800 */
[----:B------:R-:W2:Y:S01]  /*94b60*/  LDL.LU R27, [R1+0x1bc] ;  /* 0x0001bc00011b7983 */ /* 0x000ea20000300800 */
[----:B------:R-:W-:Y:S02]  /*94b70*/  ISETP.GE.AND P1, PT, R20, c[0x0][0x17c], PT ;  /* 0x00005f0014007a0c */ /* 0x000fe40003f26270 */
[----:B------:R-:W-:Y:S01]  /*94b80*/  ISETP.LT.AND P2, PT, R24, c[0x0][0x178], !P5 ;  /* 0x00005e0018007a0c */ /* 0x000fe20006f41270 */
[----:B------:R-:W3:Y:S01]  /*94b90*/  LDL.LU R25, [R1+0x1c] ;  /* 0x00001c0001197983 */ /* 0x000ee20000300800 */
[----:B------:R-:W-:Y:S02]  /*94ba0*/  ISETP.LT.AND P5, PT, R22, c[0x0][0x178], !P5 ;  /* 0x00005e0016007a0c */ /* 0x000fe40006fa1270 */
[----:B------:R-:W-:-:S02]  /*94bb0*/  IADD3 R6, R0, c[0x0][0x198], RZ ;  /* 0x0000660000067a10 */ /* 0x000fc40007ffe0ff */
[----:B------:R-:W-:Y:S02]  /*94bc0*/  ISETP.LT.AND P6, PT, R24, c[0x0][0x178], !P1 ;  /* 0x00005e0018007a0c */ /* 0x000fe40004fc1270 */
[C---:B------:R-:W-:Y:S01]  /*94bd0*/  IADD3 R0, R6.reuse, c[0x0][0x198], RZ ;  /* 0x0000660006007a10 */ /* 0x040fe20007ffe0ff */
[----:B0-----:R-:W-:Y:S01]  /*94be0*/  IMAD.WIDE R4, R6, 0x2, R2 ;  /* 0x0000000206047825 */ /* 0x001fe200078e0202 */
[----:B------:R-:W-:-:S03]  /*94bf0*/  PRMT R13, R11, 0x7632, R13 ;  /* 0x000076320b0d7816 */ /* 0x000fc6000000000d */
[----:B------:R-:W-:Y:S01]  /*94c00*/  IMAD.WIDE R8, R6, 0x2, R28 ;  /* 0x0000000206087825 */ /* 0x000fe200078e021c */
[----:B------:R-:W-:Y:S03]  /*94c10*/  @P2 STG.E.U16 [R4.64], R12 ;  /* 0x0000000c04002986 */ /* 0x000fe6000c101504 */
[----:B------:R-:W-:Y:S01]  /*94c20*/  IMAD.WIDE R10, R0, 0x2, R2 ;  /* 0x00000002000a7825 */ /* 0x000fe200078e0202 */
[----:B------:R-:W-:Y:S01]  /*94c30*/  @P5 STG.E.U16 [R8.64], R13 ;  /* 0x0000000d08005986 */ /* 0x000fe2000c101504 */
[----:B------:R-:W-:-:S03]  /*94c40*/  ISETP.GE.AND P2, PT, R14, c[0x0][0x17c], PT ;  /* 0x00005f000e007a0c */ /* 0x000fc60003f46270 */
[----:B------:R-:W4:Y:S01]  /*94c50*/  LDL.LU R14, [R1+0x24e0] ;  /* 0x0024e000010e7983 */ /* 0x000f220000300800 */
[----:B------:R-:W-:-:S03]  /*94c60*/  ISETP.LT.AND P1, PT, R22, c[0x0][0x178], !P1 ;  /* 0x00005e0016007a0c */ /* 0x000fc60004f21270 */
[----:B------:R0:W-:Y:S01]  /*94c70*/  @P6 STG.E.U16 [R10.64], R26 ;  /* 0x0000001a0a006986 */ /* 0x0001e2000c101504 */
[----:B------:R-:W-:-:S03]  /*94c80*/  PRMT R6, R26, 0x7632, R6 ;  /* 0x000076321a067816 */ /* 0x000fc60000000006 */
[----:B0-----:R-:W4:Y:S01]  /*94c90*/  LDL.LU R26, [R1+0x1ac] ;  /* 0x0001ac00011a7983 */ /* 0x001f220000300800 */
[----:B------:R-:W-:Y:S01]  /*94ca0*/  ISETP.LT.AND P5, PT, R24, c[0x0][0x178], !P4 ;  /* 0x00005e0018007a0c */ /* 0x000fe200067a1270 */
[----:B------:R-:W-:Y:S01]  /*94cb0*/  IMAD.WIDE R4, R0, 0x2, R28 ;  /* 0x0000000200047825 */ /* 0x000fe200078e021c */
[----:B------:R-:W-:Y:S01]  /*94cc0*/  ISETP.LT.AND P4, PT, R22, c[0x0][0x178], !P4 ;  /* 0x00005e0016007a0c */ /* 0x000fe20006781270 */
[----:B------:R-:W4:Y:S01]  /*94cd0*/  LDL.LU R13, [R1+0x24e4] ;  /* 0x0024e400010d7983 */ /* 0x000f220000300800 */
[----:B------:R-:W-:Y:S02]  /*94ce0*/  IADD3 R8, R0, c[0x0][0x198], RZ ;  /* 0x0000660000087a10 */ /* 0x000fe40007ffe0ff */
[----:B------:R-:W-:Y:S02]  /*94cf0*/  ISETP.LT.AND P6, PT, R24, c[0x0][0x178], !P0 ;  /* 0x00005e0018007a0c */ /* 0x000fe400047c1270 */
[----:B------:R-:W-:Y:S01]  /*94d00*/  IADD3 R0, R8, c[0x0][0x198], RZ ;  /* 0x0000660008007a10 */ /* 0x000fe20007ffe0ff */
[----:B------:R0:W-:Y:S01]  /*94d10*/  @P1 STG.E.U16 [R4.64], R19 ;  /* 0x0000001304001986 */ /* 0x0001e2000c101504 */
[----:B------:R-:W-:-:S03]  /*94d20*/  PRMT R12, R19, 0x7632, R12 ;  /* 0x00007632130c7816 */ /* 0x000fc6000000000c */
[----:B------:R-:W-:-:S04]  /*94d30*/  IMAD.WIDE R10, R0, 0x2, R2 ;  /* 0x00000002000a7825 */ /* 0x000fc800078e0202 */
[----:B0-----:R-:W-:-:S04]  /*94d40*/  IMAD.WIDE R4, R8, 0x2, R2 ;  /* 0x0000000208047825 */ /* 0x001fc800078e0202 */
[----:B------:R-:W-:Y:S01]  /*94d50*/  IMAD.WIDE R8, R8, 0x2, R28 ;  /* 0x0000000208087825 */ /* 0x000fe200078e021c */
[----:B------:R-:W-:Y:S04]  /*94d60*/  @P5 STG.E.U16 [R4.64], R6 ;  /* 0x0000000604005986 */ /* 0x000fe8000c101504 */
[----:B------:R0:W-:Y:S04]  /*94d70*/  @P4 STG.E.U16 [R8.64], R12 ;  /* 0x0000000c08004986 */ /* 0x0001e8000c101504 */
[----:B0-----:R-:W4:Y:S04]  /*94d80*/  LDL.LU R12, [R1+0x24ec] ;  /* 0x0024ec00010c7983 */ /* 0x001f280000300800 */
[----:B--2---:R0:W-:Y:S01]  /*94d90*/  @P6 STG.E.U16 [R10.64], R27 ;  /* 0x0000001b0a006986 */ /* 0x0041e2000c101504 */
[----:B------:R-:W-:-:S03]  /*94da0*/  PRMT R6, R27, 0x7632, R6 ;  /* 0x000076321b067816 */ /* 0x000fc60000000006 */
[----:B0-----:R-:W2:Y:S01]  /*94db0*/  LDL.LU R27, [R1+0x7c] ;  /* 0x00007c00011b7983 */ /* 0x001ea20000300800 */
[----:B------:R-:W-:-:S03]  /*94dc0*/  ISETP.LT.AND P0, PT, R22, c[0x0][0x178], !P0 ;  /* 0x00005e0016007a0c */ /* 0x000fc60004701270 */
[----:B------:R-:W0:Y:S01]  /*94dd0*/  S2R R23, SR_TID.X ;  /* 0x0000000000177919 */ /* 0x000e220000002100 */
[----:B------:R-:W-:Y:S01]  /*94de0*/  ISETP.LT.AND P4, PT, R24, c[0x0][0x178], !P3 ;  /* 0x00005e0018007a0c */ /* 0x000fe20005f81270 */
[C---:B------:R-:W-:Y:S01]  /*94df0*/  IMAD.WIDE R4, R0.reuse, 0x2, R28 ;  /* 0x0000000200047825 */ /* 0x040fe200078e021c */
[----:B------:R-:W-:Y:S01]  /*94e00*/  IADD3 R0, R0, c[0x0][0x198], RZ ;  /* 0x0000660000007a10 */ /* 0x000fe20007ffe0ff */
[----:B------:R-:W2:Y:S01]  /*94e10*/  LDL.LU R11, [R1+0x24e8] ;  /* 0x0024e800010b7983 */ /* 0x000ea20000300800 */
[----:B------:R-:W-:-:S05]  /*94e20*/  ISETP.LT.AND P3, PT, R22, c[0x0][0x178], !P3 ;  /* 0x00005e0016007a0c */ /* 0x000fca0005f61270 */
[----:B---3--:R1:W-:Y:S01]  /*94e30*/  @P0 STG.E.U16 [R4.64], R25 ;  /* 0x0000001904000986 */ /* 0x0083e2000c101504 */
[----:B------:R-:W-:Y:S01]  /*94e40*/  ISETP.LT.AND P0, PT, R24, c[0x0][0x178], !P2 ;  /* 0x00005e0018007a0c */ /* 0x000fe20005701270 */
[----:B------:R-:W-:Y:S01]  /*94e50*/  IMAD.WIDE R8, R0, 0x2, R28 ;  /* 0x0000000200087825 */ /* 0x000fe200078e021c */
[----:B------:R-:W-:-:S03]  /*94e60*/  PRMT R10, R25, 0x7632, R10 ;  /* 0x00007632190a7816 */ /* 0x000fc6000000000a */
[C---:B-1----:R-:W-:Y:S01]  /*94e70*/  IMAD.WIDE R4, R0.reuse, 0x2, R2 ;  /* 0x0000000200047825 */ /* 0x042fe200078e0202 */
[----:B------:R-:W-:-:S04]  /*94e80*/  IADD3 R0, R0, c[0x0][0x198], RZ ;  /* 0x0000660000007a10 */ /* 0x000fc80007ffe0ff */
[----:B------:R1:W-:Y:S04]  /*94e90*/  @P4 STG.E.U16 [R4.64], R6 ;  /* 0x0000000604004986 */ /* 0x0003e8000c101504 */
[----:B------:R3:W-:Y:S01]  /*94ea0*/  @P3 STG.E.U16 [R8.64], R10 ;  /* 0x0000000a08003986 */ /* 0x0007e2000c101504 */
[C---:B-1----:R-:W-:Y:S01]  /*94eb0*/  IMAD.WIDE R4, R0.reuse, 0x2, R2 ;  /* 0x0000000200047825 */ /* 0x042fe200078e0202 */
[----:B------:R-:W-:-:S03]  /*94ec0*/  IADD3 R6, R0, c[0x0][0x198], RZ ;  /* 0x0000660000067a10 */ /* 0x000fc60007ffe0ff */
[----:B---3--:R-:W-:Y:S01]  /*94ed0*/  IMAD.WIDE R8, R0, 0x2, R28 ;  /* 0x0000000200087825 */ /* 0x008fe200078e021c */
[----:B----4-:R-:W-:Y:S01]  /*94ee0*/  PRMT R0, R26, 0x7632, R0 ;  /* 0x000076321a007816 */ /* 0x010fe20000000000 */
[----:B------:R1:W-:Y:S01]  /*94ef0*/  @P0 STG.E.U16 [R4.64], R26 ;  /* 0x0000001a04000986 */ /* 0x0003e2000c101504 */
[----:B0-----:R-:W-:Y:S02]  /*94f00*/  LOP3.LUT R21, R23, 0x7f, RZ, 0xc0, !PT ;  /* 0x0000007f17157812 */ /* 0x001fe400078ec0ff */
[----:B------:R-:W-:Y:S01]  /*94f10*/  ISETP.LT.AND P2, PT, R22, c[0x0][0x178], !P2 ;  /* 0x00005e0016007a0c */ /* 0x000fe20005741270 */
[----:B------:R-:W3:Y:S01]  /*94f20*/  LDL.LU R10, [R1+0x24f0] ;  /* 0x0024f000010a7983 */ /* 0x000ee20000300800 */
[----:B------:R-:W-:Y:S02]  /*94f30*/  ISETP.GE.AND P1, PT, R18, c[0x0][0x17c], PT ;  /* 0x00005f0012007a0c */ /* 0x000fe40003f26270 */
[----:B------:R-:W-:Y:S01]  /*94f40*/  ISETP.GE.AND P5, PT, R17, c[0x0][0x17c], PT ;  /* 0x00005f0011007a0c */ /* 0x000fe20003fa6270 */
[----:B------:R-:W4:Y:S01]  /*94f50*/  LDL.LU R20, [R1+0x1cc] ;  /* 0x0001cc0001147983 */ /* 0x000f220000300800 */
[----:B-1----:R-:W-:Y:S01]  /*94f60*/  IMAD.SHL.U32 R26, R23, 0x800, RZ ;  /* 0x00000800171a7824 */ /* 0x002fe200078e00ff */
[----:B------:R-:W-:-:S02]  /*94f70*/  ISETP.LT.AND P3, PT, R24, c[0x0][0x178], !P1 ;  /* 0x00005e0018007a0c */ /* 0x000fc40004f61270 */
[----:B------:R-:W-:-:S04]  /*94f80*/  ISETP.GE.AND P6, PT, R16, c[0x0][0x17c], PT ;  /* 0x00005f0010007a0c */ /* 0x000fc80003fc6270 */
[----:B------:R0:W-:Y:S01]  /*94f90*/  @P2 STG.E.U16 [R8.64], R7 ;  /* 0x0000000708002986 */ /* 0x0001e2000c101504 */
[----:B------:R-:W-:Y:S02]  /*94fa0*/  LOP3.LUT R26, R26, 0x3000, RZ, 0xc0, !PT ;  /* 0x000030001a1a7812 */ /* 0x000fe400078ec0ff */
[----:B------:R-:W-:Y:S01]  /*94fb0*/  ISETP.LT.AND P0, PT, R24, c[0x0][0x178], !P5 ;  /* 0x00005e0018007a0c */ /* 0x000fe20006f01270 */
[----:B------:R-:W-:Y:S01]  /*94fc0*/  IMAD.WIDE R4, R6, 0x2, R2 ;  /* 0x0000000206047825 */ /* 0x000fe200078e0202 */
[----:B------:R-:W3:Y:S03]  /*94fd0*/  LDL.LU R25, [R1+0x4c] ;  /* 0x00004c0001197983 */ /* 0x000ee60000300800 */
[----:B------:R-:W-:Y:S01]  /*94fe0*/  IMAD R26, R21, 0x10, R26 ;  /* 0x00000010151a7824 */ /* 0x000fe200078e021a */
[----:B------:R-:W-:-:S04]  /*94ff0*/  ISETP.LT.AND P1, PT, R22, c[0x0][0x178], !P1 ;  /* 0x00005e0016007a0c */ /* 0x000fc80004f21270 */
[----:B------:R-:W1:Y:S01]  /*95000*/  LDS.128 R16, [R26] ;  /* 0x000000001a107984 */ /* 0x000e620000000c00 */
[C---:B0-----:R-:W-:Y:S02]  /*95010*/  IADD3 R8, R6.reuse, c[0x0][0x198], RZ ;  /* 0x0000660006087a10 */ /* 0x041fe40007ffe0ff */
[----:B------:R-:W-:Y:S01]  /*95020*/  PRMT R9, R7, 0x7632, R9 ;  /* 0x0000763207097816 */ /* 0x000fe20000000009 */
[----:B------:R-:W-:Y:S01]  /*95030*/  IMAD.WIDE R6, R6, 0x2, R28 ;  /* 0x0000000206067825 */ /* 0x000fe200078e021c */
[----:B------:R0:W-:Y:S04]  /*95040*/  @P3 STG.E.U16 [R4.64], R0 ;  /* 0x0000000004003986 */ /* 0x0001e8000c101504 */
[----:B------:R1:W-:Y:S01]  /*95050*/  @P1 STG.E.U16 [R6.64], R9 ;  /* 0x0000000906001986 */ /* 0x0003e2000c101504 */
[----:B0-----:R-:W-:Y:S01]  /*95060*/  IMAD.WIDE R4, R8, 0x2, R2 ;  /* 0x0000000208047825 */ /* 0x001fe200078e0202 */
[----:B------:R-:W-:-:S02]  /*95070*/  ISETP.LT.AND P5, PT, R22, c[0x0][0x178], !P5 ;  /* 0x00005e0016007a0c */ /* 0x000fc40006fa1270 */
[----:B------:R-:W-:Y:S02]  /*95080*/  ISETP.LT.AND P1, PT, R24, c[0x0][0x178], !P6 ;  /* 0x00005e0018007a0c */ /* 0x000fe40007721270 */
[----:B------:R-:W-:Y:S02]  /*95090*/  ISETP.LT.AND P6, PT, R22, c[0x0][0x178], !P6 ;  /* 0x00005e0016007a0c */ /* 0x000fe400077c1270 */
[----:B------:R-:W-:Y:S01]  /*950a0*/  IADD3 R0, R8, c[0x0][0x198], RZ ;  /* 0x0000660008007a10 */ /* 0x000fe20007ffe0ff */
[----:B-1----:R-:W-:Y:S04]  /*950b0*/  STL [R1+0x34], R17 ;  /* 0x0000341101007387 */ /* 0x002fe80000100800 */
[----:B------:R-:W-:Y:S01]  /*950c0*/  IMAD.WIDE R6, R0, 0x2, R2 ;  /* 0x0000000200067825 */ /* 0x000fe200078e0202 */
[----:B------:R-:W-:Y:S01]  /*950d0*/  ISETP.GE.AND P4, PT, R14, c[0x0][0x17c], PT ;  /* 0x00005f000e007a0c */ /* 0x000fe20003f86270 */
[----:B------:R0:W-:Y:S02]  /*950e0*/  STL.64 [R1+0x38], R18 ;  /* 0x0000381201007387 */ /* 0x0001e40000100a00 */
[----:B0-----:R-:W-:-:S02]  /*950f0*/  IMAD.MOV.U32 R18, RZ, RZ, R16 ;  /* 0x000000ffff127224 */ /* 0x001fc400078e0010 */
[----:B------:R-:W3:Y:S04]  /*95100*/  LDL.LU R16, [R1+0x24f4] ;  /* 0x0024f40001107983 */ /* 0x000ee80000300800 */
[----:B--2---:R0:W-:Y:S01]  /*95110*/  @P0 STG.E.U16 [R4.64], R27 ;  /* 0x0000001b04000986 */ /* 0x0041e2000c101504 */
[----:B------:R-:W-:-:S03]  /*95120*/  PRMT R9, R27, 0x7632, R9 ;  /* 0x000076321b097816 */ /* 0x000fc60000000009 */
[----:B0-----:R-:W0:Y:S01]  /*95130*/  S2R R27, SR_TID.X ;  /* 0x00000000001b7919 */ /* 0x001e220000002100 */
[----:B------:R-:W-:Y:S01]  /*95140*/  IMAD.WIDE R4, R8, 0x2, R28 ;  /* 0x0000000208047825 */ /* 0x000fe200078e021c */
[----:B------:R-:W-:-:S04]  /*95150*/  PRMT R8, R15, 0x7632, R8 ;  /* 0x000076320f087816 */ /* 0x000fc80000000008 */
[----:B------:R1:W-:Y:S01]  /*95160*/  @P5 STG.E.U16 [R4.64], R15 ;  /* 0x0000000f04005986 */ /* 0x0003e2000c101504 */
[C---:B0-----:R-:W-:Y:S01]  /*95170*/  LOP3.LUT R17, R27.reuse, 0x7f, RZ, 0xc0, !PT ;  /* 0x0000007f1b117812 */ /* 0x041fe200078ec0ff */
[----:B------:R-:W-:-:S05]  /*95180*/  IMAD.SHL.U32 R27, R27, 0x800, RZ ;  /* 0x000008001b1b7824 */ /* 0x000fca00078e00ff */
[----:B------:R-:W-:Y:S01]  /*95190*/  LOP3.LUT R27, R27, 0x3000, RZ, 0xc0, !PT ;  /* 0x000030001b1b7812 */ /* 0x000fe200078ec0ff */
[----:B-1----:R-:W-:-:S04]  /*951a0*/  IMAD.WIDE R4, R0, 0x2, R28 ;  /* 0x0000000200047825 */ /* 0x002fc800078e021c */
[----:B------:R-:W-:Y:S01]  /*951b0*/  IMAD R27, R17, 0x10, R27 ;  /* 0x00000010111b7824 */ /* 0x000fe200078e021b */
[----:B------:R-:W-:Y:S04]  /*951c0*/  @P1 STG.E.U16 [R6.64], R9 ;  /* 0x0000000906001986 */ /* 0x000fe8000c101504 */
[----:B------:R-:W-:Y:S01]  /*951d0*/  LOP3.LUT R27, R27, 0x20, RZ, 0x3c, !PT ;  /* 0x000000201b1b7812 */ /* 0x000fe200078e3cff */
[----:B------:R-:W-:Y:S04]  /*951e0*/  @P6 STG.E.U16 [R4.64], R8 ;  /* 0x0000000804006986 */ /* 0x000fe8000c101504 */
[----:B------:R0:W1:Y:S01]  /*951f0*/  LDS.128 R4, [R27] ;  /* 0x000000001b047984 */ /* 0x0000620000000c00 */
[----:B------:R-:W-:-:S02]  /*95200*/  ISETP.LT.AND P5, PT, R24, c[0x0][0x178], !P4 ;  /* 0x00005e0018007a0c */ /* 0x000fc400067a1270 */
[----:B------:R-:W-:Y:S02]  /*95210*/  ISETP.LT.AND P4, PT, R22, c[0x0][0x178], !P4 ;  /* 0x00005e0016007a0c */ /* 0x000fe40006781270 */
[----:B------:R-:W2:Y:S04]  /*95220*/  LDL.LU R22, [R1+0x2658] ;  /* 0x0026580001167983 */ /* 0x000ea80000300800 */
[----:B0-----:R-:W2:Y:S04]  /*95230*/  LDL.LU R27, [R1+0xf0] ;  /* 0x0000f000011b7983 */ /* 0x001ea80000300800 */
[----:B-1----:R0:W-:Y:S04]  /*95240*/  STL [R1+0x2650], R5 ;  /* 0x0026500501007387 */ /* 0x0021e80000100800 */
[----:B0-----:R-:W2:Y:S04]  /*95250*/  LDL R5, [R1+0xbcc] ;  /* 0x000bcc0001057983 */ /* 0x001ea80000100800 */
[----:B------:R-:W-:Y:S04]  /*95260*/  STL [R1+0x25f4], R6 ;  /* 0x0025f40601007387 */ /* 0x000fe80000100800 */
[----:B------:R0:W-:Y:S04]  /*95270*/  STL [R1+0x25ec], R7 ;  /* 0x0025ec0701007387 */ /* 0x0001e80000100800 */
[----:B0-----:R-:W2:Y:S01]  /*95280*/  LDL.LU R7, [R1+0x24f8] ;  /* 0x0024f80001077983 */ /* 0x001ea20000300800 */
[----:B------:R-:W-:Y:S01]  /*95290*/  IMAD.SHL.U32 R6, R23, 0x800, RZ ;  /* 0x0000080017067824 */ /* 0x000fe200078e00ff */
[----:B------:R-:W-:-:S02]  /*952a0*/  ISETP.GE.AND P2, PT, R13, c[0x0][0x17c], PT ;  /* 0x00005f000d007a0c */ /* 0x000fc40003f46270 */
[----:B------:R-:W-:Y:S02]  /*952b0*/  IADD3 R0, R0, c[0x0][0x198], RZ ;  /* 0x0000660000007a10 */ /* 0x000fe40007ffe0ff */
[----:B------:R-:W-:Y:S02]  /*952c0*/  ISETP.LT.AND P6, PT, R24, c[0x0][0x178], !P2 ;  /* 0x00005e0018007a0c */ /* 0x000fe400057c1270 */
[----:B------:R-:W-:Y:S02]  /*952d0*/  LOP3.LUT R6, R6, 0x3000, RZ, 0xc0, !PT ;  /* 0x0000300006067812 */ /* 0x000fe400078ec0ff */
[----:B------:R-:W-:Y:S02]  /*952e0*/  ISETP.GE.AND P0, PT, R11, c[0x0][0x17c], PT ;  /* 0x00005f000b007a0c */ /* 0x000fe40003f06270 */
[----:B---3--:R-:W-:Y:S01]  /*952f0*/  ISETP.GE.AND P1, PT, R10, c[0x0][0x17c], PT ;  /* 0x00005f000a007a0c */ /* 0x008fe20003f26270 */
[C---:B------:R-:W-:Y:S01]  /*95300*/  IMAD.WIDE R10, R0.reuse, 0x2, R2 ;  /* 0x00000002000a7825 */ /* 0x040fe200078e0202 */
[----:B------:R-:W-:-:S02]  /*95310*/  IADD3 R14, R0, c[0x0][0x198], RZ ;  /* 0x00006600000e7a10 */ /* 0x000fc40007ffe0ff */
[----:B------:R-:W-:Y:S01]  /*95320*/  ISETP.GE.AND P3, PT, R12, c[0x0][0x17c], PT ;  /* 0x00005f000c007a0c */ /* 0x000fe20003f66270 */
[----:B------:R-:W-:Y:S01]  /*95330*/  IMAD R6, R21, 0x10, R6 ;  /* 0x0000001015067824 */ /* 0x000fe200078e0206 */
[----:B----4-:R0:W-:Y:S01]  /*95340*/  @P5 STG.E.U16 [R10.64], R20 ;  /* 0x000000140a005986 */ /* 0x0101e2000c101504 */
[----:B------:R-:W-:Y:S01]  /*95350*/  IMAD.WIDE R12, R0, 0x2, R28 ;  /* 0x00000002000c7825 */ /* 0x000fe200078e021c */
[----:B------:R-:W-:Y:S02]  /*95360*/  PRMT R9, R20, 0x7632, R9 ;  /* 0x0000763214097816 */ /* 0x000fe40000000009 */
[----:B------:R-:W-:Y:S02]  /*95370*/  IADD3 R0, R14, c[0x0][0x198], RZ ;  /* 0x000066000e007a10 */ /* 0x000fe40007ffe0ff */
[----:B------:R-:W-:Y:S02]  /*95380*/  PRMT R8, R25, 0x7632, R8 ;  /* 0x0000763219087816 */ /* 0x000fe40000000008 */
[----:B------:R-:W-:Y:S01]  /*95390*/  LOP3.LUT R6, R6, 0x40, RZ, 0x3c, !PT ;  /* 0x0000004006067812 */ /* 0x000fe200078e3cff */
[C---:B0-----:R-:W-:Y:S01]  /*953a0*/  IMAD.WIDE R10, R14.reuse, 0x2, R2 ;  /* 0x000000020e0a7825 */ /* 0x041fe200078e0202 */
[----:B------:R0:W-:Y:S03]  /*953b0*/  @P4 STG.E.U16 [R12.64], R25 ;  /* 0x000000190c004986 */ /* 0x0001e6000c101504 */
[----:B------:R-:W-:Y:S01]  /*953c0*/  IMAD.WIDE R14, R14, 0x2, R28 ;  /* 0x000000020e0e7825 */ /* 0x000fe200078e021c */
[----:B------:R-:W-:Y:S01]  /*953d0*/  @P6 STG.E.U16 [R10.64], R9 ;  /* 0x000000090a006986 */ /* 0x000fe2000c101504 */
[----:B------:R-:W-:-:S02]  /*953e0*/  ISETP.LT.AND P5, PT, R24, c[0x0][0x178], !P3 ;  /* 0x00005e0018007a0c */ /* 0x000fc40005fa1270 */
[----:B------:R-:W-:Y:S01]  /*953f0*/  ISETP.LT.AND P6, PT, R24, c[0x0][0x178], !P0 ;  /* 0x00005e0018007a0c */ /* 0x000fe200047c1270 */
[----:B0-----:R-:W3:Y:S04]  /*95400*/  LDL.LU R25, [R1+0x100] ;  /* 0x0001000001197983 */ /* 0x001ee80000300800 */
[----:B------:R-:W3:Y:S04]  /*95410*/  LDL.LU R24, [R1+0x2654] ;  /* 0x0026540001187983 */ /* 0x000ee80000300800 */
[----:B------:R-:W4:Y:S01]  /*95420*/  LDL.LU R19, [R1+0x24fc] ;  /* 0x0024fc0001137983 */ /* 0x000f220000300800 */
[----:B--2---:R-:W-:-:S13]  /*95430*/  ISETP.LT.AND P2, PT, R5, c[0x0][0x178], !P2 ;  /* 0x00005e0005007a0c */ /* 0x004fda0005741270 */
[----:B------:R-:W-:Y:S04]  /*95440*/  @P2 STG.E.U16 [R14.64], R8 ;  /* 0x000000080e002986 */ /* 0x000fe8000c101504 */
[----:B------:R-:W0:Y:S01]  /*95450*/  LDS.128 R8, [R6] ;  /* 0x0000000006087984 */ /* 0x000e220000000c00 */
[----:B------:R-:W-:-:S03]  /*95460*/  ISETP.GE.AND P2, PT, R7, c[0x0][0x17c], PT ;  /* 0x00005f0007007a0c */ /* 0x000fc60003f46270 */
[----:B0-----:R-:W-:Y:S04]  /*95470*/  STL [R1+0x2600], R10 ;  /* 0x0026000a01007387 */ /* 0x001fe80000100800 */
[----:B------:R0:W-:Y:S04]  /*95480*/  STL [R1+0x25f0], R11 ;  /* 0x0025f00b01007387 */ /* 0x0001e80000100800 */
[----:B0-----:R-:W2:Y:S04]  /*95490*/  LDL R11, [R1+0xbc8] ;  /* 0x000bc800010b7983 */ /* 0x001ea80000100800 */
[----:B------:R-:W2:Y:S01]  /*954a0*/  LDL.LU R7, [R1+0x2500] ;  /* 0x0025000001077983 */ /* 0x000ea20000300800 */
[----:B------:R-:W-:-:S02]  /*954b0*/  IMAD.SHL.U32 R23, R23, 0x800, RZ ;  /* 0x0000080017177824 */ /* 0x000fc400078e00ff */
[----:B------:R-:W-:Y:S01]  /*954c0*/  IMAD.WIDE R12, R0, 0x2, R2 ;  /* 0x00000002000c7825 */ /* 0x000fe200078e0202 */
[----:B------:R-:W-:Y:S02]  /*954d0*/  ISETP.LT.AND P3, PT, R5, c[0x0][0x178], !P3 ;  /* 0x00005e0005007a0c */ /* 0x000fe40005f61270 */
[----:B------:R-:W-:Y:S02]  /*954e0*/  LOP3.LUT R23, R23, 0x3000, RZ, 0xc0, !PT ;  /* 0x0000300017177812 */ /* 0x000fe400078ec0ff */
[----:B------:R0:W-:Y:S01]  /*954f0*/  @P5 STG.E.U16 [R12.64], R27 ;  /* 0x0000001b0c005986 */ /* 0x0001e2000c101504 */
[----:B------:R-:W-:Y:S02]  /*95500*/  ISETP.GE.AND P4, PT, R16, c[0x0][0x17c], PT ;  /* 0x00005f0010007a0c */ /* 0x000fe40003f86270 */
[----:B------:R-:W-:Y:S02]  /*95510*/  IMAD R23, R21, 0x10, R23 ;  /* 0x0000001015177824 */ /* 0x000fe400078e0217 */
[C---:B------:R-:W-:Y:S01]  /*95520*/  IMAD.WIDE R16, R0.reuse, 0x2, R28 ;  /* 0x0000000200107825 */ /* 0x040fe200078e021c */
[----:B0-----:R-:W-:-:S02]  /*95530*/  IADD3 R12, R0, c[0x0][0x198], RZ ;  /* 0x00006600000c7a10 */ /* 0x001fc40007ffe0ff */
[----:B------:R-:W-:Y:S02]  /*95540*/  PRMT R13, R27, 0x7632, R13 ;  /* 0x000076321b0d7816 */ /* 0x000fe4000000000d */
[----:B------:R-:W-:Y:S01]  /*95550*/  LOP3.LUT R23, R23, 0x60, RZ, 0x3c, !PT ;  /* 0x0000006017177812 */ /* 0x000fe200078e3cff */
[C---:B------:R-:W-:Y:S01]  /*95560*/  IMAD.WIDE R14, R12.reuse, 0x2, R2 ;  /* 0x000000020c0e7825 */ /* 0x040fe200078e0202 */
[----:B------:R0:W-:Y:S01]  /*95570*/  @P3 STG.E.U16 [R16.64], R18 ;  /* 0x0000001210003986 */ /* 0x0001e2000c101504 */
[----:B------:R-:W-:-:S03]  /*95580*/  IADD3 R0, R12, c[0x0][0x198], RZ ;  /* 0x000066000c007a10 */ /* 0x000fc60007ffe0ff */
[----:B------:R-:W-:Y:S04]  /*95590*/  @P6 STG.E.U16 [R14.64], R13 ;  /* 0x0000000d0e006986 */ /* 0x000fe8000c101504 */
[----:B------:R-:W2:Y:S01]  /*955a0*/  LDL.LU R27, [R1+0x110] ;  /* 0x00011000011b7983 */ /* 0x000ea20000300800 */
[----:B0-----:R-:W-:-:S03]  /*955b0*/  IMAD.WIDE R16, R12, 0x2, R28 ;  /* 0x000000020c107825 */ /* 0x001fc600078e021c */
[----:B------:R-:W2:Y:S04]  /*955c0*/  LDL.LU R10, [R1+0x2504] ;  /* 0x00250400010a7983 */ /* 0x000ea80000300800 */
[----:B------:R-:W0:Y:S01]  /*955d0*/  LDS.128 R12, [R23] ;  /* 0x00000000170c7984 */ /* 0x000e220000000c00 */
[----:B------:R-:W-:Y:S02]  /*955e0*/  ISETP.LT.AND P0, PT, R5, c[0x0][0x178], !P0 ;  /* 0x00005e0005007a0c */ /* 0x000fe40004701270 */
[----:B----4-:R-:W-:Y:S02]  /*955f0*/  ISETP.GE.AND P3, PT, R19, c[0x0][0x17c], PT ;  /* 0x00005f0013007a0c */ /* 0x010fe40003f66270 */
[----:B------:R-:W-:Y:S01]  /*95600*/  PRMT R22, R18, 0x7632, R22 ;  /* 0x0000763212167816 */ /* 0x000fe20000000016 */
[----:B------:R-:W-:-:S04]  /*95610*/  IMAD.WIDE R18, R0, 0x2, R2 ;  /* 0x0000000200127825 */ /* 0x000fc800078e0202 */
[----:B------:R-:W-:-:S04]  /*95620*/  IMAD.WIDE R20, R0, 0x2, R28 ;  /* 0x0000000200147825 */ /* 0x000fc800078e021c */
[----:B------:R-:W-:Y:S01]  /*95630*/  @P0 STG.E.U16 [R16.64], R22 ;  /* 0x0000001610000986 */ /* 0x000fe2000c101504 */
[----:B---3--:R-:W-:Y:S02]  /*95640*/  PRMT R24, R25, 0x7632, R24 ;  /* 0x0000763219187816 */ /* 0x008fe40000000018 */
[----:B--2---:R-:W-:Y:S02]  /*95650*/  ISETP.GE.AND P6, PT, R7, c[0x0][0x17c], PT ;  /* 0x00005f0007007a0c */ /* 0x004fe40003fc6270 */
[----:B------:R-:W2:Y:S04]  /*95660*/  LDL.LU R7, [R1+0x2508] ;  /* 0x0025080001077983 */ /* 0x000ea80000300800 */
[----:B0-----:R0:W-:Y:S04]  /*95670*/  STL.64 [R1+0x25f8], R14 ;  /* 0x0025f80e01007387 */ /* 0x0011e80000100a00 */
[----:B0-----:R-:W3:Y:S01]  /*95680*/  LDL.LU R15, [R1+0x250c] ;  /* 0x00250c00010f7983 */ /* 0x001ee20000300800 */
[----:B------:R-:W-:-:S02]  /*95690*/  ISETP.LT.AND P5, PT, R11, c[0x0][0x178], !P1 ;  /* 0x00005e000b007a0c */ /* 0x000fc40004fa1270 */
[----:B------:R-:W-:-:S11]  /*956a0*/  ISETP.LT.AND P1, PT, R5, c[0x0][0x178], !P1 ;  /* 0x00005e0005007a0c */ /* 0x000fd60004f21270 */
[----:B------:R0:W-:Y:S04]  /*956b0*/  @P5 STG.E.U16 [R18.64], R25 ;  /* 0x0000001912005986 */ /* 0x0001e8000c101504 */
[----:B------:R1:W-:Y:S01]  /*956c0*/  @P1 STG.E.U16 [R20.64], R4 ;  /* 0x0000000414001986 */ /* 0x0003e2000c101504 */
[----:B------:R-:W-:Y:S02]  /*956d0*/  ISETP.LT.AND P1, PT, R11, c[0x0][0x178], !P4 ;  /* 0x00005e000b007a0c */ /* 0x000fe40006721270 */
[----:B------:R-:W-:Y:S02]  /*956e0*/  ISETP.LT.AND P4, PT, R5, c[0x0][0x178], !P4 ;  /* 0x00005e0005007a0c */ /* 0x000fe40006781270 */
[----:B0-----:R-:W-:Y:S01]  /*956f0*/  IADD3 R18, R0, c[0x0][0x198], RZ ;  /* 0x0000660000127a10 */ /* 0x001fe20007ffe0ff */
[----:B------:R-:W4:Y:S03]  /*95700*/  LDL.LU R25, [R1+0x130] ;  /* 0x0001300001197983 */ /* 0x000f260000300800 */
[C---:B------:R-:W-:Y:S01]  /*95710*/  IADD3 R0, R18.reuse, c[0x0][0x198], RZ ;  /* 0x0000660012007a10 */ /* 0x040fe20007ffe0ff */
[----:B------:R-:W-:Y:S01]  /*95720*/  IMAD.WIDE R16, R18, 0x2, R2 ;  /* 0x0000000212107825 */ /* 0x000fe200078e0202 */
[----:B-1----:R-:W-:-:S03]  /*95730*/  PRMT R4, R4, 0x7632, R4 ;  /* 0x0000763204047816 */ /* 0x002fc60000000004 */
[----:B------:R-:W-:Y:S01]  /*95740*/  IMAD.WIDE R18, R18, 0x2, R28 ;  /* 0x0000000212127825 */ /* 0x000fe200078e021c */
[----:B------:R-:W-:Y:S04]  /*95750*/  @P1 STG.E.U16 [R16.64], R24 ;  /* 0x0000001810001986 */ /* 0x000fe8000c101504 */
[----:B------:R-:W-:Y:S04]  /*95760*/  @P4 STG.E.U16 [R18.64], R4 ;  /* 0x0000000412004986 */ /* 0x000fe8000c101504 */
[----:B------:R-:W0:Y:S04]  /*95770*/  LDS.128 R16, [R26+0x800] ;  /* 0x000800001a107984 */ /* 0x000e280000000c00 */
[----:B0-----:R-:W-:Y:S04]  /*95780*/  STL [R1+0x2c], R19 ;  /* 0x00002c1301007387 */ /* 0x001fe80000100800 */
[----:B------:R-:W4:Y:S01]  /*95790*/  LDL.LU R14, [R1+0x2510] ;  /* 0x00251000010e7983 */ /* 0x000f220000300800 */
[----:B------:R-:W-:-:S02]  /*957a0*/  ISETP.LT.AND P5, PT, R11, c[0x0][0x178], !P2 ;  /* 0x00005e000b007a0c */ /* 0x000fc400057a1270 */
[----:B------:R-:W-:Y:S01]  /*957b0*/  ISETP.LT.AND P2, PT, R5, c[0x0][0x178], !P2 ;  /* 0x00005e0005007a0c */ /* 0x000fe20005741270 */
[----:B------:R-:W-:-:S04]  /*957c0*/  IMAD.WIDE R20, R0, 0x2, R2 ;  /* 0x0000000200147825 */ /* 0x000fc800078e0202 */
[----:B------:R-:W-:-:S06]  /*957d0*/  IMAD.WIDE R22, R0, 0x2, R28 ;  /* 0x0000000200167825 */ /* 0x000fcc00078e021c */
[----:B------:R-:W-:Y:S04]  /*957e0*/  @P5 STG.E.U16 [R20.64], R27 ;  /* 0x0000001b14005986 */ /* 0x000fe8000c101504 */
[----:B------:R0:W-:Y:S02]  /*957f0*/  @P2 STG.E.U16 [R22.64], R8 ;  /* 0x0000000816002986 */ /* 0x0001e4000c101504 */
[----:B0-----:R-:W-:Y:S02]  /*95800*/  PRMT R8, R27, 0x7632, R8 ;  /* 0x000076321b087816 */ /* 0x001fe40000000008 */
[----:B--2---:R-:W-:Y:S01]  /*95810*/  ISETP.GE.AND P1, PT, R7, c[0x0][0x17c], PT ;  /* 0x00005f0007007a0c */ /* 0x004fe20003f26270 */
[----:B------:R-:W-:-:S05]  /*95820*/  IMAD.MOV.U32 R7, RZ, RZ, R18 ;  /* 0x000000ffff077224 */ /* 0x000fca00078e0012 */
[----:B------:R0:W-:Y:S04]  /*95830*/  STL [R1+0x2610], R7 ;  /* 0x0026100701007387 */ /* 0x0001e80000100800 */
[----:B------:R-:W2:Y:S01]  /*95840*/  LDL.LU R27, [R1+0x150] ;  /* 0x00015000011b7983 */ /* 0x000ea20000300800 */
[----:B---3--:R-:W-:-:S03]  /*95850*/  ISETP.GE.AND P2, PT, R15, c[0x0][0x17c], PT ;  /* 0x00005f000f007a0c */ /* 0x008fc60003f46270 */
[----:B------:R-:W3:Y:S04]  /*95860*/  LDL.LU R15, [R1+0x2518] ;  /* 0x00251800010f7983 */ /* 0x000ee80000300800 */
[----:B0-----:R-:W2:Y:S01]  /*95870*/  LDL.LU R7, [R1+0x2514] ;  /* 0x0025140001077983 */ /* 0x001ea20000300800 */
[----:B------:R-:W-:Y:S02]  /*95880*/  ISETP.LT.AND P4, PT, R11, c[0x0][0x178], !P3 ;  /* 0x00005e000b007a0c */ /* 0x000fe40005f81270 */
[----:B------:R-:W-:Y:S01]  /*95890*/  IADD3 R18, R0, c[0x0][0x198], RZ ;  /* 0x0000660000127a10 */ /* 0x000fe20007ffe0ff */
[----:B------:R-:W-:Y:S01]  /*958a0*/  IMAD.MOV.U32 R26, RZ, RZ, R16 ;  /* 0x000000ffff1a7224 */ /* 0x000fe200078e0010 */
[----:B------:R-:W-:Y:S01]  /*958b0*/  ISETP.GE.AND P0, PT, R10, c[0x0][0x17c], PT ;  /* 0x00005f000a007a0c */ /* 0x000fe20003f06270 */
[----:B------:R-:W-:-:S02]  /*958c0*/  IMAD.MOV.U32 R10, RZ, RZ, R17 ;  /* 0x000000ffff0a7224 */ /* 0x000fc400078e0011 */
[----:B------:R-:W-:-:S06]  /*958d0*/  IMAD.WIDE R16, R18, 0x2, R2 ;  /* 0x0000000212107825 */ /* 0x000fcc00078e0202 */
[----:B------:R-:W-:Y:S01]  /*958e0*/  @P4 STG.E.U16 [R16.64], R8 ;  /* 0x0000000810004986 */ /* 0x000fe2000c101504 */
[----:B------:R-:W-:Y:S02]  /*958f0*/  ISETP.LT.AND P3, PT, R5, c[0x0][0x178], !P3 ;  /* 0x00005e0005007a0c */ /* 0x000fe40005f61270 */
[C---:B------:R-:W-:Y:S01]  /*95900*/  IADD3 R0, R18.reuse, c[0x0][0x198], RZ ;  /* 0x0000660012007a10 */ /* 0x040fe20007ffe0ff */
[----:B------:R-:W-:Y:S01]  /*95910*/  IMAD.WIDE R18, R18, 0x2, R28 ;  /* 0x0000000212127825 */ /* 0x000fe200078e021c */
[----:B------:R-:W-:-:S09]  /*95920*/  PRMT R4, R8, 0x7632, R4 ;  /* 0x0000763208047816 */ /* 0x000fd20000000004 */
[----:B------:R0:W-:Y:S01]  /*95930*/  @P3 STG.E.U16 [R18.64], R4 ;  /* 0x0000000412003986 */ /* 0x0001e2000c101504 */
[----:B----4-:R-:W-:-:S03]  /*95940*/  ISETP.GE.AND P4, PT, R14, c[0x0][0x17c], PT ;  /* 0x00005f000e007a0c */ /* 0x010fc60003f86270 */
[----:B------:R-:W1:Y:S02]  /*95950*/  S2R R14, SR_TID.X ;  /* 0x00000000000e7919 */ /* 0x000e640000002100 */
[C---:B-1----:R-:W-:Y:S01]  /*95960*/  LOP3.LUT R24, R14.reuse, 0x7f, RZ, 0xc0, !PT ;  /* 0x0000007f0e187812 */ /* 0x042fe200078ec0ff */
[----:B------:R-:W-:-:S05]  /*95970*/  IMAD.SHL.U32 R14, R14, 0x800, RZ ;  /* 0x000008000e0e7824 */ /* 0x000fca00078e00ff */
[----:B------:R-:W-:-:S05]  /*95980*/  LOP3.LUT R14, R14, 0x3000, RZ, 0xc0, !PT ;  /* 0x000030000e0e7812 */ /* 0x000fca00078ec0ff */
[----:B------:R-:W-:-:S05]  /*95990*/  IMAD R14, R24, 0x10, R14 ;  /* 0x00000010180e7824 */ /* 0x000fca00078e020e */
[----:B------:R-:W-:-:S05]  /*959a0*/  LOP3.LUT R14, R14, 0x20, RZ, 0x3c, !PT ;  /* 0x000000200e0e7812 */ /* 0x000fca00078e3cff */
[----:B------:R-:W1:Y:S01]  /*959b0*/  LDS.128 R16, [R14+0x800] ;  /* 0x000800000e107984 */ /* 0x000e620000000c00 */
[----:B------:R-:W-:Y:S02]  /*959c0*/  ISETP.LT.AND P5, PT, R11, c[0x0][0x178], !P6 ;  /* 0x00005e000b007a0c */ /* 0x000fe400077a1270 */
[----:B------:R-:W-:Y:S01]  /*959d0*/  ISETP.LT.AND P6, PT, R5, c[0x0][0x178], !P6 ;  /* 0x00005e0005007a0c */ /* 0x000fe200077c1270 */
[C---:B------:R-:W-:Y:S01]  /*959e0*/  IMAD.WIDE R20, R0.reuse, 0x2, R2 ;  /* 0x0000000200147825 */ /* 0x040fe200078e0202 */
[----:B------:R-:W-:Y:S02]  /*959f0*/  ISETP.LT.AND P3, PT, R11, c[0x0][0x178], !P0 ;  /* 0x00005e000b007a0c */ /* 0x000fe40004761270 */
[C---:B0-----:R-:W-:Y:S01]  /*95a00*/  IADD3 R4, R0.reuse, c[0x0][0x198], RZ ;  /* 0x0000660000047a10 */ /* 0x041fe20007ffe0ff */
[----:B------:R-:W-:-:S06]  /*95a10*/  IMAD.WIDE R22, R0, 0x2, R28 ;  /* 0x0000000200167825 */ /* 0x000fcc00078e021c */
[----:B------:R0:W-:Y:S04]  /*95a20*/  @P5 STG.E.U16 [R20.64], R25 ;  /* 0x0000001914005986 */ /* 0x0001e8000c101504 */
[----:B------:R4:W-:Y:S01]  /*95a30*/  @P6 STG.E.U16 [R22.64], R12 ;  /* 0x0000000c16006986 */ /* 0x0009e2000c101504 */
[----:B0-----:R-:W-:Y:S01]  /*95a40*/  IMAD.WIDE R20, R4, 0x2, R2 ;  /* 0x0000000204147825 */ /* 0x001fe200078e0202 */
[----:B----4-:R-:W-:-:S05]  /*95a50*/  PRMT R12, R25, 0x7632, R12 ;  /* 0x00007632190c7816 */ /* 0x010fca000000000c */
[----:B------:R0:W-:Y:S04]  /*95a60*/  @P3 STG.E.U16 [R20.64], R12 ;  /* 0x0000000c14003986 */ /* 0x0001e8000c101504 */
[----:B-1----:R1:W-:Y:S04]  /*95a70*/  STL.64 [R1+0x2608], R18 ;  /* 0x0026081201007387 */ /* 0x0023e80000100a00 */
[----:B------:R-:W4:Y:S01]  /*95a80*/  LDL.LU R14, [R1+0x160] ;  /* 0x00016000010e7983 */ /* 0x000f220000300800 */
[----:B---3--:R-:W-:-:S03]  /*95a90*/  ISETP.GE.AND P6, PT, R15, c[0x0][0x17c], PT ;  /* 0x00005f000f007a0c */ /* 0x008fc60003fc6270 */
[----:B------:R-:W3:Y:S01]  /*95aa0*/  LDL.LU R15, [R1+0x2520] ;  /* 0x00252000010f7983 */ /* 0x000ee20000300800 */
[----:B--2---:R-:W-:-:S03]  /*95ab0*/  ISETP.GE.AND P3, PT, R7, c[0x0][0x17c], PT ;  /* 0x00005f0007007a0c */ /* 0x004fc60003f66270 */
[----:B------:R-:W2:Y:S01]  /*95ac0*/  LDL.LU R7, [R1+0x251c] ;  /* 0x00251c0001077983 */ /* 0x000ea20000300800 */
[----:B------:R-:W-:Y:S01]  /*95ad0*/  ISETP.LT.AND P0, PT, R5, c[0x0][0x178], !P0 ;  /* 0x00005e0005007a0c */ /* 0x000fe20004701270 */
[----:B------:R-:W-:Y:S01]  /*95ae0*/  IMAD.WIDE R22, R4, 0x2, R28 ;  /* 0x0000000204167825 */ /* 0x000fe200078e021c */
[----:B------:R-:W-:Y:S02]  /*95af0*/  ISETP.LT.AND P5, PT, R11, c[0x0][0x178], !P1 ;  /* 0x00005e000b007a0c */ /* 0x000fe40004fa1270 */
[----:B------:R-:W-:Y:S02]  /*95b00*/  PRMT R8, R12, 0x7632, R8 ;  /* 0x000076320c087816 */ /* 0x000fe40000000008 */
[----:B------:R-:W-:Y:S02]  /*95b10*/  IADD3 R0, R4, c[0x0][0x198], RZ ;  /* 0x0000660004007a10 */ /* 0x000fe40007ffe0ff */
[----:B------:R-:W-:-:S03]  /*95b20*/  ISETP.LT.AND P1, PT, R5, c[0x0][0x178], !P1 ;  /* 0x00005e0005007a0c */ /* 0x000fc60004f21270 */
[C---:B------:R-:W-:Y:S02]  /*95b30*/  IMAD.WIDE R24, R0.reuse, 0x2, R2 ;  /* 0x0000000200187825 */ /* 0x040fe400078e0202 */
[----:B------:R-:W-:Y:S01]  /*95b40*/  @P0 STG.E.U16 [R22.64], R8 ;  /* 0x0000000816000986 */ /* 0x000fe2000c101504 */
[----:B------:R-:W-:Y:S02]  /*95b50*/  ISETP.LT.AND P0, PT, R11, c[0x0][0x178], !P2 ;  /* 0x00005e000b007a0c */ /* 0x000fe40005701270 */
[----:B------:R-:W-:Y:S01]  /*95b60*/  IADD3 R4, R0, c[0x0][0x198], RZ ;  /* 0x0000660000047a10 */ /* 0x000fe20007ffe0ff */
[----:B------:R1:W-:Y:S01]  /*95b70*/  @P5 STG.E.U16 [R24.64], R27 ;  /* 0x0000001b18005986 */ /* 0x0003e2000c101504 */
[----:B0-----:R-:W-:-:S03]  /*95b80*/  PRMT R12, R27, 0x7632, R12 ;  /* 0x000076321b0c7816 */ /* 0x001fc6000000000c */
[----:B------:R-:W0:Y:S01]  /*95b90*/  LDS.128 R20, [R6+0x800] ;  /* 0x0008000006147984 */ /* 0x000e220000000c00 */
[----:B-1----:R-:W-:-:S04]  /*95ba0*/  IMAD.WIDE R18, R4, 0x2, R2 ;  /* 0x0000000204127825 */ /* 0x002fc800078e0202 */
[----:B------:R-:W-:-:S05]  /*95bb0*/  IMAD.WIDE R24, R0, 0x2, R28 ;  /* 0x0000000200187825 */ /* 0x000fca00078e021c */
[----:B------:R1:W-:Y:S04]  /*95bc0*/  @P1 STG.E.U16 [R24.64], R26 ;  /* 0x0000001a18001986 */ /* 0x0003e8000c101504 */
[----:B------:R-:W-:Y:S01]  /*95bd0*/  @P0 STG.E.U16 [R18.64], R12 ;  /* 0x0000000c12000986 */ /* 0x000fe2000c101504 */
[----:B------:R-:W-:Y:S02]  /*95be0*/  ISETP.LT.AND P2, PT, R5, c[0x0][0x178], !P2 ;  /* 0x00005e0005007a0c */ /* 0x000fe40005741270 */
[----:B------:R-:W-:Y:S01]  /*95bf0*/  PRMT R8, R26, 0x7632, R8 ;  /* 0x000076321a087816 */ /* 0x000fe20000000008 */
[----:B-1----:R-:W-:Y:S01]  /*95c00*/  IMAD.WIDE R24, R4, 0x2, R28 ;  /* 0x0000000204187825 */ /* 0x002fe200078e021c */
[----:B------:R-:W-:Y:S02]  /*95c10*/  ISETP.LT.AND P5, PT, R11, c[0x0][0x178], !P4 ;  /* 0x00005e000b007a0c */ /* 0x000fe400067a1270 */
[----:B------:R-:W-:-:S07]  /*95c20*/  ISETP.LT.AND P4, PT, R5, c[0x0][0x178], !P4 ;  /* 0x00005e0005007a0c */ /* 0x000fce0006781270 */
[----:B------:R-:W-:Y:S01]  /*95c30*/  @P2 STG.E.U16 [R24.64], R8 ;  /* 0x0000000818002986 */ /* 0x000fe2000c101504 */
[----:B------:R-:W-:Y:S02]  /*95c40*/  ISETP.LT.AND P2, PT, R11, c[0x0][0x178], !P6 ;  /* 0x00005e000b007a0c */ /* 0x000fe40007741270 */
[----:B------:R-:W-:Y:S01]  /*95c50*/  ISETP.LT.AND P6, PT, R5, c[0x0][0x178], !P6 ;  /* 0x00005e0005007a0c */ /* 0x000fe200077c1270 */
[----:B0-----:R0:W-:Y:S04]  /*95c60*/  STL.64 [R1+0x2648], R20 ;  /* 0x0026481401007387 */ /* 0x0011e80000100a00 */
[----:B------:R-:W-:Y:S04]  /*95c70*/  STL.64 [R1+0x2618], R22 ;  /* 0x0026181601007387 */ /* 0x000fe80000100a00 */
[----:B------:R-:W4:Y:S04]  /*95c80*/  LDL.LU R6, [R1+0x140] ;  /* 0x0001400001067983 */ /* 0x000f280000300800 */
[----:B------:R-:W4:Y:S01]  /*95c90*/  LDL.LU R5, [R1+0x2650] ;  /* 0x0026500001057983 */ /* 0x000f220000300800 */
[----:B--2---:R-:W-:-:S03]  /*95ca0*/  ISETP.GE.AND P0, PT, R7, c[0x0][0x17c], PT ;  /* 0x00005f0007007a0c */ /* 0x004fc60003f06270 */
[----:B------:R-:W1:Y:S01]  /*95cb0*/  S2R R7, SR_TID.X ;  /* 0x0000000000077919 */ /* 0x000e620000002100 */
[----:B---3--:R-:W-:Y:S02]  /*95cc0*/  ISETP.GE.AND P1, PT, R15, c[0x0][0x17c], PT ;  /* 0x00005f000f007a0c */ /* 0x008fe40003f26270 */
[C---:B-1----:R-:W-:Y:S01]  /*95cd0*/  LOP3.LUT R15, R7.reuse, 0x7f, RZ, 0xc0, !PT ;  /* 0x0000007f070f7812 */ /* 0x042fe200078ec0ff */
[----:B------:R-:W-:-:S05]  /*95ce0*/  IMAD.SHL.U32 R7, R7, 0x800, RZ ;  /* 0x0000080007077824 */ /* 0x000fca00078e00ff */
[----:B------:R-:W-:-:S05]  /*95cf0*/  LOP3.LUT R7, R7, 0x3000, RZ, 0xc0, !PT ;  /* 0x0000300007077812 */ /* 0x000fca00078ec0ff */
[----:B------:R-:W-:Y:S02]  /*95d00*/  IMAD R7, R15, 0x10, R7 ;  /* 0x000000100f077824 */ /* 0x000fe400078e0207 */
[----:B------:R-:W2:Y:S01]  /*95d10*/  LDL.LU R15, [R1+0x2524] ;  /* 0x00252400010f7983 */ /* 0x000ea20000300800 */
[----:B------:R-:W-:Y:S02]  /*95d20*/  IADD3 R0, R4, c[0x0][0x198], RZ ;  /* 0x0000660004007a10 */ /* 0x000fe40007ffe0ff */
[----:B------:R-:W-:-:S03]  /*95d30*/  LOP3.LUT R7, R7, 0x60, RZ, 0x3c, !PT ;  /* 0x0000006007077812 */ /* 0x000fc600078e3cff */
[----:B------:R-:W-:-:S05]  /*95d40*/  IMAD.WIDE R26, R0, 0x2, R2 ;  /* 0x00000002001a7825 */ /* 0x000fca00078e0202 */
[----:B----4-:R-:W-:Y:S04]  /*95d50*/  @P5 STG.E.U16 [R26.64], R14 ;  /* 0x0000000e1a005986 */ /* 0x010fe8000c101504 */
[----:B------:R-:W1:Y:S01]  /*95d60*/  LDS.128 R24, [R7+0x800] ;  /* 0x0008000007187984 */ /* 0x000e620000000c00 */
[----:B0-----:R-:W-:Y:S01]  /*95d70*/  IMAD.WIDE R20, R0, 0x2, R28 ;  /* 0x0000000200147825 */ /* 0x001fe200078e021c */
[----:B------:R-:W-:-:S04]  /*95d80*/  PRMT R12, R14, 0x7632, R12 ;  /* 0x000076320e0c7816 */ /* 0x000fc8000000000c */
[----:B------:R-:W-:Y:S04]  /*95d90*/  @P4 STG.E.U16 [R20.64], R16 ;  /* 0x0000001014004986 */ /* 0x000fe8000c101504 */
[----:B-1----:R-:W-:Y:S04]  /*95da0*/  STL.64 [R1+0x2640], R24 ;  /* 0x0026401801007387 */ /* 0x002fe80000100a00 */
[----:B------:R0:W-:Y:S04]  /*95db0*/  STL [R1+0x25e8], R27 ;  /* 0x0025e81b01007387 */ /* 0x0001e80000100800 */
[----:B0-----:R-:W3:Y:S04]  /*95dc0*/  LDL.LU R27, [R1+0xbcc] ;  /* 0x000bcc00011b7983 */ /* 0x001ee80000300800 */
[----:B------:R-:W4:Y:S04]  /*95dd0*/  LDL.LU R7, [R1+0x2528] ;  /* 0x0025280001077983 */ /* 0x000f280000300800 */
[----:B------:R-:W4:Y:S04]  /*95de0*/  LDL.LU R14, [R1+0x120] ;  /* 0x00012000010e7983 */ /* 0x000f280000300800 */
[----:B------:R-:W4:Y:S04]  /*95df0*/  LDL.LU.64 R20, [R1+0x2648] ;  /* 0x0026480001147983 */ /* 0x000f280000300a00 */
[----:B------:R-:W-:Y:S01]  /*95e00*/  STL.64 [R1+0x2620], R16 ;  /* 0x0026201001007387 */ /* 0x000fe20000100a00 */
[----:B--2---:R-:W-:-:S03]  /*95e10*/  ISETP.GE.AND P4, PT, R15, c[0x0][0x17c], PT ;  /* 0x00005f000f007a0c */ /* 0x004fc60003f86270 */
[----:B------:R-:W2:Y:S01]  /*95e20*/  LDL.LU R15, [R1+0x252c] ;  /* 0x00252c00010f7983 */ /* 0x000ea20000300800 */
[----:B------:R-:W-:Y:S02]  /*95e30*/  IADD3 R8, R0, c[0x0][0x198], RZ ;  /* 0x0000660000087a10 */ /* 0x000fe40007ffe0ff */
[----:B------:R-:W-:Y:S02]  /*95e40*/  ISETP.LT.AND P5, PT, R11, c[0x0][0x178], !P3 ;  /* 0x00005e000b007a0c */ /* 0x000fe40005fa1270 */
[C---:B------:R-:W-:Y:S01]  /*95e50*/  IADD3 R4, R8.reuse, c[0x0][0x198], RZ ;  /* 0x0000660008047a10 */ /* 0x040fe20007ffe0ff */
[----:B------:R-:W-:Y:S01]  /*95e60*/  IMAD.WIDE R24, R8, 0x2, R2 ;  /* 0x0000000208187825 */ /* 0x000fe200078e0202 */
[----:B------:R-:W-:-:S03]  /*95e70*/  PRMT R0, R16, 0x7632, R0 ;  /* 0x0000763210007816 */ /* 0x000fc60000000000 */
[----:B------:R-:W-:Y:S01]  /*95e80*/  IMAD.WIDE R22, R8, 0x2, R28 ;  /* 0x0000000208167825 */ /* 0x000fe200078e021c */
[----:B------:R0:W-:Y:S03]  /*95e90*/  @P2 STG.E.U16 [R24.64], R12 ;  /* 0x0000000c18002986 */ /* 0x0001e6000c101504 */
[----:B------:R-:W-:Y:S01]  /*95ea0*/  IMAD.WIDE R18, R4, 0x2, R2 ;  /* 0x0000000204127825 */ /* 0x000fe200078e0202 */
[----:B------:R1:W-:Y:S04]  /*95eb0*/  @P6 STG.E.U16 [R22.64], R0 ;  /* 0x0000000016006986 */ /* 0x0003e8000c101504 */
[----:B------:R1:W-:Y:S01]  /*95ec0*/  @P5 STG.E.U16 [R18.64], R6 ;  /* 0x0000000612005986 */ /* 0x0003e2000c101504 */
[----:B------:R-:W-:-:S02]  /*95ed0*/  ISETP.LT.AND P5, PT, R11, c[0x0][0x178], !P1 ;  /* 0x00005e000b007a0c */ /* 0x000fc40004fa1270 */
[C---:B------:R-:W-:Y:S01]  /*95ee0*/  IADD3 R8, R4.reuse, c[0x0][0x198], RZ ;  /* 0x0000660004087a10 */ /* 0x040fe20007ffe0ff */
[----:B0-----:R-:W-:Y:S01]  /*95ef0*/  IMAD.WIDE R24, R4, 0x2, R28 ;  /* 0x0000000204187825 */ /* 0x001fe200078e021c */
[----:B------:R-:W-:-:S03]  /*95f00*/  PRMT R12, R6, 0x7632, R12 ;  /* 0x00007632060c7816 */ /* 0x000fc6000000000c */
[----:B-1----:R-:W-:Y:S01]  /*95f10*/  IMAD.WIDE R22, R8, 0x2, R2 ;  /* 0x0000000208167825 */ /* 0x002fe200078e0202 */
[----:B------:R-:W2:Y:S01]  /*95f20*/  LDL.LU R6, [R1+0x2530] ;  /* 0x0025300001067983 */ /* 0x000ea20000300800 */
[C---:B---3--:R-:W-:Y:S02]  /*95f30*/  ISETP.LT.AND P3, PT, R27.reuse, c[0x0][0x178], !P3 ;  /* 0x00005e001b007a0c */ /* 0x048fe40005f61270 */
[----:B------:R-:W-:Y:S02]  /*95f40*/  ISETP.LT.AND P2, PT, R27, c[0x0][0x178], !P1 ;  /* 0x00005e001b007a0c */ /* 0x000fe40004f41270 */
[----:B----4-:R-:W-:Y:S02]  /*95f50*/  ISETP.GE.AND P1, PT, R7, c[0x0][0x17c], PT ;  /* 0x00005f0007007a0c */ /* 0x010fe40003f26270 */
[----:B------:R-:W3:Y:S07]  /*95f60*/  LDL.LU R7, [R1+0xf4] ;  /* 0x0000f40001077983 */ /* 0x000eee0000300800 */
[----:B------:R0:W-:Y:S04]  /*95f70*/  @P3 STG.E.U16 [R24.64], R20 ;  /* 0x0000001418003986 */ /* 0x0001e8000c101504 */
[----:B------:R1:W-:Y:S04]  /*95f80*/  @P5 STG.E.U16 [R22.64], R12 ;  /* 0x0000000c16005986 */ /* 0x0003e8000c101504 */
[----:B0-----:R-:W4:Y:S04]  /*95f90*/  LDL.LU.64 R24, [R1+0x2640] ;  /* 0x0026400001187983 */ /* 0x001f280000300a00 */
[----:B------:R-:W-:Y:S01]  /*95fa0*/  STL.64 [R1+0x2628], R20 ;  /* 0x0026281401007387 */ /* 0x000fe20000100a00 */
[----:B--2---:R-:W-:-:S03]  /*95fb0*/  ISETP.GE.AND P3, PT, R15, c[0x0][0x17c], PT ;  /* 0x00005f000f007a0c */ /* 0x004fc60003f66270 */
[----:B------:R-:W2:Y:S04]  /*95fc0*/  LDL.LU R15, [R1+0x2534] ;  /* 0x00253400010f7983 */ /* 0x000ea80000300800 */
[----:B-1----:R-:W2:Y:S01]  /*95fd0*/  LDL.LU R23, [R1+0x34] ;  /* 0x0000340001177983 */ /* 0x002ea20000300800 */
[----:B------:R-:W-:Y:S02]  /*95fe0*/  ISETP.LT.AND P6, PT, R11, c[0x0][0x178], !P0 ;  /* 0x00005e000b007a0c */ /* 0x000fe400047c1270 */
[C---:B------:R-:W-:Y:S01]  /*95ff0*/  IADD3 R0, R8.reuse, c[0x0][0x198], RZ ;  /* 0x0000660008007a10 */ /* 0x040fe20007ffe0ff */
[----:B------:R-:W-:Y:S01]  /*96000*/  IMAD.WIDE R18, R8, 0x2, R28 ;  /* 0x0000000208127825 */ /* 0x000fe200078e021c */
[----:B------:R-:W-:-:S03]  /*96010*/  PRMT R4, R20, 0x7632, R4 ;  /* 0x0000763214047816 */ /* 0x000fc60000000004 */
[----:B------:R-:W-:Y:S02]  /*96020*/  IMAD.WIDE R16, R0, 0x2, R2 ;  /* 0x0000000200107825 */ /* 0x000fe400078e0202 */
[----:B------:R-:W-:Y:S01]  /*96030*/  @P2 STG.E.U16 [R18.64], R4 ;  /* 0x0000000412002986 */ /* 0x000fe2000c101504 */
[----:B------:R-:W-:-:S03]  /*96040*/  PRMT R12, R14, 0x7632, R12 ;  /* 0x000076320e0c7816 */ /* 0x000fc6000000000c */
[----:B------:R0:W-:Y:S01]  /*96050*/  @P6 STG.E.U16 [R16.64], R14 ;  /* 0x0000000e10006986 */ /* 0x0001e2000c101504 */
[----:B------:R-:W-:-:S03]  /*96060*/  ISETP.GE.AND P2, PT, R6, c[0x0][0x17c], PT ;  /* 0x00005f0006007a0c */ /* 0x000fc60003f46270 */
[----:B--2---:R1:W-:Y:S04]  /*96070*/  STL [R1+0x2638], R23 ;  /* 0x0026381701007387 */ /* 0x0043e80000100800 */
[----:B------:R-:W2:Y:S04]  /*96080*/  LDL.LU R6, [R1+0x104] ;  /* 0x0001040001067983 */ /* 0x000ea80000300800 */
[----:B0-----:R-:W2:Y:S01]  /*96090*/  LDL.LU R14, [R1+0x2538] ;  /* 0x00253800010e7983 */ /* 0x001ea20000300800 */
[----:B------:R-:W-:Y:S02]  /*960a0*/  ISETP.LT.AND P0, PT, R27, c[0x0][0x178], !P0 ;  /* 0x00005e001b007a0c */ /* 0x000fe40004701270 */
[----:B------:R-:W-:-:S02]  /*960b0*/  ISETP.LT.AND P5, PT, R11, c[0x0][0x178], !P4 ;  /* 0x00005e000b007a0c */ /* 0x000fc400067a1270 */
[----:B------:R-:W-:Y:S02]  /*960c0*/  ISETP.LT.AND P4, PT, R27, c[0x0][0x178], !P4 ;  /* 0x00005e001b007a0c */ /* 0x000fe40006781270 */
[C---:B------:R-:W-:Y:S01]  /*960d0*/  IADD3 R8, R0.reuse, c[0x0][0x198], RZ ;  /* 0x0000660000087a10 */ /* 0x040fe20007ffe0ff */
[----:B-1----:R-:W-:Y:S01]  /*960e0*/  IMAD.WIDE R22, R0, 0x2, R28 ;  /* 0x0000000200167825 */ /* 0x002fe200078e021c */
[----:B------:R-:W-:Y:S02]  /*960f0*/  ISETP.LT.AND P6, PT, R11, c[0x0][0x178], !P1 ;  /* 0x00005e000b007a0c */ /* 0x000fe40004fc1270 */
[C---:B------:R-:W-:Y:S01]  /*96100*/  IADD3 R4, R8.reuse, c[0x0][0x198], RZ ;  /* 0x0000660008047a10 */ /* 0x040fe20007ffe0ff */
[----:B------:R-:W-:Y:S01]  /*96110*/  IMAD.WIDE R20, R8, 0x2, R2 ;  /* 0x0000000208147825 */ /* 0x000fe200078e0202 */
[----:B----4-:R-:W-:Y:S01]  /*96120*/  PRMT R0, R24, 0x7632, R0 ;  /* 0x0000763218007816 */ /* 0x010fe20000000000 */
[----:B------:R0:W-:Y:S02]  /*96130*/  @P0 STG.E.U16 [R22.64], R24 ;  /* 0x0000001816000986 */ /* 0x0001e4000c101504 */
[----:B------:R-:W-:-:S02]  /*96140*/  IMAD.WIDE R18, R8, 0x2, R28 ;  /* 0x0000000208127825 */ /* 0x000fc400078e021c */
[----:B------:R3:W-:Y:S02]  /*96150*/  @P5 STG.E.U16 [R20.64], R12 ;  /* 0x0000000c14005986 */ /* 0x0007e4000c101504 */
[----:B------:R-:W-:Y:S01]  /*96160*/  IMAD.WIDE R16, R4, 0x2, R2 ;  /* 0x0000000204107825 */ /* 0x000fe200078e0202 */
[----:B------:R-:W-:Y:S01]  /*96170*/  ISETP.GE.AND P0, PT, R15, c[0x0][0x17c], PT ;  /* 0x00005f000f007a0c */ /* 0x000fe20003f06270 */
[----:B------:R-:W-:Y:S04]  /*96180*/  @P4 STG.E.U16 [R18.64], R0 ;  /* 0x0000000012004986 */ /* 0x000fe8000c101504 */
[----:B0-----:R-:W4:Y:S01]  /*96190*/  LDL.LU R23, [R1+0x2638] ;  /* 0x0026380001177983 */ /* 0x001f220000300800 */
[----:B------:R-:W-:Y:S02]  /*961a0*/  ISETP.LT.AND P5, PT, R11, c[0x0][0x178], !P3 ;  /* 0x00005e000b007a0c */ /* 0x000fe40005fa1270 */
[----:B------:R-:W-:Y:S01]  /*961b0*/  ISETP.LT.AND P4, PT, R27, c[0x0][0x178], !P3 ;  /* 0x00005e001b007a0c */ /* 0x000fe20005f81270 */
[----:B------:R-:W-:Y:S01]  /*961c0*/  STL.64 [R1+0x2630], R24 ;  /* 0x0026301801007387 */ /* 0x000fe20000100a00 */
[----:B---3--:R-:W-:-:S03]  /*961d0*/  PRMT R12, R7, 0x7632, R12 ;  /* 0x00007632070c7816 */ /* 0x008fc6000000000c */
[----:B------:R-:W3:Y:S04]  /*961e0*/  LDL.LU R15, [R1+0x253c] ;  /* 0x00253c00010f7983 */ /* 0x000ee80000300800 */
[----:B------:R0:W-:Y:S01]  /*961f0*/  @P6 STG.E.U16 [R16.64], R7 ;  /* 0x0000000710006986 */ /* 0x0001e2000c101504 */
[----:B--2---:R-:W-:-:S03]  /*96200*/  ISETP.GE.AND P3, PT, R14, c[0x0][0x17c], PT ;  /* 0x00005f000e007a0c */ /* 0x004fc60003f66270 */
[----:B------:R-:W2:Y:S04]  /*96210*/  LDL.LU R14, [R1+0x114] ;  /* 0x00011400010e7983 */ /* 0x000ea80000300800 */
[----:B0-----:R-:W2:Y:S01]  /*96220*/  LDL.LU R7, [R1+0x2540] ;  /* 0x0025400001077983 */ /* 0x001ea20000300800 */
[----:B------:R-:W-:Y:S02]  /*96230*/  ISETP.LT.AND P1, PT, R27, c[0x0][0x178], !P1 ;  /* 0x00005e001b007a0c */ /* 0x000fe40004f21270 */
[C---:B------:R-:W-:Y:S01]  /*96240*/  IADD3 R0, R4.reuse, c[0x0][0x198], RZ ;  /* 0x0000660004007a10 */ /* 0x040fe20007ffe0ff */
[----:B------:R-:W-:-:S04]  /*96250*/  IMAD.WIDE R24, R4, 0x2, R28 ;  /* 0x0000000204187825 */ /* 0x000fc800078e021c */
[----:B------:R-:W-:-:S04]  /*96260*/  IMAD.WIDE R20, R0, 0x2, R2 ;  /* 0x0000000200147825 */ /* 0x000fc800078e0202 */
[----:B------:R-:W-:Y:S01]  /*96270*/  IMAD.WIDE R18, R0, 0x2, R28 ;  /* 0x0000000200127825 */ /* 0x000fe200078e021c */
[----:B----4-:R-:W-:Y:S01]  /*96280*/  PRMT R4, R23, 0x7632, R4 ;  /* 0x0000763217047816 */ /* 0x010fe20000000004 */
[----:B------:R0:W-:Y:S04]  /*96290*/  @P1 STG.E.U16 [R24.64], R23 ;  /* 0x0000001718001986 */ /* 0x0001e8000c101504 */
[----:B------:R-:W-:Y:S01]  /*962a0*/  @P5 STG.E.U16 [R20.64], R12 ;  /* 0x0000000c14005986 */ /* 0x000fe2000c101504 */
[----:B------:R-:W-:Y:S02]  /*962b0*/  ISETP.LT.AND P5, PT, R11, c[0x0][0x178], !P0 ;  /* 0x00005e000b007a0c */ /* 0x000fe400047a1270 */
[----:B---3--:R-:W-:Y:S01]  /*962c0*/  ISETP.GE.AND P1, PT, R15, c[0x0][0x17c], PT ;  /* 0x00005f000f007a0c */ /* 0x008fe20003f26270 */
[----:B------:R1:W-:Y:S01]  /*962d0*/  @P4 STG.E.U16 [R18.64], R4 ;  /* 0x0000000412004986 */ /* 0x0003e2000c101504 */
[----:B------:R-:W-:-:S03]  /*962e0*/  ISETP.LT.AND P4, PT, R27, c[0x0][0x178], !P0 ;  /* 0x00005e001b007a0c */ /* 0x000fc60004781270 */
[----:B0-----:R-:W3:Y:S04]  /*962f0*/  LDL.LU.64 R24, [R1+0x2630] ;  /* 0x0026300001187983 */ /* 0x001ee80000300a00 */
[----:B------:R-:W4:Y:S01]  /*96300*/  LDL.LU R15, [R1+0x2544] ;  /* 0x00254400010f7983 */ /* 0x000f220000300800 */
[----:B--2---:R-:W-:-:S03]  /*96310*/  ISETP.GE.AND P0, PT, R7, c[0x0][0x17c], PT ;  /* 0x00005f0007007a0c */ /* 0x004fc60003f06270 */
[----:B------:R-:W2:Y:S01]  /*96320*/  LDL.LU R7, [R1+0x2548] ;  /* 0x0025480001077983 */ /* 0x000ea20000300800 */
[----:B------:R-:W-:Y:S02]  /*96330*/  ISETP.LT.AND P6, PT, R11, c[0x0][0x178], !P2 ;  /* 0x00005e000b007a0c */ /* 0x000fe400057c1270 */
[----:B------:R-:W-:Y:S02]  /*96340*/  IADD3 R8, R0, c[0x0][0x198], RZ ;  /* 0x0000660000087a10 */ /* 0x000fe40007ffe0ff */
[----:B------:R-:W-:-:S03]  /*96350*/  ISETP.LT.AND P2, PT, R27, c[0x0][0x178], !P2 ;  /* 0x00005e001b007a0c */ /* 0x000fc60005741270 */
[C---:B------:R-:W-:Y:S01]  /*96360*/  IMAD.WIDE R16, R8.reuse, 0x2, R2 ;  /* 0x0000000208107825 */ /* 0x040fe200078e0202 */
[----:B-1----:R-:W-:-:S05]  /*96370*/  IADD3 R4, R8, c[0x0][0x198], RZ ;  /* 0x0000660008047a10 */ /* 0x002fca0007ffe0ff */
[----:B------:R0:W-:Y:S01]  /*96380*/  @P6 STG.E.U16 [R16.64], R6 ;  /* 0x0000000610006986 */ /* 0x0001e2000c101504 */
[----:B------:R-:W-:Y:S02]  /*96390*/  ISETP.LT.AND P6, PT, R11, c[0x0][0x178], !P3 ;  /* 0x00005e000b007a0c */ /* 0x000fe40005fc1270 */
[----:B------:R-:W-:Y:S01]  /*963a0*/  IADD3 R0, R4, c[0x0][0x198], RZ ;  /* 0x0000660004007a10 */ /* 0x000fe20007ffe0ff */
[----:B------:R-:W-:Y:S01]  /*963b0*/  IMAD.WIDE R20, R8, 0x2, R28 ;  /* 0x0000000208147825 */ /* 0x000fe200078e021c */
[----:B------:R-:W-:Y:S02]  /*963c0*/  PRMT R12, R6, 0x7632, R12 ;  /* 0x00007632060c7816 */ /* 0x000fe4000000000c */
[----:B------:R-:W-:Y:S01]  /*963d0*/  ISETP.LT.AND P3, PT, R27, c[0x0][0x178], !P3 ;  /* 0x00005e001b007a0c */ /* 0x000fe20005f61270 */
[----:B------:R-:W-:Y:S01]  /*963e0*/  IMAD.WIDE R22, R4, 0x2, R2 ;  /* 0x0000000204167825 */ /* 0x000fe200078e0202 */
[----:B------:R-:W-:-:S03]  /*963f0*/  PRMT R8, R5, 0x7632, R8 ;  /* 0x0000763205087816 */ /* 0x000fc60000000008 */
[----:B------:R-:W-:Y:S01]  /*96400*/  IMAD.WIDE R18, R4, 0x2, R28 ;  /* 0x0000000204127825 */ /* 0x000fe200078e021c */
[----:B------:R-:W-:Y:S03]  /*96410*/  @P2 STG.E.U16 [R20.64], R5 ;  /* 0x0000000514002986 */ /* 0x000fe6000c101504 */
[----:B0-----:R-:W-:Y:S01]  /*96420*/  IMAD.WIDE R16, R0, 0x2, R2 ;  /* 0x0000000200107825 */ /* 0x001fe200078e0202 */
[----:B------:R0:W-:Y:S04]  /*96430*/  @P5 STG.E.U16 [R22.64], R12 ;  /* 0x0000000c16005986 */ /* 0x0001e8000c101504 */
[----:B------:R-:W-:Y:S01]  /*96440*/  @P4 STG.E.U16 [R18.64], R8 ;  /* 0x0000000812004986 */ /* 0x000fe2000c101504 */
[----:B----4-:R-:W-:-:S03]  /*96450*/  ISETP.GE.AND P2, PT, R15, c[0x0][0x17c], PT ;  /* 0x00005f000f007a0c */ /* 0x010fc60003f46270 */
[----:B------:R1:W-:Y:S01]  /*96460*/  @P6 STG.E.U16 [R16.64], R14 ;  /* 0x0000000e10006986 */ /* 0x0003e2000c101504 */
[----:B------:R-:W-:Y:S02]  /*96470*/  ISETP.LT.AND P5, PT, R11, c[0x0][0x178], !P1 ;  /* 0x00005e000b007a0c */ /* 0x000fe40004fa1270 */
[----:B------:R-:W-:Y:S01]  /*96480*/  ISETP.LT.AND P4, PT, R27, c[0x0][0x178], !P1 ;  /* 0x00005e001b007a0c */ /* 0x000fe20004f81270 */
[----:B------:R-:W4:Y:S01]  /*96490*/  LDL.LU R6, [R1+0x134] ;  /* 0x0001340001067983 */ /* 0x000f220000300800 */
[----:B0-----:R-:W-:-:S03]  /*964a0*/  PRMT R12, R14, 0x7632, R12 ;  /* 0x000076320e0c7816 */ /* 0x001fc6000000000c */
[----:B------:R-:W3:Y:S01]  /*964b0*/  LDL.LU.64 R20, [R1+0x2628] ;  /* 0x0026280001147983 */ /* 0x000ee20000300a00 */
[----:B-1----:R-:W-:-:S03]  /*964c0*/  IMAD.WIDE R16, R0, 0x2, R28 ;  /* 0x0000000200107825 */ /* 0x002fc600078e021c */
[----:B------:R-:W3:Y:S04]  /*964d0*/  LDL.LU R15, [R1+0x254c] ;  /* 0x00254c00010f7983 */ /* 0x000ee80000300800 */
[----:B------:R0:W-:Y:S01]  /*964e0*/  @P3 STG.E.U16 [R16.64], R9 ;  /* 0x0000000910003986 */ /* 0x0001e2000c101504 */
[----:B--2---:R-:W-:-:S03]  /*964f0*/  ISETP.GE.AND P1, PT, R7, c[0x0][0x17c], PT ;  /* 0x00005f0007007a0c */ /* 0x004fc60003f26270 */
[----:B------:R-:W2:Y:S04]  /*96500*/  LDL.LU R7, [R1+0x2550] ;  /* 0x0025500001077983 */ /* 0x000ea80000300800 */
[----:B------:R-:W2:Y:S04]  /*96510*/  LDL.LU R14, [R1+0x154] ;  /* 0x00015400010e7983 */ /* 0x000ea80000300800 */
[----:B0-----:R-:W2:Y:S01]  /*96520*/  LDL.LU.64 R16, [R1+0x2620] ;  /* 0x0026200001107983 */ /* 0x001ea20000300a00 */
[----:B------:R-:W-:Y:S02]  /*96530*/  IADD3 R4, R0, c[0x0][0x198], RZ ;  /* 0x0000660000047a10 */ /* 0x000fe40007ffe0ff */
[----:B------:R-:W-:-:S02]  /*96540*/  ISETP.LT.AND P6, PT, R11, c[0x0][0x178], !P0 ;  /* 0x00005e000b007a0c */ /* 0x000fc400047c1270 */
[C---:B------:R-:W-:Y:S01]  /*96550*/  IADD3 R8, R4.reuse, c[0x0][0x198], RZ ;  /* 0x0000660004087a10 */ /* 0x040fe20007ffe0ff */
[----:B------:R-:W-:Y:S01]  /*96560*/  IMAD.WIDE R22, R4, 0x2, R2 ;  /* 0x0000000204167825 */ /* 0x000fe200078e0202 */
[----:B------:R-:W-:-:S03]  /*96570*/  PRMT R0, R9, 0x7632, R0 ;  /* 0x0000763209007816 */ /* 0x000fc60000000000 */
[----:B------:R-:W-:Y:S01]  /*96580*/  IMAD.WIDE R18, R4, 0x2, R28 ;  /* 0x0000000204127825 */ /* 0x000fe200078e021c */
[----:B------:R0:W-:Y:S01]  /*96590*/  @P5 STG.E.U16 [R22.64], R12 ;  /* 0x0000000c16005986 */ /* 0x0001e2000c101504 */
[----:B------:R-:W-:Y:S02]  /*965a0*/  ISETP.LT.AND P0, PT, R27, c[0x0][0x178], !P0 ;  /* 0x00005e001b007a0c */ /* 0x000fe40004701270 */
[C---:B------:R-:W-:Y:S01]  /*965b0*/  IMAD.WIDE R4, R8.reuse, 0x2, R2 ;  /* 0x0000000208047825 */ /* 0x040fe200078e0202 */
[----:B------:R-:W-:Y:S01]  /*965c0*/  ISETP.LT.AND P5, PT, R11, c[0x0][0x178], !P2 ;  /* 0x00005e000b007a0c */ /* 0x000fe200057a1270 */
[----:B------:R1:W-:Y:S01]  /*965d0*/  @P4 STG.E.U16 [R18.64], R0 ;  /* 0x0000000012004986 */ /* 0x0003e2000c101504 */
[----:B------:R-:W-:Y:S01]  /*965e0*/  ISETP.LT.AND P4, PT, R27, c[0x0][0x178], !P2 ;  /* 0x00005e001b007a0c */ /* 0x000fe20005781270 */
[----:B0-----:R-:W-:Y:S02]  /*965f0*/  IMAD.WIDE R22, R8, 0x2, R28 ;  /* 0x0000000208167825 */ /* 0x001fe400078e021c */
[----:B-1----:R-:W2:Y:S04]  /*96600*/  LDL.LU R19, [R1+0x2554] ;  /* 0x0025540001137983 */ /* 0x002ea80000300800 */
[----:B----4-:R0:W-:Y:S01]  /*96610*/  @P6 STG.E.U16 [R4.64], R6 ;  /* 0x0000000604006986 */ /* 0x0101e2000c101504 */
[----:B---3--:R-:W-:-:S03]  /*96620*/  ISETP.GE.AND P3, PT, R15, c[0x0][0x17c], PT ;  /* 0x00005f000f007a0c */ /* 0x008fc60003f66270 */
[----:B------:R-:W3:Y:S01]  /*96630*/  LDL.LU R15, [R1+0x164] ;  /* 0x00016400010f7983 */ /* 0x000ee20000300800 */
[----:B0-----:R-:W-:-:S03]  /*96640*/  IADD3 R4, R8, c[0x0][0x198], RZ ;  /* 0x0000660008047a10 */ /* 0x001fc60007ffe0ff */
[----:B------:R-:W4:Y:S04]  /*96650*/  LDL.LU R18, [R1+0x2558] ;  /* 0x0025580001127983 */ /* 0x000f280000300800 */
[----:B------:R0:W-:Y:S04]  /*96660*/  @P0 STG.E.U16 [R22.64], R13 ;  /* 0x0000000d16000986 */ /* 0x0001e8000c101504 */
[----:B0-----:R-:W3:Y:S01]  /*96670*/  LDL.LU.64 R22, [R1+0x2618] ;  /* 0x0026180001167983 */ /* 0x001ee20000300a00 */
[----:B--2---:R-:W-:Y:S02]  /*96680*/  ISETP.GE.AND P2, PT, R7, c[0x0][0x17c], PT ;  /* 0x00005f0007007a0c */ /* 0x004fe40003f46270 */
[----:B------:R-:W-:Y:S01]  /*96690*/  PRMT R16, R6, 0x7632, R16 ;  /* 0x0000763206107816 */ /* 0x000fe20000000010 */
[----:B------:R-:W-:-:S05]  /*966a0*/  IMAD.WIDE R6, R4, 0x2, R2 ;  /* 0x0000000204067825 */ /* 0x000fca00078e0202 */
[----:B------:R0:W-:Y:S04]  /*966b0*/  @P5 STG.E.U16 [R6.64], R16 ;  /* 0x0000001006005986 */ /* 0x0001e8000c101504 */
[----:B0-----:R-:W2:Y:S04]  /*966c0*/  LDL.LU R7, [R1+0x2610] ;  /* 0x0026100001077983 */ /* 0x001ea80000300800 */
[----:B------:R-:W2:Y:S01]  /*966d0*/  LDL.LU R6, [R1+0x255c] ;  /* 0x00255c0001067983 */ /* 0x000ea20000300800 */
[----:B------:R-:W-:Y:S02]  /*966e0*/  ISETP.LT.AND P6, PT, R11, c[0x0][0x178], !P1 ;  /* 0x00005e000b007a0c */ /* 0x000fe40004fc1270 */
[C---:B------:R-:W-:Y:S01]  /*966f0*/  IADD3 R0, R4.reuse, c[0x0][0x198], RZ ;  /* 0x0000660004007a10 */ /* 0x040fe20007ffe0ff */
[----:B------:R-:W-:Y:S01]  /*96700*/  IMAD.WIDE R4, R4, 0x2, R28 ;  /* 0x0000000204047825 */ /* 0x000fe200078e021c */
[----:B------:R-:W-:-:S02]  /*96710*/  PRMT R12, R13, 0x7632, R12 ;  /* 0x000076320d0c7816 */ /* 0x000fc4000000000c */
[----:B------:R-:W-:Y:S01]  /*96720*/  ISETP.LT.AND P1, PT, R27, c[0x0][0x178], !P1 ;  /* 0x00005e001b007a0c */ /* 0x000fe20004f21270 */
[----:B------:R-:W-:Y:S01]  /*96730*/  IMAD.WIDE R8, R0, 0x2, R2 ;  /* 0x0000000200087825 */ /* 0x000fe200078e0202 */
[----:B------:R-:W-:Y:S01]  /*96740*/  ISETP.LT.AND P5, PT, R11, c[0x0][0x178], !P3 ;  /* 0x00005e000b007a0c */ /* 0x000fe20005fa1270 */
[----:B------:R-:W-:Y:S01]  /*96750*/  @P4 STG.E.U16 [R4.64], R12 ;  /* 0x0000000c04004986 */ /* 0x000fe2000c101504 */
[----:B------:R-:W-:Y:S02]  /*96760*/  ISETP.LT.AND P4, PT, R27, c[0x0][0x178], !P3 ;  /* 0x00005e001b007a0c */ /* 0x000fe40005f81270 */
[----:B------:R-:W-:Y:S01]  /*96770*/  ISETP.GE.AND P0, PT, R19, c[0x0][0x17c], PT ;  /* 0x00005f0013007a0c */ /* 0x000fe20003f06270 */
[----:B------:R0:W-:Y:S01]  /*96780*/  @P6 STG.E.U16 [R8.64], R14 ;  /* 0x0000000e08006986 */ /* 0x0001e2000c101504 */
[----:B------:R-:W-:Y:S02]  /*96790*/  PRMT R20, R14, 0x7632, R20 ;  /* 0x000076320e147816 */ /* 0x000fe40000000014 */
[----:B----4-:R-:W-:Y:S01]  /*967a0*/  ISETP.GE.AND P3, PT, R18, c[0x0][0x17c], PT ;  /* 0x00005f0012007a0c */ /* 0x010fe20003f66270 */
[----:B0-----:R-:W4:Y:S01]  /*967b0*/  LDL.LU R14, [R1+0x2560] ;  /* 0x00256000010e7983 */ /* 0x001f220000300800 */
[C---:B------:R-:W-:Y:S01]  /*967c0*/  IMAD.WIDE R18, R0.reuse, 0x2, R28 ;  /* 0x0000000200127825 */ /* 0x040fe200078e021c */
[----:B------:R-:W-:-:S02]  /*967d0*/  IADD3 R8, R0, c[0x0][0x198], RZ ;  /* 0x0000660000087a10 */ /* 0x000fc40007ffe0ff */
[----:B------:R-:W-:Y:S02]  /*967e0*/  PRMT R0, R10, 0x7632, R0 ;  /* 0x000076320a007816 */ /* 0x000fe40000000000 */
[----:B------:R0:W-:Y:S04]  /*967f0*/  @P1 STG.E.U16 [R18.64], R10 ;  /* 0x0000000a12001986 */ /* 0x0001e8000c101504 */
[----:B0-----:R-:W4:Y:S04]  /*96800*/  LDL.LU.64 R18, [R1+0x2608] ;  /* 0x0026080001127983 */ /* 0x001f280000300a00 */
[----:B------:R-:W4:Y:S01]  /*96810*/  LDL.LU R10, [R1+0x2600] ;  /* 0x00260000010a7983 */ /* 0x000f220000300800 */
[----:B--2---:R-:W-:-:S03]  /*96820*/  ISETP.GE.AND P1, PT, R6, c[0x0][0x17c], PT ;  /* 0x00005f0006007a0c */ /* 0x004fc60003f26270 */
[----:B------:R-:W2:Y:S01]  /*96830*/  LDL.LU R6, [R1+0x2564] ;  /* 0x0025640001067983 */ /* 0x000ea20000300800 */
[----:B------:R-:W-:Y:S01]  /*96840*/  ISETP.LT.AND P6, PT, R11, c[0x0][0x178], !P2 ;  /* 0x00005e000b007a0c */ /* 0x000fe200057c1270 */
[C---:B------:R-:W-:Y:S01]  /*96850*/  IMAD.WIDE R4, R8.reuse, 0x2, R2 ;  /* 0x0000000208047825 */ /* 0x040fe200078e0202 */
[C---:B------:R-:W-:Y:S02]  /*96860*/  IADD3 R16, R8.reuse, c[0x0][0x198], RZ ;  /* 0x0000660008107a10 */ /* 0x040fe40007ffe0ff */
[----:B------:R-:W-:Y:S01]  /*96870*/  ISETP.LT.AND P2, PT, R27, c[0x0][0x178], !P2 ;  /* 0x00005e001b007a0c */ /* 0x000fe20005741270 */
[----:B------:R-:W-:Y:S01]  /*96880*/  IMAD.WIDE R8, R8, 0x2, R28 ;  /* 0x0000000208087825 */ /* 0x000fe200078e021c */
[----:B------:R0:W-:Y:S01]  /*96890*/  @P5 STG.E.U16 [R4.64], R20 ;  /* 0x0000001404005986 */ /* 0x0001e2000c101504 */
[----:B------:R-:W-:Y:S02]  /*968a0*/  ISETP.LT.AND P5, PT, R11, c[0x0][0x178], !P0 ;  /* 0x00005e000b007a0c */ /* 0x000fe400047a1270 */
[----:B------:R-:W-:Y:S01]  /*968b0*/  IMAD.WIDE R12, R16, 0x2, R2 ;  /* 0x00000002100c7825 */ /* 0x000fe200078e0202 */
[----:B------:R1:W-:Y:S01]  /*968c0*/  @P4 STG.E.U16 [R8.64], R0 ;  /* 0x0000000008004986 */ /* 0x0003e2000c101504 */
[----:B------:R-:W-:-:S03]  /*968d0*/  ISETP.LT.AND P4, PT, R27, c[0x0][0x178], !P0 ;  /* 0x00005e001b007a0c */ /* 0x000fc60004781270 */
[----:B---3--:R3:W-:Y:S01]  /*968e0*/  @P6 STG.E.U16 [R12.64], R15 ;  /* 0x0000000f0c006986 */ /* 0x0087e2000c101504 */
[----:B0-----:R-:W-:Y:S02]  /*968f0*/  PRMT R20, R15, 0x7632, R20 ;  /* 0x000076320f147816 */ /* 0x001fe40000000014 */
[----:B-1----:R-:W-:Y:S02]  /*96900*/  IADD3 R8, R16, c[0x0][0x198], RZ ;  /* 0x0000660010087a10 */ /* 0x002fe40007ffe0ff */
[----:B----4-:R-:W-:Y:S01]  /*96910*/  ISETP.GE.AND P0, PT, R14, c[0x0][0x17c], PT ;  /* 0x00005f000e007a0c */ /* 0x010fe20003f06270 */
[----:B---3--:R-:W-:Y:S01]  /*96920*/  IMAD.WIDE R14, R16, 0x2, R28 ;  /* 0x00000002100e7825 */ /* 0x008fe200078e021c */
[----:B------:R-:W-:-:S03]  /*96930*/  PRMT R16, R17, 0x7632, R16 ;  /* 0x0000763211107816 */ /* 0x000fc60000000010 */
[----:B------:R-:W-:Y:S01]  /*96940*/  IMAD.WIDE R4, R8, 0x2, R2 ;  /* 0x0000000208047825 */ /* 0x000fe200078e0202 */
[----:B------:R0:W-:Y:S04]  /*96950*/  @P2 STG.E.U16 [R14.64], R17 ;  /* 0x000000110e002986 */ /* 0x0001e8000c101504 */
[----:B------:R1:W-:Y:S04]  /*96960*/  @P5 STG.E.U16 [R4.64], R20 ;  /* 0x0000001404005986 */ /* 0x0003e8000c101504 */
[----:B0-----:R-:W3:Y:S04]  /*96970*/  LDL.LU.64 R14, [R1+0x25f8] ;  /* 0x0025f800010e7983 */ /* 0x001ee80000300a00 */
[----:B------:R-:W4:Y:S01]  /*96980*/  LDL.LU R17, [R1+0x144] ;  /* 0x0001440001117983 */ /* 0x000f220000300800 */
[----:B--2---:R-:W-:-:S03]  /*96990*/  ISETP.GE.AND P2, PT, R6, c[0x0][0x17c], PT ;  /* 0x00005f0006007a0c */ /* 0x004fc60003f46270 */
[----:B------:R-:W2:Y:S04]  /*969a0*/  LDL.LU R6, [R1+0x256c] ;  /* 0x00256c0001067983 */ /* 0x000ea80000300800 */
[----:B-1----:R-:W2:Y:S01]  /*969b0*/  LDL.LU R5, [R1+0x2568] ;  /* 0x0025680001057983 */ /* 0x002ea20000300800 */
[----:B------:R-:W-:Y:S02]  /*969c0*/  ISETP.LT.AND P6, PT, R11, c[0x0][0x178], !P3 ;  /* 0x00005e000b007a0c */ /* 0x000fe40005fc1270 */
[C---:B------:R-:W-:Y:S01]  /*969d0*/  IADD3 R0, R8.reuse, c[0x0][0x198], RZ ;  /* 0x0000660008007a10 */ /* 0x040fe20007ffe0ff */
[----:B------:R-:W-:Y:S01]  /*969e0*/  IMAD.WIDE R8, R8, 0x2, R28 ;  /* 0x0000000208087825 */ /* 0x000fe200078e021c */
[----:B------:R-:W-:Y:S02]  /*969f0*/  ISETP.LT.AND P3, PT, R27, c[0x0][0x178], !P3 ;  /* 0x00005e001b007a0c */ /* 0x000fe40005f61270 */
[----:B------:R-:W-:-:S02]  /*96a00*/  ISETP.LT.AND P5, PT, R11, c[0x0][0x178], !P1 ;  /* 0x00005e000b007a0c */ /* 0x000fc40004fa1270 */
[----:B------:R-:W-:Y:S01]  /*96a10*/  @P4 STG.E.U16 [R8.64], R16 ;  /* 0x0000001008004986 */ /* 0x000fe2000c101504 */
[----:B------:R-:W-:Y:S01]  /*96a20*/  ISETP.LT.AND P4, PT, R27, c[0x0][0x178], !P1 ;  /* 0x00005e001b007a0c */ /* 0x000fe20004f81270 */
[----:B------:R-:W-:-:S05]  /*96a30*/  IMAD.WIDE R12, R0, 0x2, R2 ;  /* 0x00000002000c7825 */ /* 0x000fca00078e0202 */
[----:B----4-:R-:W-:Y:S01]  /*96a40*/  @P6 STG.E.U16 [R12.64], R17 ;  /* 0x000000110c006986 */ /* 0x010fe2000c101504 */
[----:B--2---:R-:W-:Y:S01]  /*96a50*/  ISETP.GE.AND P1, PT, R5, c[0x0][0x17c], PT ;  /* 0x00005f0005007a0c */ /* 0x004fe20003f26270 */
[----:B------:R-:W-:-:S05]  /*96a60*/  IMAD.WIDE R4, R0, 0x2, R28 ;  /* 0x0000000200047825 */ /* 0x000fca00078e021c */
[----:B------:R0:W-:Y:S04]  /*96a70*/  @P3 STG.E.U16 [R4.64], R21 ;  /* 0x0000001504003986 */ /* 0x0001e8000c101504 */
[----:B0-----:R-:W2:Y:S04]  /*96a80*/  LDL.LU R4, [R1+0x2570] ;  /* 0x0025700001047983 */ /* 0x001ea80000300800 */
[----:B------:R-:W4:Y:S01]  /*96a90*/  LDL.LU R5, [R1+0x124] ;  /* 0x0001240001057983 */ /* 0x000f220000300800 */
[----:B------:R-:W-:Y:S02]  /*96aa0*/  IADD3 R12, R0, c[0x0][0x198], RZ ;  /* 0x00006600000c7a10 */ /* 0x000fe40007ffe0ff */
[----:B------:R-:W-:-:S02]  /*96ab0*/  ISETP.LT.AND P6, PT, R11, c[0x0][0x178], !P0 ;  /* 0x00005e000b007a0c */ /* 0x000fc400047c1270 */
[----:B------:R-:W-:Y:S01]  /*96ac0*/  ISETP.LT.AND P0, PT, R27, c[0x0][0x178], !P0 ;  /* 0x00005e001b007a0c */ /* 0x000fe20004701270 */
[C---:B------:R-:W-:Y:S01]  /*96ad0*/  IMAD.WIDE R8, R12.reuse, 0x2, R2 ;  /* 0x000000020c087825 */ /* 0x040fe200078e0202 */
[----:B------:R-:W-:Y:S02]  /*96ae0*/  PRMT R24, R17, 0x7632, R24 ;  /* 0x0000763211187816 */ /* 0x000fe40000000018 */
[C---:B------:R-:W-:Y:S01]  /*96af0*/  IADD3 R20, R12.reuse, c[0x0][0x198], RZ ;  /* 0x000066000c147a10 */ /* 0x040fe20007ffe0ff */
[----:B------:R-:W-:Y:S01]  /*96b00*/  IMAD.WIDE R12, R12, 0x2, R28 ;  /* 0x000000020c0c7825 */ /* 0x000fe200078e021c */
[----:B------:R-:W-:Y:S01]  /*96b10*/  PRMT R0, R21, 0x7632, R0 ;  /* 0x0000763215007816 */ /* 0x000fe20000000000 */
[----:B------:R0:W-:Y:S02]  /*96b20*/  @P5 STG.E.U16 [R8.64], R24 ;  /* 0x0000001808005986 */ /* 0x0001e4000c101504 */
[----:B------:R-:W-:Y:S01]  /*96b30*/  IMAD.WIDE R16, R20, 0x2, R2 ;  /* 0x0000000214107825 */ /* 0x000fe200078e0202 */
[----:B------:R-:W-:Y:S01]  /*96b40*/  ISETP.GE.AND P3, PT, R6, c[0x0][0x17c], PT ;  /* 0x00005f0006007a0c */ /* 0x000fe20003f66270 */
[----:B------:R-:W-:Y:S04]  /*96b50*/  @P4 STG.E.U16 [R12.64], R0 ;  /* 0x000000000c004986 */ /* 0x000fe8000c101504 */
[----:B------:R-:W2:Y:S01]  /*96b60*/  LDL.LU R6, [R1+0x38] ;  /* 0x0000380001067983 */ /* 0x000ea20000300800 */
[C---:B0-----:R-:W-:Y:S01]  /*96b70*/  IADD3 R8, R20.reuse, c[0x0][0x198], RZ ;  /* 0x0000660014087a10 */ /* 0x041fe20007ffe0ff */
[----:B------:R-:W-:-:S02]  /*96b80*/  IMAD.WIDE R20, R20, 0x2, R28 ;  /* 0x0000000214147825 */ /* 0x000fc400078e021c */
[----:B------:R-:W2:Y:S04]  /*96b90*/  LDL.LU R24, [R1+0x2578] ;  /* 0x0025780001187983 */ /* 0x000ea80000300800 */
[----:B----4-:R-:W-:Y:S04]  /*96ba0*/  @P6 STG.E.U16 [R16.64], R5 ;  /* 0x0000000510006986 */ /* 0x010fe8000c101504 */
[----:B------:R0:W-:Y:S04]  /*96bb0*/  @P0 STG.E.U16 [R20.64], R25 ;  /* 0x0000001914000986 */ /* 0x0001e8000c101504 */
[----:B0-----:R-:W4:Y:S04]  /*96bc0*/  LDL.LU R20, [R1+0x2574] ;  /* 0x0025740001147983 */ /* 0x001f280000300800 */
[----:B------:R-:W3:Y:S01]  /*96bd0*/  LDL.LU R21, [R1+0xf8] ;  /* 0x0000f80001157983 */ /* 0x000ee20000300800 */
[----:B------:R-:W-:-:S02]  /*96be0*/  ISETP.LT.AND P5, PT, R11, c[0x0][0x178], !P2 ;  /* 0x00005e000b007a0c */ /* 0x000fc400057a1270 */
[----:B------:R-:W-:Y:S02]  /*96bf0*/  ISETP.LT.AND P4, PT, R27, c[0x0][0x178], !P2 ;  /* 0x00005e001b007a0c */ /* 0x000fe40005781270 */
[----:B------:R-:W-:Y:S02]  /*96c00*/  ISETP.LT.AND P6, PT, R11, c[0x0][0x178], !P1 ;  /* 0x00005e000b007a0c */ /* 0x000fe40004fc1270 */
[----:B--2---:R-:W-:Y:S02]  /*96c10*/  ISETP.GE.AND P2, PT, R4, c[0x0][0x17c], PT ;  /* 0x00005f0004007a0c */ /* 0x004fe40003f46270 */
[----:B------:R-:W-:Y:S01]  /*96c20*/  PRMT R17, R5, 0x7632, R17 ;  /* 0x0000763205117816 */ /* 0x000fe20000000011 */
[C---:B------:R-:W-:Y:S01]  /*96c30*/  IMAD.WIDE R4, R8.reuse, 0x2, R2 ;  /* 0x0000000208047825 */ /* 0x040fe200078e0202 */
[----:B------:R-:W-:Y:S02]  /*96c40*/  ISETP.LT.AND P1, PT, R27, c[0x0][0x178], !P1 ;  /* 0x00005e001b007a0c */ /* 0x000fe40004f21270 */
[C---:B------:R-:W-:Y:S01]  /*96c50*/  IADD3 R0, R8.reuse, c[0x0][0x198], RZ ;  /* 0x0000660008007a10 */ /* 0x040fe20007ffe0ff */
[----:B------:R-:W-:Y:S01]  /*96c60*/  IMAD.WIDE R8, R8, 0x2, R28 ;  /* 0x0000000208087825 */ /* 0x000fe200078e021c */
[----:B------:R-:W-:Y:S01]  /*96c70*/  PRMT R16, R25, 0x7632, R16 ;  /* 0x0000763219107816 */ /* 0x000fe20000000010 */
[----:B------:R-:W-:Y:S02]  /*96c80*/  @P5 STG.E.U16 [R4.64], R17 ;  /* 0x0000001104005986 */ /* 0x000fe4000c101504 */
[----:B------:R-:W-:-:S02]  /*96c90*/  IMAD.WIDE R12, R0, 0x2, R2 ;  /* 0x00000002000c7825 */ /* 0x000fc400078e0202 */
[----:B------:R0:W-:Y:S01]  /*96ca0*/  @P4 STG.E.U16 [R8.64], R16 ;  /* 0x0000001008004986 */ /* 0x0001e2000c101504 */
[----:B------:R-:W-:Y:S02]  /*96cb0*/  ISETP.LT.AND P5, PT, R11, c[0x0][0x178], !P3 ;  /* 0x00005e000b007a0c */ /* 0x000fe40005fa1270 */
[----:B------:R-:W-:Y:S01]  /*96cc0*/  ISETP.LT.AND P4, PT, R27, c[0x0][0x178], !P3 ;  /* 0x00005e001b007a0c */ /* 0x000fe20005f81270 */
[----:B------:R-:W2:Y:S01]  /*96cd0*/  LDL.LU R25, [R1+0x108] ;  /* 0x0001080001197983 */ /* 0x000ea20000300800 */
[----:B------:R-:W-:-:S03]  /*96ce0*/  ISETP.GE.AND P3, PT, R24, c[0x0][0x17c], PT ;  /* 0x00005f0018007a0c */ /* 0x000fc60003f66270 */
[----:B------:R-:W2:Y:S01]  /*96cf0*/  LDL.LU R24, [R1+0x118] ;  /* 0x0001180001187983 */ /* 0x000ea20000300800 */
[C---:B0-----:R-:W-:Y:S01]  /*96d00*/  IMAD.WIDE R8, R0.reuse, 0x2, R28 ;  /* 0x0000000200087825 */ /* 0x041fe200078e021c */
[----:B------:R-:W-:Y:S02]  /*96d10*/  IADD3 R16, R0, c[0x0][0x198], RZ ;  /* 0x0000660000107a10 */ /* 0x000fe40007ffe0ff */
[----:B------:R-:W-:Y:S01]  /*96d20*/  PRMT R0, R6, 0x7632, R0 ;  /* 0x0000763206007816 */ /* 0x000fe20000000000 */
[----:B---3--:R-:W-:Y:S04]  /*96d30*/  @P6 STG.E.U16 [R12.64], R21 ;  /* 0x000000150c006986 */ /* 0x008fe8000c101504 */
[----:B------:R0:W-:Y:S04]  /*96d40*/  @P1 STG.E.U16 [R8.64], R6 ;  /* 0x0000000608001986 */ /* 0x0001e8000c101504 */
[----:B0-----:R-:W3:Y:S04]  /*96d50*/  LDL.LU R6, [R1+0x25f4] ;  /* 0x0025f40001067983 */ /* 0x001ee80000300800 */
[----:B------:R-:W3:Y:S04]  /*96d60*/  LDL.LU R8, [R1+0x257c] ;  /* 0x00257c0001087983 */ /* 0x000ee80000300800 */
[----:B------:R-:W3:Y:S01]  /*96d70*/  LDL.LU R9, [R1+0x2580] ;  /* 0x0025800001097983 */ /* 0x000ee20000300800 */
[----:B------:R-:W-:Y:S01]  /*96d80*/  ISETP.LT.AND P6, PT, R11, c[0x0][0x178], !P2 ;  /* 0x00005e000b007a0c */ /* 0x000fe200057c1270 */
[----:B------:R-:W-:Y:S01]  /*96d90*/  IMAD.WIDE R12, R16, 0x2, R2 ;  /* 0x00000002100c7825 */ /* 0x000fe200078e0202 */
[----:B------:R-:W-:-:S02]  /*96da0*/  PRMT R5, R21, 0x7632, R5 ;  /* 0x0000763215057816 */ /* 0x000fc40000000005 */
[----:B----4-:R-:W-:Y:S02]  /*96db0*/  ISETP.GE.AND P0, PT, R20, c[0x0][0x17c], PT ;  /* 0x00005f0014007a0c */ /* 0x010fe40003f06270 */
[C---:B------:R-:W-:Y:S02]  /*96dc0*/  IADD3 R4, R16.reuse, c[0x0][0x198], RZ ;  /* 0x0000660010047a10 */ /* 0x040fe40007ffe0ff */
[----:B------:R-:W-:Y:S01]  /*96dd0*/  ISETP.LT.AND P2, PT, R27, c[0x0][0x178], !P2 ;  /* 0x00005e001b007a0c */ /* 0x000fe20005741270 */
[----:B------:R0:W-:Y:S01]  /*96de0*/  @P5 STG.E.U16 [R12.64], R5 ;  /* 0x000000050c005986 */ /* 0x0001e2000c101504 */
[----:B------:R-:W-:Y:S01]  /*96df0*/  IMAD.WIDE R16, R16, 0x2, R28 ;  /* 0x0000000210107825 */ /* 0x000fe200078e021c */
[----:B------:R-:W-:-:S03]  /*96e00*/  ISETP.LT.AND P5, PT, R11, c[0x0][0x178], !P0 ;  /* 0x00005e000b007a0c */ /* 0x000fc600047a1270 */
[C---:B------:R-:W-:Y:S01]  /*96e10*/  IMAD.WIDE R20, R4.reuse, 0x2, R2 ;  /* 0x0000000204147825 */ /* 0x040fe200078e0202 */
[----:B------:R-:W-:Y:S01]  /*96e20*/  @P4 STG.E.U16 [R16.64], R0 ;  /* 0x0000000010004986 */ /* 0x000fe2000c101504 */
[----:B------:R-:W-:Y:S02]  /*96e30*/  ISETP.LT.AND P4, PT, R27, c[0x0][0x178], !P0 ;  /* 0x00005e001b007a0c */ /* 0x000fe40004781270 */
[C---:B0-----:R-:W-:Y:S01]  /*96e40*/  IADD3 R12, R4.reuse, c[0x0][0x198], RZ ;  /* 0x00006600040c7a10 */ /* 0x041fe20007ffe0ff */
[----:B------:R-:W-:Y:S01]  /*96e50*/  IMAD.WIDE R4, R4, 0x2, R28 ;  /* 0x0000000204047825 */ /* 0x000fe200078e021c */
[----:B--2---:R0:W-:Y:S01]  /*96e60*/  @P6 STG.E.U16 [R20.64], R25 ;  /* 0x0000001914006986 */ /* 0x0041e2000c101504 */
[----:B------:R-:W-:-:S03]  /*96e70*/  ISETP.LT.AND P6, PT, R11, c[0x0][0x178], !P3 ;  /* 0x00005e000b007a0c */ /* 0x000fc60005fc1270 */
[----:B------:R-:W2:Y:S01]  /*96e80*/  LDL.LU R11, [R1+0x25f0] ;  /* 0x0025f000010b7983 */ /* 0x000ea20000300800 */
[----:B0-----:R-:W-:-:S03]  /*96e90*/  PRMT R21, R25, 0x7632, R21 ;  /* 0x0000763219157816 */ /* 0x001fc60000000015 */
[----:B------:R-:W4:Y:S04]  /*96ea0*/  LDL.LU R25, [R1+0x2588] ;  /* 0x0025880001197983 */ /* 0x000f280000300800 */
[----:B---3--:R0:W-:Y:S01]  /*96eb0*/  @P2 STG.E.U16 [R4.64], R6 ;  /* 0x0000000604002986 */ /* 0x0081e2000c101504 */
[----:B------:R-:W-:Y:S02]  /*96ec0*/  ISETP.GE.AND P1, PT, R8, c[0x0][0x17c], PT ;  /* 0x00005f0008007a0c */ /* 0x000fe40003f26270 */
[----:B------:R-:W-:Y:S01]  /*96ed0*/  ISETP.GE.AND P0, PT, R9, c[0x0][0x17c], PT ;  /* 0x00005f0009007a0c */ /* 0x000fe20003f06270 */
[----:B------:R-:W-:Y:S01]  /*96ee0*/  IMAD.WIDE R8, R12, 0x2, R2 ;  /* 0x000000020c087825 */ /* 0x000fe200078e0202 */
[----:B0-----:R-:W3:Y:S04]  /*96ef0*/  LDL.LU R5, [R1+0x2584] ;  /* 0x0025840001057983 */ /* 0x001ee80000300800 */
[----:B------:R0:W-:Y:S04]  /*96f00*/  @P5 STG.E.U16 [R8.64], R21 ;  /* 0x0000001508005986 */ /* 0x0001e8000c101504 */
[----:B0-----:R-:W2:Y:S01]  /*96f10*/  LDL.LU R21, [R1+0xbc8] ;  /* 0x000bc80001157983 */ /* 0x001ea20000300800 */
[----:B------:R-:W-:-:S02]  /*96f20*/  ISETP.LT.AND P3, PT, R27, c[0x0][0x178], !P3 ;  /* 0x00005e001b007a0c */ /* 0x000fc40005f61270 */
[C---:B------:R-:W-:Y:S01]  /*96f30*/  IADD3 R0, R12.reuse, c[0x0][0x198], RZ ;  /* 0x000066000c007a10 */ /* 0x040fe20007ffe0ff */
[----:B------:R-:W-:Y:S01]  /*96f40*/  IMAD.WIDE R12, R12, 0x2, R28 ;  /* 0x000000020c0c7825 */ /* 0x000fe200078e021c */
[----:B------:R-:W-:-:S03]  /*96f50*/  PRMT R20, R6, 0x7632, R20 ;  /* 0x0000763206147816 */ /* 0x000fc60000000014 */
[----:B------:R-:W-:Y:S02]  /*96f60*/  IMAD.WIDE R16, R0, 0x2, R2 ;  /* 0x0000000200107825 */ /* 0x000fe400078e0202 */
[----:B------:R0:W-:Y:S01]  /*96f70*/  @P4 STG.E.U16 [R12.64], R20 ;  /* 0x000000140c004986 */ /* 0x0001e2000c101504 */
[----:B------:R-:W-:-:S03]  /*96f80*/  ISETP.LT.AND P4, PT, R27, c[0x0][0x178], !P1 ;  /* 0x00005e001b007a0c */ /* 0x000fc60004f81270 */
[----:B------:R1:W-:Y:S01]  /*96f90*/  @P6 STG.E.U16 [R16.64], R24 ;  /* 0x0000001810006986 */ /* 0x0003e2000c101504 */
[----:B0-----:R-:W-:Y:S02]  /*96fa0*/  PRMT R20, R24, 0x7632, R20 ;  /* 0x0000763218147816 */ /* 0x001fe40000000014 */
[----:B---3--:R-:W-:Y:S01]  /*96fb0*/  ISETP.GE.AND P2, PT, R5, c[0x0][0x17c], PT ;  /* 0x00005f0005007a0c */ /* 0x008fe20003f46270 */
[----:B------:R-:W-:-:S05]  /*96fc0*/  IMAD.WIDE R4, R0, 0x2, R28 ;  /* 0x0000000200047825 */ /* 0x000fca00078e021c */
[----:B------:R0:W-:Y:S01]  /*96fd0*/  @P3 STG.E.U16 [R4.64], R10 ;  /* 0x0000000a04003986 */ /* 0x0001e2000c101504 */
[----:B--2---:R-:W-:Y:S02]  /*96fe0*/  ISETP.LT.AND P5, PT, R21, c[0x0][0x178], !P1 ;  /* 0x00005e0015007a0c */ /* 0x004fe40004fa1270 */
[----:B----4-:R-:W-:Y:S02]  /*96ff0*/  ISETP.GE.AND P1, PT, R25, c[0x0][0x17c], PT ;  /* 0x00005f0019007a0c */ /* 0x010fe40003f26270 */
[----:B------:R-:W2:Y:S04]  /*97000*/  LDL.LU R25, [R1+0x158] ;  /* 0x0001580001197983 */ /* 0x000ea80000300800 */
[----:B-1----:R-:W3:Y:S04]  /*97010*/  LDL.LU R24, [R1+0x2590] ;  /* 0x0025900001187983 */ /* 0x002ee80000300800 */
[----:B0-----:R-:W4:Y:S04]  /*97020*/  LDL.LU R4, [R1+0x258c] ;  /* 0x00258c0001047983 */ /* 0x001f280000300800 */
[----:B------:R-:W2:Y:S01]  /*97030*/  LDL.LU R5, [R1+0x138] ;  /* 0x0001380001057983 */ /* 0x000ea20000300800 */
[----:B------:R-:W-:-:S02]  /*97040*/  IADD3 R12, R0, c[0x0][0x198], RZ ;  /* 0x00006600000c7a10 */ /* 0x000fc40007ffe0ff */
[----:B------:R-:W-:Y:S02]  /*97050*/  ISETP.LT.AND P6, PT, R21, c[0x0][0x178], !P0 ;  /* 0x00005e0015007a0c */ /* 0x000fe400047c1270 */
[C---:B------:R-:W-:Y:S01]  /*97060*/  IADD3 R6, R12.reuse, c[0x0][0x198], RZ ;  /* 0x000066000c067a10 */ /* 0x040fe20007ffe0ff */
[----:B------:R-:W-:Y:S01]  /*97070*/  IMAD.WIDE R8, R12, 0x2, R2 ;  /* 0x000000020c087825 */ /* 0x000fe200078e0202 */
[----:B------:R-:W-:Y:S02]  /*97080*/  ISETP.LT.AND P0, PT, R27, c[0x0][0x178], !P0 ;  /* 0x00005e001b007a0c */ /* 0x000fe40004701270 */
[----:B------:R-:W-:Y:S01]  /*97090*/  PRMT R0, R10, 0x7632, R0 ;  /* 0x000076320a007816 */ /* 0x000fe20000000000 */
[----:B------:R-:W-:Y:S01]  /*970a0*/  IMAD.WIDE R12, R12, 0x2, R28 ;  /* 0x000000020c0c7825 */ /* 0x000fe200078e021c */
[----:B------:R0:W-:Y:S03]  /*970b0*/  @P5 STG.E.U16 [R8.64], R20 ;  /* 0x0000001408005986 */ /* 0x0001e6000c101504 */
[----:B------:R-:W-:Y:S01]  /*970c0*/  IMAD.WIDE R16, R6, 0x2, R2 ;  /* 0x0000000206107825 */ /* 0x000fe200078e0202 */
[----:B------:R-:W-:Y:S01]  /*970d0*/  @P4 STG.E.U16 [R12.64], R0 ;  /* 0x000000000c004986 */ /* 0x000fe2000c101504 */
[----:B------:R-:W-:-:S02]  /*970e0*/  ISETP.LT.AND P5, PT, R21, c[0x0][0x178], !P2 ;  /* 0x00005e0015007a0c */ /* 0x000fc400057a1270 */
[----:B------:R-:W-:Y:S02]  /*970f0*/  ISETP.LT.AND P4, PT, R27, c[0x0][0x178], !P2 ;  /* 0x00005e001b007a0c */ /* 0x000fe40005781270 */
[----:B---3--:R-:W-:Y:S02]  /*97100*/  ISETP.GE.AND P2, PT, R24, c[0x0][0x17c], PT ;  /* 0x00005f0018007a0c */ /* 0x008fe40003f46270 */
[----:B------:R-:W3:Y:S01]  /*97110*/  LDL.LU R24, [R1+0x168] ;  /* 0x0001680001187983 */ /* 0x000ee20000300800 */
[----:B----4-:R-:W-:-:S03]  /*97120*/  ISETP.GE.AND P3, PT, R4, c[0x0][0x17c], PT ;  /* 0x00005f0004007a0c */ /* 0x010fc60003f66270 */
[----:B0-----:R-:W4:Y:S01]  /*97130*/  LDL.LU R20, [R1+0x2594] ;  /* 0x0025940001147983 */ /* 0x001f220000300800 */
[----:B--2---:R-:W-:-:S03]  /*97140*/  PRMT R10, R5, 0x7632, R10 ;  /* 0x00007632050a7816 */ /* 0x004fc6000000000a */
[----:B------:R0:W-:Y:S02]  /*97150*/  @P6 STG.E.U16 [R16.64], R5 ;  /* 0x0000000510006986 */ /* 0x0001e4000c101504 */
[----:B0-----:R-:W-:-:S05]  /*97160*/  IMAD.WIDE R4, R6, 0x2, R28 ;  /* 0x0000000206047825 */ /* 0x001fca00078e021c */
[----:B------:R0:W-:Y:S04]  /*97170*/  @P0 STG.E.U16 [R4.64], R14 ;  /* 0x0000000e04000986 */ /* 0x0001e8000c101504 */
[----:B0-----:R-:W2:Y:S01]  /*97180*/  LDL.LU R5, [R1+0x2598] ;  /* 0x0025980001057983 */ /* 0x001ea20000300800 */
[----:B------:R-:W-:Y:S02]  /*97190*/  IADD3 R12, R6, c[0x0][0x198], RZ ;  /* 0x00006600060c7a10 */ /* 0x000fe40007ffe0ff */
[----:B------:R-:W-:Y:S02]  /*971a0*/  ISETP.LT.AND P6, PT, R21, c[0x0][0x178], !P1 ;  /* 0x00005e0015007a0c */ /* 0x000fe40004fc1270 */
[----:B------:R-:W-:Y:S01]  /*971b0*/  ISETP.LT.AND P1, PT, R27, c[0x0][0x178], !P1 ;  /* 0x00005e001b007a0c */ /* 0x000fe20004f21270 */
[C---:B------:R-:W-:Y:S01]  /*971c0*/  IMAD.WIDE R8, R12.reuse, 0x2, R2 ;  /* 0x000000020c087825 */ /* 0x040fe200078e0202 */
[----:B------:R-:W-:-:S02]  /*971d0*/  IADD3 R0, R12, c[0x0][0x198], RZ ;  /* 0x000066000c007a10 */ /* 0x000fc40007ffe0ff */
[----:B------:R-:W-:Y:S01]  /*971e0*/  PRMT R6, R14, 0x7632, R6 ;  /* 0x000076320e067816 */ /* 0x000fe20000000006 */
[----:B------:R-:W-:Y:S01]  /*971f0*/  IMAD.WIDE R12, R12, 0x2, R28 ;  /* 0x000000020c0c7825 */ /* 0x000fe200078e021c */
[----:B------:R0:W-:Y:S03]  /*97200*/  @P5 STG.E.U16 [R8.64], R10 ;  /* 0x0000000a08005986 */ /* 0x0001e6000c101504 */
[----:B------:R-:W-:Y:S01]  /*97210*/  IMAD.WIDE R16, R0, 0x2, R2 ;  /* 0x0000000200107825 */ /* 0x000fe200078e0202 */
[----:B------:R1:W-:Y:S01]  /*97220*/  @P4 STG.E.U16 [R12.64], R6 ;  /* 0x000000060c004986 */ /* 0x0003e2000c101504 */
[----:B------:R-:W-:Y:S02]  /*97230*/  ISETP.LT.AND P5, PT, R21, c[0x0][0x178], !P3 ;  /* 0x00005e0015007a0c */ /* 0x000fe40005fa1270 */
[----:B------:R-:W-:Y:S01]  /*97240*/  ISETP.LT.AND P4, PT, R27, c[0x0][0x178], !P3 ;  /* 0x00005e001b007a0c */ /* 0x000fe20005f81270 */
[----:B------:R3:W-:Y:S01]  /*97250*/  @P6 STG.E.U16 [R16.64], R25 ;  /* 0x0000001910006986 */ /* 0x0007e2000c101504 */
[----:B0-----:R-:W-:-:S02]  /*97260*/  PRMT R10, R25, 0x7632, R10 ;  /* 0x00007632190a7816 */ /* 0x001fc4000000000a */
[----:B-1----:R-:W-:Y:S02]  /*97270*/  IADD3 R12, R0, c[0x0][0x198], RZ ;  /* 0x00006600000c7a10 */ /* 0x002fe40007ffe0ff */
[----:B----4-:R-:W-:Y:S02]  /*97280*/  ISETP.GE.AND P3, PT, R20, c[0x0][0x17c], PT ;  /* 0x00005f0014007a0c */ /* 0x010fe40003f66270 */
[----:B------:R-:W4:Y:S04]  /*97290*/  LDL.LU R20, [R1+0x25a0] ;  /* 0x0025a00001147983 */ /* 0x000f280000300800 */
[----:B---3--:R-:W3:Y:S01]  /*972a0*/  LDL.LU R25, [R1+0x148] ;  /* 0x0001480001197983 */ /* 0x008ee20000300800 */
[----:B--2---:R-:W-:Y:S01]  /*972b0*/  ISETP.GE.AND P0, PT, R5, c[0x0][0x17c], PT ;  /* 0x00005f0005007a0c */ /* 0x004fe20003f06270 */
[----:B------:R-:W-:Y:S01]  /*972c0*/  IMAD.WIDE R4, R0, 0x2, R28 ;  /* 0x0000000200047825 */ /* 0x000fe200078e021c */
[----:B------:R-:W-:-:S04]  /*972d0*/  PRMT R0, R7, 0x7632, R0 ;  /* 0x0000763207007816 */ /* 0x000fc80000000000 */
[----:B------:R0:W-:Y:S04]  /*972e0*/  @P1 STG.E.U16 [R4.64], R7 ;  /* 0x0000000704001986 */ /* 0x0001e8000c101504 */
[----:B0-----:R-:W2:Y:S04]  /*972f0*/  LDL.LU R7, [R1+0x25ec] ;  /* 0x0025ec0001077983 */ /* 0x001ea80000300800 */
[----:B------:R-:W2:Y:S01]  /*97300*/  LDL.LU R5, [R1+0x259c] ;  /* 0x00259c0001057983 */ /* 0x000ea20000300800 */
[----:B------:R-:W-:Y:S02]  /*97310*/  ISETP.LT.AND P6, PT, R21, c[0x0][0x178], !P2 ;  /* 0x00005e0015007a0c */ /* 0x000fe400057c1270 */
[----:B------:R-:W-:Y:S01]  /*97320*/  ISETP.LT.AND P2, PT, R27, c[0x0][0x178], !P2 ;  /* 0x00005e001b007a0c */ /* 0x000fe20005741270 */
[C---:B------:R-:W-:Y:S01]  /*97330*/  IMAD.WIDE R8, R12.reuse, 0x2, R2 ;  /* 0x000000020c087825 */ /* 0x040fe200078e0202 */
[----:B------:R-:W-:-:S03]  /*97340*/  IADD3 R6, R12, c[0x0][0x198], RZ ;  /* 0x000066000c067a10 */ /* 0x000fc60007ffe0ff */
        /* <DEDUP_REMOVED lines=13> */
[----:B------:R-:W-:-:S05]  /*97420*/  IMAD.WIDE R4, R6, 0x2, R28 ;  /* 0x0000000206047825 */ /* 0x000fca00078e021c */
[----:B------:R0:W-:Y:S01]  /*97430*/  @P2 STG.E.U16 [R4.64], R18 ;  /* 0x0000001204002986 */ /* 0x0001e2000c101504 */
[----:B------:R-:W-:-:S03]  /*97440*/  PRMT R6, R18, 0x7632, R6 ;  /* 0x0000763212067816 */ /* 0x000fc60000000006 */
[----:B0-----:R-:W2:Y:S04]  /*97450*/  LDL.LU R5, [R1+0x25a4] ;  /* 0x0025a40001057983 */ /* 0x001ea80000300800 */
[----:B------:R-:W3:Y:S01]  /*97460*/  LDL.LU R18, [R1+0x25ac] ;  /* 0x0025ac0001127983 */ /* 0x000ee20000300800 */
[----:B------:R-:W-:Y:S02]  /*97470*/  ISETP.LT.AND P6, PT, R21, c[0x0][0x178], !P3 ;  /* 0x00005e0015007a0c */ /* 0x000fe40005fc1270 */
[----:B------:R-:W-:Y:S02]  /*97480*/  ISETP.LT.AND P3, PT, R27, c[0x0][0x178], !P3 ;  /* 0x00005e001b007a0c */ /* 0x000fe40005f61270 */
[C---:B------:R-:W-:Y:S01]  /*97490*/  IADD3 R0, R12.reuse, c[0x0][0x198], RZ ;  /* 0x000066000c007a10 */ /* 0x040fe20007ffe0ff */
[----:B------:R-:W-:-:S04]  /*974a0*/  IMAD.WIDE R8, R12, 0x2, R2 ;  /* 0x000000020c087825 */ /* 0x000fc800078e0202 */
[----:B------:R-:W-:Y:S01]  /*974b0*/  IMAD.WIDE R12, R12, 0x2, R28 ;  /* 0x000000020c0c7825 */ /* 0x000fe200078e021c */
[----:B------:R0:W-:Y:S03]  /*974c0*/  @P5 STG.E.U16 [R8.64], R10 ;  /* 0x0000000a08005986 */ /* 0x0001e6000c101504 */
[----:B------:R-:W-:Y:S01]  /*974d0*/  IMAD.WIDE R16, R0, 0x2, R2 ;  /* 0x0000000200107825 */ /* 0x000fe200078e0202 */
[----:B------:R-:W-:Y:S01]  /*974e0*/  @P4 STG.E.U16 [R12.64], R6 ;  /* 0x000000060c004986 */ /* 0x000fe2000c101504 */
[----:B------:R-:W-:Y:S02]  /*974f0*/  ISETP.LT.AND P5, PT, R21, c[0x0][0x178], !P1 ;  /* 0x00005e0015007a0c */ /* 0x000fe40004fa1270 */
[----:B------:R-:W-:Y:S01]  /*97500*/  ISETP.LT.AND P4, PT, R27, c[0x0][0x178], !P1 ;  /* 0x00005e001b007a0c */ /* 0x000fe20004f81270 */
[----:B------:R1:W-:Y:S01]  /*97510*/  @P6 STG.E.U16 [R16.64], R25 ;  /* 0x0000001910006986 */ /* 0x0003e2000c101504 */
[----:B0-----:R-:W-:-:S02]  /*97520*/  PRMT R10, R25, 0x7632, R10 ;  /* 0x00007632190a7816 */ /* 0x001fc4000000000a */
[----:B----4-:R-:W-:Y:S02]  /*97530*/  ISETP.GE.AND P1, PT, R20, c[0x0][0x17c], PT ;  /* 0x00005f0014007a0c */ /* 0x010fe40003f26270 */
[----:B------:R-:W4:Y:S04]  /*97540*/  LDL.LU R20, [R1+0x25b0] ;  /* 0x0025b00001147983 */ /* 0x000f280000300800 */
[----:B-1----:R-:W4:Y:S01]  /*97550*/  LDL.LU R25, [R1+0xfc] ;  /* 0x0000fc0001197983 */ /* 0x002f220000300800 */
[----:B--2---:R-:W-:Y:S01]  /*97560*/  ISETP.GE.AND P2, PT, R5, c[0x0][0x17c], PT ;  /* 0x00005f0005007a0c */ /* 0x004fe20003f46270 */
[----:B------:R-:W-:-:S05]  /*97570*/  IMAD.WIDE R4, R0, 0x2, R28 ;  /* 0x0000000200047825 */ /* 0x000fca00078e021c */
[----:B------:R0:W-:Y:S01]  /*97580*/  @P3 STG.E.U16 [R4.64], R22 ;  /* 0x0000001604003986 */ /* 0x0001e2000c101504 */
[----:B---3--:R-:W-:-:S03]  /*97590*/  ISETP.GE.AND P3, PT, R18, c[0x0][0x17c], PT ;  /* 0x00005f0012007a0c */ /* 0x008fc60003f66270 */
[----:B------:R-:W2:Y:S01]  /*975a0*/  LDL.LU R18, [R1+0x25b4] ;  /* 0x0025b40001127983 */ /* 0x000ea20000300800 */
[----:B------:R-:W-:Y:S02]  /*975b0*/  IADD3 R12, R0, c[0x0][0x198], RZ ;  /* 0x00006600000c7a10 */ /* 0x000fe40007ffe0ff */
[----:B------:R-:W-:Y:S02]  /*975c0*/  ISETP.LT.AND P6, PT, R21, c[0x0][0x178], !P0 ;  /* 0x00005e0015007a0c */ /* 0x000fe400047c1270 */
[----:B------:R-:W-:Y:S02]  /*975d0*/  ISETP.LT.AND P0, PT, R27, c[0x0][0x178], !P0 ;  /* 0x00005e001b007a0c */ /* 0x000fe40004701270 */
[C---:B------:R-:W-:Y:S01]  /*975e0*/  IADD3 R6, R12.reuse, c[0x0][0x198], RZ ;  /* 0x000066000c067a10 */ /* 0x040fe20007ffe0ff */
[----:B------:R-:W-:Y:S01]  /*975f0*/  IMAD.WIDE R8, R12, 0x2, R2 ;  /* 0x000000020c087825 */ /* 0x000fe200078e0202 */
[----:B------:R-:W-:Y:S02]  /*97600*/  PRMT R0, R22, 0x7632, R0 ;  /* 0x0000763216007816 */ /* 0x000fe40000000000 */
[----:B0-----:R-:W3:Y:S01]  /*97610*/  LDL.LU R22, [R1+0x3c] ;  /* 0x00003c0001167983 */ /* 0x001ee20000300800 */
[----:B------:R-:W-:-:S04]  /*97620*/  IMAD.WIDE R12, R12, 0x2, R28 ;  /* 0x000000020c0c7825 */ /* 0x000fc800078e021c */
[C---:B------:R-:W-:Y:S01]  /*97630*/  IMAD.WIDE R16, R6.reuse, 0x2, R2 ;  /* 0x0000000206107825 */ /* 0x040fe200078e0202 */
[----:B------:R0:W-:Y:S03]  /*97640*/  @P5 STG.E.U16 [R8.64], R10 ;  /* 0x0000000a08005986 */ /* 0x0001e6000c101504 */
[----:B------:R-:W-:Y:S01]  /*97650*/  IMAD.WIDE R4, R6, 0x2, R28 ;  /* 0x0000000206047825 */ /* 0x000fe200078e021c */
[----:B------:R-:W-:Y:S01]  /*97660*/  @P4 STG.E.U16 [R12.64], R0 ;  /* 0x000000000c004986 */ /* 0x000fe2000c101504 */
[----:B------:R-:W-:Y:S02]  /*97670*/  ISETP.LT.AND P5, PT, R21, c[0x0][0x178], !P2 ;  /* 0x00005e0015007a0c */ /* 0x000fe400057a1270 */
[----:B------:R-:W-:Y:S01]  /*97680*/  ISETP.LT.AND P4, PT, R27, c[0x0][0x178], !P2 ;  /* 0x00005e001b007a0c */ /* 0x000fe20005781270 */
[----:B------:R1:W-:Y:S01]  /*97690*/  @P6 STG.E.U16 [R16.64], R24 ;  /* 0x0000001810006986 */ /* 0x0003e2000c101504 */
[----:B0-----:R-:W-:-:S03]  /*976a0*/  PRMT R10, R24, 0x7632, R10 ;  /* 0x00007632180a7816 */ /* 0x001fc6000000000a */
[----:B------:R0:W-:Y:S01]  /*976b0*/  @P0 STG.E.U16 [R4.64], R26 ;  /* 0x0000001a04000986 */ /* 0x0001e2000c101504 */
[----:B----4-:R-:W-:-:S03]  /*976c0*/  ISETP.GE.AND P2, PT, R20, c[0x0][0x17c], PT ;  /* 0x00005f0014007a0c */ /* 0x010fc60003f46270 */
[----:B------:R-:W4:Y:S04]  /*976d0*/  LDL.LU R20, [R1+0x25b8] ;  /* 0x0025b80001147983 */ /* 0x000f280000300800 */
[----:B-1----:R-:W4:Y:S01]  /*976e0*/  LDL.LU R24, [R1+0x10c] ;  /* 0x00010c0001187983 */ /* 0x002f220000300800 */
[----:B--2---:R-:W-:-:S03]  /*976f0*/  ISETP.GE.AND P0, PT, R18, c[0x0][0x17c], PT ;  /* 0x00005f0012007a0c */ /* 0x004fc60003f06270 */
[----:B------:R-:W2:Y:S01]  /*97700*/  LDL.LU R18, [R1+0x25bc] ;  /* 0x0025bc0001127983 */ /* 0x000ea20000300800 */
[----:B------:R-:W-:Y:S02]  /*97710*/  IADD3 R12, R6, c[0x0][0x198], RZ ;  /* 0x00006600060c7a10 */ /* 0x000fe40007ffe0ff */
[----:B------:R-:W-:Y:S02]  /*97720*/  ISETP.LT.AND P6, PT, R21, c[0x0][0x178], !P1 ;  /* 0x00005e0015007a0c */ /* 0x000fe40004fc1270 */
[----:B------:R-:W-:Y:S02]  /*97730*/  ISETP.LT.AND P1, PT, R27, c[0x0][0x178], !P1 ;  /* 0x00005e001b007a0c */ /* 0x000fe40004f21270 */
[C---:B------:R-:W-:Y:S01]  /*97740*/  IADD3 R0, R12.reuse, c[0x0][0x198], RZ ;  /* 0x000066000c007a10 */ /* 0x040fe20007ffe0ff */
[----:B------:R-:W-:Y:S01]  /*97750*/  IMAD.WIDE R8, R12, 0x2, R2 ;  /* 0x000000020c087825 */ /* 0x000fe200078e0202 */
[----:B------:R-:W-:-:S03]  /*97760*/  PRMT R6, R26, 0x7632, R6 ;  /* 0x000076321a067816 */ /* 0x000fc60000000006 */
[----:B------:R-:W-:Y:S01]  /*97770*/  IMAD.WIDE R12, R12, 0x2, R28 ;  /* 0x000000020c0c7825 */ /* 0x000fe200078e021c */
[----:B------:R1:W-:Y:S03]  /*97780*/  @P5 STG.E.U16 [R8.64], R10 ;  /* 0x0000000a08005986 */ /* 0x0003e6000c101504 */
[C---:B------:R-:W-:Y:S01]  /*97790*/  IMAD.WIDE R16, R0.reuse, 0x2, R2 ;  /* 0x0000000200107825 */ /* 0x040fe200078e0202 */
[----:B------:R3:W-:Y:S03]  /*977a0*/  @P4 STG.E.U16 [R12.64], R6 ;  /* 0x000000060c004986 */ /* 0x0007e6000c101504 */
[----:B0-----:R-:W-:Y:S01]  /*977b0*/  IMAD.WIDE R4, R0, 0x2, R28 ;  /* 0x0000000200047825 */ /* 0x001fe200078e021c */
[----:B------:R-:W-:Y:S01]  /*977c0*/  ISETP.LT.AND P5, PT, R21, c[0x0][0x178], !P3 ;  /* 0x00005e0015007a0c */ /* 0x000fe20005fa1270 */
[----:B------:R0:W-:Y:S01]  /*977d0*/  @P6 STG.E.U16 [R16.64], R25 ;  /* 0x0000001910006986 */ /* 0x0001e2000c101504 */
[----:B------:R-:W-:-:S02]  /*977e0*/  ISETP.LT.AND P4, PT, R27, c[0x0][0x178], !P3 ;  /* 0x00005e001b007a0c */ /* 0x000fc40005f81270 */
[----:B-1----:R-:W-:Y:S01]  /*977f0*/  PRMT R10, R25, 0x7632, R10 ;  /* 0x00007632190a7816 */ /* 0x002fe2000000000a */
[----:B---3--:R1:W-:Y:S01]  /*97800*/  @P1 STG.E.U16 [R4.64], R22 ;  /* 0x0000001604001986 */ /* 0x0083e2000c101504 */
[----:B------:R-:W-:Y:S02]  /*97810*/  IADD3 R12, R0, c[0x0][0x198], RZ ;  /* 0x00006600000c7a10 */ /* 0x000fe40007ffe0ff */
[----:B------:R-:W-:Y:S02]  /*97820*/  PRMT R0, R22, 0x7632, R0 ;  /* 0x0000763216007816 */ /* 0x000fe40000000000 */
[----:B----4-:R-:W-:Y:S02]  /*97830*/  ISETP.GE.AND P3, PT, R20, c[0x0][0x17c], PT ;  /* 0x00005f0014007a0c */ /* 0x010fe40003f66270 */
[----:B------:R-:W3:Y:S04]  /*97840*/  LDL.LU R20, [R1+0x25c0] ;  /* 0x0025c00001147983 */ /* 0x000ee80000300800 */
[----:B0-----:R-:W4:Y:S01]  /*97850*/  LDL.LU R25, [R1+0x11c] ;  /* 0x00011c0001197983 */ /* 0x001f220000300800 */
[----:B--2---:R-:W-:-:S03]  /*97860*/  ISETP.GE.AND P1, PT, R18, c[0x0][0x17c], PT ;  /* 0x00005f0012007a0c */ /* 0x004fc60003f26270 */
[----:B------:R-:W2:Y:S04]  /*97870*/  LDL.LU R18, [R1+0x25c8] ;  /* 0x0025c80001127983 */ /* 0x000ea80000300800 */
[----:B-1----:R-:W2:Y:S01]  /*97880*/  LDL.LU R22, [R1+0x25c4] ;  /* 0x0025c40001167983 */ /* 0x002ea20000300800 */
[----:B------:R-:W-:Y:S02]  /*97890*/  ISETP.LT.AND P6, PT, R21, c[0x0][0x178], !P2 ;  /* 0x00005e0015007a0c */ /* 0x000fe400057c1270 */
[C---:B------:R-:W-:Y:S01]  /*978a0*/  IADD3 R6, R12.reuse, c[0x0][0x198], RZ ;  /* 0x000066000c067a10 */ /* 0x040fe20007ffe0ff */
[----:B------:R-:W-:-:S04]  /*978b0*/  IMAD.WIDE R8, R12, 0x2, R2 ;  /* 0x000000020c087825 */ /* 0x000fc800078e0202 */
[----:B------:R-:W-:Y:S01]  /*978c0*/  IMAD.WIDE R12, R12, 0x2, R28 ;  /* 0x000000020c0c7825 */ /* 0x000fe200078e021c */
[----:B------:R0:W-:Y:S03]  /*978d0*/  @P5 STG.E.U16 [R8.64], R10 ;  /* 0x0000000a08005986 */ /* 0x0001e6000c101504 */
[C---:B------:R-:W-:Y:S01]  /*978e0*/  IMAD.WIDE R16, R6.reuse, 0x2, R2 ;  /* 0x0000000206107825 */ /* 0x040fe200078e0202 */
[----:B------:R-:W-:Y:S01]  /*978f0*/  ISETP.LT.AND P2, PT, R27, c[0x0][0x178], !P2 ;  /* 0x00005e001b007a0c */ /* 0x000fe20005741270 */
[----:B------:R1:W-:Y:S01]  /*97900*/  @P4 STG.E.U16 [R12.64], R0 ;  /* 0x000000000c004986 */ /* 0x0003e2000c101504 */
[----:B------:R-:W-:Y:S02]  /*97910*/  ISETP.LT.AND P5, PT, R21, c[0x0][0x178], !P0 ;  /* 0x00005e0015007a0c */ /* 0x000fe400047a1270 */
[----:B------:R-:W-:Y:S01]  /*97920*/  ISETP.LT.AND P4, PT, R27, c[0x0][0x178], !P0 ;  /* 0x00005e001b007a0c */ /* 0x000fe20004781270 */
[----:B------:R1:W-:Y:S01]  /*97930*/  @P6 STG.E.U16 [R16.64], R24 ;  /* 0x0000001810006986 */ /* 0x0003e2000c101504 */
[----:B------:R-:W-:Y:S01]  /*97940*/  ISETP.LT.AND P6, PT, R21, c[0x0][0x178], !P3 ;  /* 0x00005e0015007a0c */ /* 0x000fe20005fc1270 */
[----:B------:R-:W-:Y:S01]  /*97950*/  IMAD.WIDE R4, R6, 0x2, R28 ;  /* 0x0000000206047825 */ /* 0x000fe200078e021c */
[----:B0-----:R-:W-:-:S02]  /*97960*/  PRMT R10, R24, 0x7632, R10 ;  /* 0x00007632180a7816 */ /* 0x001fc4000000000a */
[----:B-1----:R-:W-:-:S04]  /*97970*/  IADD3 R12, R6, c[0x0][0x198], RZ ;  /* 0x00006600060c7a10 */ /* 0x002fc80007ffe0ff */
[C---:B------:R-:W-:Y:S01]  /*97980*/  IADD3 R0, R12.reuse, c[0x0][0x198], RZ ;  /* 0x000066000c007a10 */ /* 0x040fe20007ffe0ff */
[----:B------:R-:W2:Y:S01]  /*97990*/  LDL.LU R24, [R1+0x13c] ;  /* 0x00013c0001187983 */ /* 0x000ea20000300800 */
[----:B------:R-:W-:Y:S01]  /*979a0*/  IMAD.WIDE R8, R12, 0x2, R2 ;  /* 0x000000020c087825 */ /* 0x000fe200078e0202 */
[----:B------:R-:W-:-:S03]  /*979b0*/  PRMT R6, R7, 0x7632, R6 ;  /* 0x0000763207067816 */ /* 0x000fc60000000006 */
[----:B------:R-:W-:Y:S01]  /*979c0*/  IMAD.WIDE R12, R12, 0x2, R28 ;  /* 0x000000020c0c7825 */ /* 0x000fe200078e021c */
[----:B------:R-:W-:Y:S03]  /*979d0*/  @P2 STG.E.U16 [R4.64], R7 ;  /* 0x0000000704002986 */ /* 0x000fe6000c101504 */
[----:B------:R-:W-:Y:S01]  /*979e0*/  IMAD.WIDE R16, R0, 0x2, R2 ;  /* 0x0000000200107825 */ /* 0x000fe200078e0202 */
[----:B------:R-:W-:Y:S01]  /*979f0*/  @P5 STG.E.U16 [R8.64], R10 ;  /* 0x0000000a08005986 */ /* 0x000fe2000c101504 */
[----:B------:R-:W-:-:S03]  /*97a00*/  ISETP.LT.AND P5, PT, R21, c[0x0][0x178], !P1 ;  /* 0x00005e0015007a0c */ /* 0x000fc60004fa1270 */
[----:B------:R-:W-:Y:S01]  /*97a10*/  @P4 STG.E.U16 [R12.64], R6 ;  /* 0x000000060c004986 */ /* 0x000fe2000c101504 */
[----:B------:R-:W-:Y:S02]  /*97a20*/  ISETP.LT.AND P4, PT, R27, c[0x0][0x178], !P1 ;  /* 0x00005e001b007a0c */ /* 0x000fe40004f81270 */
[----:B---3--:R-:W-:Y:S02]  /*97a30*/  ISETP.GE.AND P0, PT, R20, c[0x0][0x17c], PT ;  /* 0x00005f0014007a0c */ /* 0x008fe40003f06270 */
[----:B------:R-:W3:Y:S04]  /*97a40*/  LDL.LU R20, [R1+0x25d0] ;  /* 0x0025d00001147983 */ /* 0x000ee80000300800 */
[----:B----4-:R0:W-:Y:S01]  /*97a50*/  @P6 STG.E.U16 [R16.64], R25 ;  /* 0x0000001910006986 */ /* 0x0101e2000c101504 */
[----:B--2---:R-:W-:-:S03]  /*97a60*/  ISETP.GE.AND P2, PT, R18, c[0x0][0x17c], PT ;  /* 0x00005f0012007a0c */ /* 0x004fc60003f46270 */
[----:B------:R-:W2:Y:S01]  /*97a70*/  LDL.LU R18, [R1+0x25cc] ;  /* 0x0025cc0001127983 */ /* 0x000ea20000300800 */
[----:B------:R-:W-:-:S03]  /*97a80*/  ISETP.GE.AND P1, PT, R22, c[0x0][0x17c], PT ;  /* 0x00005f0016007a0c */ /* 0x000fc60003f26270 */
[----:B0-----:R-:W4:Y:S04]  /*97a90*/  LDL.LU R17, [R1+0x25d8] ;  /* 0x0025d80001117983 */ /* 0x001f280000300800 */
[----:B------:R-:W4:Y:S04]  /*97aa0*/  LDL.LU R26, [R1+0x15c] ;  /* 0x00015c00011a7983 */ /* 0x000f280000300800 */
[----:B------:R-:W4:Y:S04]  /*97ab0*/  LDL.LU R22, [R1+0x2c] ;  /* 0x00002c0001167983 */ /* 0x000f280000300800 */
[----:B------:R-:W4:Y:S01]  /*97ac0*/  LDL.LU R16, [R1+0x25d4] ;  /* 0x0025d40001107983 */ /* 0x000f220000300800 */
[----:B------:R-:W-:-:S02]  /*97ad0*/  ISETP.LT.AND P3, PT, R27, c[0x0][0x178], !P3 ;  /* 0x00005e001b007a0c */ /* 0x000fc40005f61270 */
[C---:B------:R-:W-:Y:S02]  /*97ae0*/  IADD3 R8, R0.reuse, c[0x0][0x198], RZ ;  /* 0x0000660000087a10 */ /* 0x040fe40007ffe0ff */
[----:B------:R-:W-:Y:S01]  /*97af0*/  ISETP.LT.AND P6, PT, R21, c[0x0][0x178], !P0 ;  /* 0x00005e0015007a0c */ /* 0x000fe200047c1270 */
[----:B------:R-:W-:Y:S01]  /*97b00*/  IMAD.WIDE R4, R0, 0x2, R28 ;  /* 0x0000000200047825 */ /* 0x000fe200078e021c */
[----:B------:R-:W-:Y:S02]  /*97b10*/  PRMT R14, R25, 0x7632, R14 ;  /* 0x00007632190e7816 */ /* 0x000fe4000000000e */
[C---:B------:R-:W-:Y:S01]  /*97b20*/  IADD3 R10, R8.reuse, c[0x0][0x198], RZ ;  /* 0x00006600080a7a10 */ /* 0x040fe20007ffe0ff */
[----:B------:R-:W-:Y:S01]  /*97b30*/  IMAD.WIDE R6, R8, 0x2, R2 ;  /* 0x0000000208067825 */ /* 0x000fe200078e0202 */
[----:B------:R-:W-:-:S03]  /*97b40*/  PRMT R0, R11, 0x7632, R0 ;  /* 0x000076320b007816 */ /* 0x000fc60000000000 */
[----:B------:R-:W-:Y:S01]  /*97b50*/  IMAD.WIDE R8, R8, 0x2, R28 ;  /* 0x0000000208087825 */ /* 0x000fe200078e021c */
[----:B------:R0:W-:Y:S01]  /*97b60*/  @P3 STG.E.U16 [R4.64], R11 ;  /* 0x0000000b04003986 */ /* 0x0001e2000c101504 */
[----:B------:R-:W-:Y:S02]  /*97b70*/  ISETP.LT.AND P0, PT, R27, c[0x0][0x178], !P0 ;  /* 0x00005e001b007a0c */ /* 0x000fe40004701270 */
[----:B------:R-:W-:Y:S01]  /*97b80*/  IMAD.WIDE R12, R10, 0x2, R2 ;  /* 0x000000020a0c7825 */ /* 0x000fe200078e0202 */
[----:B------:R-:W-:Y:S01]  /*97b90*/  @P5 STG.E.U16 [R6.64], R14 ;  /* 0x0000000e06005986 */ /* 0x000fe2000c101504 */
[----:B------:R-:W-:-:S03]  /*97ba0*/  ISETP.LT.AND P5, PT, R21, c[0x0][0x178], !P2 ;  /* 0x00005e0015007a0c */ /* 0x000fc600057a1270 */
[----:B------:R1:W-:Y:S01]  /*97bb0*/  @P4 STG.E.U16 [R8.64], R0 ;  /* 0x0000000008004986 */ /* 0x0003e2000c101504 */
[----:B------:R-:W-:-:S03]  /*97bc0*/  ISETP.LT.AND P4, PT, R27, c[0x0][0x178], !P2 ;  /* 0x00005e001b007a0c */ /* 0x000fc60005781270 */
[----:B------:R1:W-:Y:S01]  /*97bd0*/  @P6 STG.E.U16 [R12.64], R24 ;  /* 0x000000180c006986 */ /* 0x0003e2000c101504 */
[C---:B0-----:R-:W-:Y:S01]  /*97be0*/  IMAD.WIDE R4, R10.reuse, 0x2, R28 ;  /* 0x000000020a047825 */ /* 0x041fe200078e021c */
[----:B-1----:R-:W-:Y:S02]  /*97bf0*/  IADD3 R8, R10, c[0x0][0x198], RZ ;  /* 0x000066000a087a10 */ /* 0x002fe40007ffe0ff */
[----:B------:R-:W-:Y:S02]  /*97c00*/  PRMT R12, R24, 0x7632, R12 ;  /* 0x00007632180c7816 */ /* 0x000fe4000000000c */
[----:B------:R-:W4:Y:S01]  /*97c10*/  LDL.LU R24, [R1+0x16c] ;  /* 0x00016c0001187983 */ /* 0x000f220000300800 */
[C---:B------:R-:W-:Y:S01]  /*97c20*/  IADD3 R0, R8.reuse, c[0x0][0x198], RZ ;  /* 0x0000660008007a10 */ /* 0x040fe20007ffe0ff */
[----:B------:R-:W-:Y:S01]  /*97c30*/  IMAD.WIDE R6, R8, 0x2, R2 ;  /* 0x0000000208067825 */ /* 0x000fe200078e0202 */
[----:B------:R-:W-:-:S03]  /*97c40*/  PRMT R13, R15, 0x7632, R13 ;  /* 0x000076320f0d7816 */ /* 0x000fc6000000000d */
[----:B------:R-:W-:Y:S01]  /*97c50*/  IMAD.WIDE R8, R8, 0x2, R28 ;  /* 0x0000000208087825 */ /* 0x000fe200078e021c */
[----:B------:R0:W-:Y:S04]  /*97c60*/  @P0 STG.E.U16 [R4.64], R15 ;  /* 0x0000000f04000986 */ /* 0x0001e8000c101504 */
[----:B------:R1:W-:Y:S04]  /*97c70*/  @P5 STG.E.U16 [R6.64], R12 ;  /* 0x0000000c06005986 */ /* 0x0003e8000c101504 */
[----:B------:R0:W-:Y:S01]  /*97c80*/  @P4 STG.E.U16 [R8.64], R13 ;  /* 0x0000000d08004986 */ /* 0x0001e2000c101504 */
[----:B---3--:R-:W-:-:S03]  /*97c90*/  ISETP.GE.AND P3, PT, R20, c[0x0][0x17c], PT ;  /* 0x00005f0014007a0c */ /* 0x008fc60003f66270 */
[----:B------:R-:W3:Y:S01]  /*97ca0*/  LDL.LU R20, [R1+0x25e4] ;  /* 0x0025e40001147983 */ /* 0x000ee20000300800 */
[----:B------:R-:W-:Y:S02]  /*97cb0*/  ISETP.LT.AND P5, PT, R21, c[0x0][0x178], !P3 ;  /* 0x00005e0015007a0c */ /* 0x000fe40005fa1270 */
[----:B------:R-:W-:Y:S02]  /*97cc0*/  ISETP.LT.AND P4, PT, R27, c[0x0][0x178], !P3 ;  /* 0x00005e001b007a0c */ /* 0x000fe40005f81270 */
[----:B--2---:R-:W-:Y:S02]  /*97cd0*/  ISETP.GE.AND P2, PT, R18, c[0x0][0x17c], PT ;  /* 0x00005f0012007a0c */ /* 0x004fe40003f46270 */
[----:B------:R-:W2:Y:S04]  /*97ce0*/  LDL.LU R18, [R1+0x25e0] ;  /* 0x0025e00001127983 */ /* 0x000ea80000300800 */
[----:B------:R-:W2:Y:S01]  /*97cf0*/  LDL.LU R25, [R1+0x14c] ;  /* 0x00014c0001197983 */ /* 0x000ea20000300800 */
[----:B----4-:R-:W-:-:S03]  /*97d00*/  ISETP.GE.AND P3, PT, R16, c[0x0][0x17c], PT ;  /* 0x00005f0010007a0c */ /* 0x010fc60003f66270 */
[----:B------:R-:W4:Y:S01]  /*97d10*/  LDL.LU R16, [R1+0x25dc] ;  /* 0x0025dc0001107983 */ /* 0x000f220000300800 */
[----:B------:R-:W-:Y:S01]  /*97d20*/  ISETP.LT.AND P6, PT, R21, c[0x0][0x178], !P1 ;  /* 0x00005e0015007a0c */ /* 0x000fe20004fc1270 */
[C---:B------:R-:W-:Y:S01]  /*97d30*/  IMAD.WIDE R10, R0.reuse, 0x2, R2 ;  /* 0x00000002000a7825 */ /* 0x040fe200078e0202 */
[----:B------:R-:W-:Y:S02]  /*97d40*/  ISETP.LT.AND P1, PT, R27, c[0x0][0x178], !P1 ;  /* 0x00005e001b007a0c */ /* 0x000fe40004f21270 */
[----:B------:R-:W-:Y:S02]  /*97d50*/  ISETP.GE.AND P0, PT, R17, c[0x0][0x17c], PT ;  /* 0x00005f0011007a0c */ /* 0x000fe40003f06270 */
[C---:B------:R-:W-:Y:S01]  /*97d60*/  IADD3 R17, R0.reuse, c[0x0][0x198], RZ ;  /* 0x0000660000117a10 */ /* 0x040fe20007ffe0ff */
[----:B0-----:R-:W-:-:S06]  /*97d70*/  IMAD.WIDE R4, R0, 0x2, R28 ;  /* 0x0000000200047825 */ /* 0x001fcc00078e021c */
[----:B------:R0:W-:Y:S01]  /*97d80*/  @P6 STG.E.U16 [R10.64], R26 ;  /* 0x0000001a0a006986 */ /* 0x0001e2000c101504 */
[----:B------:R-:W-:Y:S02]  /*97d90*/  ISETP.LT.AND P6, PT, R21, c[0x0][0x178], !P2 ;  /* 0x00005e0015007a0c */ /* 0x000fe400057c1270 */
[C---:B------:R-:W-:Y:S01]  /*97da0*/  IADD3 R15, R17.reuse, c[0x0][0x198], RZ ;  /* 0x00006600110f7a10 */ /* 0x040fe20007ffe0ff */
[C---:B-1----:R-:W-:Y:S01]  /*97db0*/  IMAD.WIDE R6, R17.reuse, 0x2, R2 ;  /* 0x0000000211067825 */ /* 0x042fe200078e0202 */
[----:B------:R-:W-:Y:S02]  /*97dc0*/  PRMT R14, R26, 0x7632, R14 ;  /* 0x000076321a0e7816 */ /* 0x000fe4000000000e */
[----:B------:R-:W-:Y:S01]  /*97dd0*/  PRMT R0, R22, 0x7632, R0 ;  /* 0x0000763216007816 */ /* 0x000fe20000000000 */
[----:B------:R-:W-:Y:S01]  /*97de0*/  IMAD.WIDE R8, R17, 0x2, R28 ;  /* 0x0000000211087825 */ /* 0x000fe200078e021c */
[----:B------:R1:W-:Y:S01]  /*97df0*/  @P1 STG.E.U16 [R4.64], R22 ;  /* 0x0000001604001986 */ /* 0x0003e2000c101504 */
[----:B------:R-:W-:-:S02]  /*97e00*/  ISETP.LT.AND P2, PT, R27, c[0x0][0x178], !P2 ;  /* 0x00005e001b007a0c */ /* 0x000fc40005741270 */
[----:B0-----:R-:W-:Y:S01]  /*97e10*/  IMAD.WIDE R10, R15, 0x2, R2 ;  /* 0x000000020f0a7825 */ /* 0x001fe200078e0202 */
[----:B------:R-:W-:Y:S01]  /*97e20*/  @P5 STG.E.U16 [R6.64], R14 ;  /* 0x0000000e06005986 */ /* 0x000fe2000c101504 */
[----:B------:R-:W-:Y:S02]  /*97e30*/  ISETP.LT.AND P5, PT, R21, c[0x0][0x178], !P0 ;  /* 0x00005e0015007a0c */ /* 0x000fe400047a1270 */
[----:B------:R-:W-:Y:S01]  /*97e40*/  IADD3 R13, R15, c[0x0][0x198], RZ ;  /* 0x000066000f0d7a10 */ /* 0x000fe20007ffe0ff */
[----:B------:R0:W-:Y:S01]  /*97e50*/  @P4 STG.E.U16 [R8.64], R0 ;  /* 0x0000000008004986 */ /* 0x0001e2000c101504 */
[----:B------:R-:W-:Y:S02]  /*97e60*/  ISETP.LT.AND P4, PT, R27, c[0x0][0x178], !P0 ;  /* 0x00005e001b007a0c */ /* 0x000fe40004781270 */
[----:B------:R-:W-:Y:S01]  /*97e70*/  IADD3 R17, R13, c[0x0][0x198], RZ ;  /* 0x000066000d117a10 */ /* 0x000fe20007ffe0ff */
[----:B------:R0:W-:Y:S01]  /*97e80*/  @P6 STG.E.U16 [R10.64], R24 ;  /* 0x000000180a006986 */ /* 0x0001e2000c101504 */
[----:B------:R-:W-:Y:S01]  /*97e90*/  ISETP.LT.AND P6, PT, R21, c[0x0][0x178], !P3 ;  /* 0x00005e0015007a0c */ /* 0x000fe20005fc1270 */
[----:B-1----:R-:W-:Y:S01]  /*97ea0*/  IMAD.WIDE R4, R15, 0x2, R28 ;  /* 0x000000020f047825 */ /* 0x002fe200078e021c */
[----:B------:R-:W-:-:S02]  /*97eb0*/  PRMT R12, R24, 0x7632, R12 ;  /* 0x00007632180c7816 */ /* 0x000fc4000000000c */
[----:B0-----:R-:W-:Y:S01]  /*97ec0*/  PRMT R0, R19, 0x7632, R0 ;  /* 0x0000763213007816 */ /* 0x001fe20000000000 */
[C---:B------:R-:W-:Y:S01]  /*97ed0*/  IMAD.WIDE R6, R13.reuse, 0x2, R2 ;  /* 0x000000020d067825 */ /* 0x040fe200078e0202 */
[----:B------:R0:W-:Y:S03]  /*97ee0*/  @P2 STG.E.U16 [R4.64], R19 ;  /* 0x0000001304002986 */ /* 0x0001e6000c101504 */
[----:B------:R-:W-:Y:S01]  /*97ef0*/  IMAD.WIDE R8, R13, 0x2, R28 ;  /* 0x000000020d087825 */ /* 0x000fe200078e021c */
[----:B------:R1:W-:Y:S03]  /*97f00*/  @P5 STG.E.U16 [R6.64], R12 ;  /* 0x0000000c06005986 */ /* 0x0003e6000c101504 */
[----:B------:R-:W-:Y:S01]  /*97f10*/  IMAD.WIDE R10, R17, 0x2, R2 ;  /* 0x00000002110a7825 */ /* 0x000fe200078e0202 */
[----:B------:R-:W4:Y:S01]  /*97f20*/  LDL.LU R24, [R1+0x12c] ;  /* 0x00012c0001187983 */ /* 0x000f220000300800 */
[----:B------:R-:W-:-:S03]  /*97f30*/  ISETP.LT.AND P3, PT, R27, c[0x0][0x178], !P3 ;  /* 0x00005e001b007a0c */ /* 0x000fc60005f61270 */
[----:B------:R0:W-:Y:S01]  /*97f40*/  @P4 STG.E.U16 [R8.64], R0 ;  /* 0x0000000008004986 */ /* 0x0001e2000c101504 */
[----:B---3--:R-:W-:Y:S02]  /*97f50*/  ISETP.GE.AND P1, PT, R20, c[0x0][0x17c], PT ;  /* 0x00005f0014007a0c */ /* 0x008fe40003f26270 */
[----:B--2---:R-:W-:Y:S01]  /*97f60*/  ISETP.GE.AND P0, PT, R18, c[0x0][0x17c], PT ;  /* 0x00005f0012007a0c */ /* 0x004fe20003f06270 */
[----:B------:R2:W-:Y:S01]  /*97f70*/  @P6 STG.E.U16 [R10.64], R25 ;  /* 0x000000190a006986 */ /* 0x0005e2000c101504 */
[C---:B------:R-:W-:Y:S02]  /*97f80*/  ISETP.LT.AND P6, PT, R21.reuse, c[0x0][0x178], !P1 ;  /* 0x00005e0015007a0c */ /* 0x040fe40004fc1270 */
[----:B------:R-:W-:Y:S02]  /*97f90*/  ISETP.LT.AND P5, PT, R21, c[0x0][0x178], !P0 ;  /* 0x00005e0015007a0c */ /* 0x000fe400047a1270 */
[C---:B------:R-:W-:Y:S02]  /*97fa0*/  ISETP.LT.AND P1, PT, R27.reuse, c[0x0][0x178], !P1 ;  /* 0x00005e001b007a0c */ /* 0x040fe40004f21270 */
[----:B------:R-:W-:-:S02]  /*97fb0*/  ISETP.LT.AND P0, PT, R27, c[0x0][0x178], !P0 ;  /* 0x00005e001b007a0c */ /* 0x000fc40004701270 */
[----:B----4-:R-:W-:-:S04]  /*97fc0*/  ISETP.GE.AND P2, PT, R16, c[0x0][0x17c], PT ;  /* 0x00005f0010007a0c */ /* 0x010fc80003f46270 */
[----:B------:R-:W-:Y:S02]  /*97fd0*/  ISETP.LT.AND P4, PT, R21, c[0x0][0x178], !P2 ;  /* 0x00005e0015007a0c */ /* 0x000fe40005781270 */
[----:B------:R-:W-:Y:S02]  /*97fe0*/  ISETP.LT.AND P2, PT, R27, c[0x0][0x178], !P2 ;  /* 0x00005e001b007a0c */ /* 0x000fe40005741270 */
[----:B------:R-:W3:Y:S01]  /*97ff0*/  LDL.LU R27, [R1+0x25e8] ;  /* 0x0025e800011b7983 */ /* 0x000ee20000300800 */
[C---:B------:R-:W-:Y:S01]  /*98000*/  IADD3 R13, R17.reuse, c[0x0][0x198], RZ ;  /* 0x00006600110d7a10 */ /* 0x040fe20007ffe0ff */
[----:B0-----:R-:W-:-:S03]  /*98010*/  IMAD.WIDE R4, R17, 0x2, R28 ;  /* 0x0000000211047825 */ /* 0x001fc600078e021c */
[C---:B------:R-:W-:Y:S01]  /*98020*/  IADD3 R15, R13.reuse, c[0x0][0x198], RZ ;  /* 0x000066000d0f7a10 */ /* 0x040fe20007ffe0ff */
[----:B-1----:R-:W-:Y:S01]  /*98030*/  IMAD.WIDE R6, R13, 0x2, R2 ;  /* 0x000000020d067825 */ /* 0x002fe200078e0202 */
[----:B------:R-:W-:Y:S02]  /*98040*/  PRMT R0, R25, 0x7632, R0 ;  /* 0x0000763219007816 */ /* 0x000fe40000000000 */
[----:B------:R-:W-:Y:S01]  /*98050*/  IADD3 R17, R15, c[0x0][0x198], RZ ;  /* 0x000066000f117a10 */ /* 0x000fe20007ffe0ff */
[----:B------:R-:W-:Y:S01]  /*98060*/  IMAD.WIDE R8, R13, 0x2, R28 ;  /* 0x000000020d087825 */ /* 0x000fe200078e021c */
[----:B------:R-:W-:Y:S01]  /*98070*/  PRMT R14, R23, 0x7632, R14 ;  /* 0x00007632170e7816 */ /* 0x000fe2000000000e */
[----:B------:R0:W-:Y:S02]  /*98080*/  @P3 STG.E.U16 [R4.64], R23 ;  /* 0x0000001704003986 */ /* 0x0001e4000c101504 */
[C---:B--2---:R-:W-:Y:S02]  /*98090*/  IMAD.WIDE R10, R15.reuse, 0x2, R2 ;  /* 0x000000020f0a7825 */ /* 0x044fe400078e0202 */
[----:B------:R1:W-:Y:S02]  /*980a0*/  @P6 STG.E.U16 [R6.64], R0 ;  /* 0x0000000006006986 */ /* 0x0003e4000c101504 */
[----:B------:R-:W-:-:S02]  /*980b0*/  IMAD.WIDE R12, R15, 0x2, R28 ;  /* 0x000000020f0c7825 */ /* 0x000fc400078e021c */
[----:B------:R1:W-:Y:S02]  /*980c0*/  @P1 STG.E.U16 [R8.64], R14 ;  /* 0x0000000e08001986 */ /* 0x0003e4000c101504 */
[----:B------:R-:W-:-:S04]  /*980d0*/  IMAD.WIDE R2, R17, 0x2, R2 ;  /* 0x0000000211027825 */ /* 0x000fc800078e0202 */
[----:B------:R-:W-:Y:S01]  /*980e0*/  IMAD.WIDE R28, R17, 0x2, R28 ;  /* 0x00000002111c7825 */ /* 0x000fe200078e021c */
[----:B0-----:R-:W-:Y:S01]  /*980f0*/  PRMT R5, R24, 0x7632, R5 ;  /* 0x0000763218057816 */ /* 0x001fe20000000005 */
[----:B------:R1:W-:Y:S04]  /*98100*/  @P5 STG.E.U16 [R10.64], R24 ;  /* 0x000000180a005986 */ /* 0x0003e8000c101504 */
[----:B---3--:R1:W-:Y:S04]  /*98110*/  @P0 STG.E.U16 [R12.64], R27 ;  /* 0x0000001b0c000986 */ /* 0x0083e8000c101504 */
[----:B------:R1:W-:Y:S01]  /*98120*/  @P4 STG.E.U16 [R2.64], R5 ;  /* 0x0000000502004986 */ /* 0x0003e2000c101504 */
[----:B------:R-:W-:Y:S05]  /*98130*/  @!P2 EXIT ;  /* 0x000000000000a94d */ /* 0x000fea0003800000 */
[----:B-1----:R-:W-:-:S05]  /*98140*/  PRMT R14, R27, 0x7632, R14 ;  /* 0x000076321b0e7816 */ /* 0x002fca000000000e */
[----:B------:R-:W-:Y:S01]  /*98150*/  STG.E.U16 [R28.64], R14 ;  /* 0x0000000e1c007986 */ /* 0x000fe2000c101504 */
[----:B------:R-:W-:Y:S05]  /*98160*/  EXIT ;  /* 0x000000000000794d */ /* 0x000fea0003800000 */
.L_x_3:
[----:B------:R-:W-:-:S00]  /*98170*/  BRA `(.L_x_3) ;  /* 0xfffffff000007947 */ /* 0x000fc0000383ffff */
[----:B------:R-:W-:-:S00]  /*98180*/  NOP ;  /* 0x0000000000007918 */ /* 0x000fc00000000000 */
[----:B------:R-:W-:-:S00]  /*98190*/  NOP ;  /* 0x0000000000007918 */ /* 0x000fc00000000000 */
[----:B------:R-:W-:-:S00]  /*981a0*/  NOP ;  /* 0x0000000000007918 */ /* 0x000fc00000000000 */
[----:B------:R-:W-:-:S00]  /*981b0*/  NOP ;  /* 0x0000000000007918 */ /* 0x000fc00000000000 */
[----:B------:R-:W-:-:S00]  /*981c0*/  NOP ;  /* 0x0000000000007918 */ /* 0x000fc00000000000 */
[----:B------:R-:W-:-:S00]  /*981d0*/  NOP ;  /* 0x0000000000007918 */ /* 0x000fc00000000000 */
[----:B------:R-:W-:-:S00]  /*981e0*/  NOP ;  /* 0x0000000000007918 */ /* 0x000fc00000000000 */
[----:B------:R-:W-:-:S00]  /*981f0*/  NOP ;  /* 0x0000000000007918 */ /* 0x000fc00000000000 */
.L_x_4:


//--------------------- .nv.shared.matmul_kernel  --------------------------
	.section	.nv.shared.matmul_kernel,"aw",@nobits
	.sectionflags	@""
	.align	16
